//
// Generated by NVIDIA NVVM Compiler
//
// Compiler Build ID: CL-36424714
// Cuda compilation tools, release 13.0, V13.0.88
// Based on NVVM 20.0.0
//

.version 9.0
.target sm_100
.address_size 64

	// .globl	_Z13isLess_kernelPbPffi
// _ZZN3cub18CUB_300001_SM_10006detail6reduce28DeviceReduceSingleTileKernelINS2_10policy_hubIljN4cuda3std3__44plusIlEEE10Policy1000EN6thrust24THRUST_300001_SM_1000_NS18transform_iteratorINSD_6detail14equal_to_valueIbEENSF_15normal_iteratorINSD_10device_ptrIbEEEEllEEPljS9_llNS7_10__identityEEEvT0_T1_T2_T3_T4_T6_E12temp_storage has been demoted
// _ZZN3cub18CUB_300001_SM_10006detail6reduce18DeviceReduceKernelINS2_10policy_hubIljN4cuda3std3__44plusIlEEE10Policy1000EN6thrust24THRUST_300001_SM_1000_NS18transform_iteratorINSD_6detail14equal_to_valueIbEENSF_15normal_iteratorINSD_10device_ptrIbEEEEllEEjS9_lNS7_10__identityEEEvT0_PT3_T1_NS0_13GridEvenShareISR_EET2_T4_E12temp_storage has been demoted
// _ZZN3cub18CUB_300001_SM_10006detail6reduce28DeviceReduceSingleTileKernelINS2_10policy_hubIljN4cuda3std3__44plusIlEEE10Policy1000EPlSC_iS9_llNS7_10__identityEEEvT0_T1_T2_T3_T4_T6_E12temp_storage has been demoted
// _ZZN3cub18CUB_300001_SM_10006detail6reduce28DeviceReduceSingleTileKernelINS2_10policy_hubIlyN4cuda3std3__44plusIlEEE10Policy1000EN6thrust24THRUST_300001_SM_1000_NS18transform_iteratorINSD_6detail14equal_to_valueIbEENSF_15normal_iteratorINSD_10device_ptrIbEEEEllEEPlyS9_llNS7_10__identityEEEvT0_T1_T2_T3_T4_T6_E12temp_storage has been demoted
// _ZZN3cub18CUB_300001_SM_10006detail6reduce18DeviceReduceKernelINS2_10policy_hubIlyN4cuda3std3__44plusIlEEE10Policy1000EN6thrust24THRUST_300001_SM_1000_NS18transform_iteratorINSD_6detail14equal_to_valueIbEENSF_15normal_iteratorINSD_10device_ptrIbEEEEllEEyS9_lNS7_10__identityEEEvT0_PT3_T1_NS0_13GridEvenShareISR_EET2_T4_E12temp_storage has been demoted
// _ZZN3cub18CUB_300001_SM_10006detail6reduce28DeviceReduceSingleTileKernelINS2_10policy_hubIlyN4cuda3std3__44plusIlEEE10Policy1000EPlSC_iS9_llNS7_10__identityEEEvT0_T1_T2_T3_T4_T6_E12temp_storage has been demoted
// _ZZN3cub18CUB_300001_SM_10006detail6select23DeviceSelectSweepKernelINS2_10policy_hubIN4cuda3std3__45tupleIJ6float46float2bEEENS0_8NullTypeEiLb0ELNS0_10SelectImplE1EE10Policy1000EN6thrust24THRUST_300001_SM_1000_NS12zip_iteratorINS8_IJNSH_6detail15normal_iteratorINSH_10device_ptrIS9_EEEENSK_INSL_ISA_EEEENSK_INSL_IbEEEEEEEEEPSC_ST_PlNS0_13ScanTileStateIiLb1EEENS7_10__not_fn_tI10isLessTestEESC_iNS2_19streaming_context_tIlLb1EEELSD_1EEEvT0_T1_T2_T3_T4_T5_T6_T7_iT8_NS1_7vsmem_tEE19static_temp_storage has been demoted
.global .align 1 .b8 _ZN34_INTERNAL_6a10f8bd_4_k_cu_f5c4c79e4cuda3std3__45__cpo5beginE[1];
.global .align 1 .b8 _ZN34_INTERNAL_6a10f8bd_4_k_cu_f5c4c79e4cuda3std3__45__cpo3endE[1];
.global .align 1 .b8 _ZN34_INTERNAL_6a10f8bd_4_k_cu_f5c4c79e4cuda3std3__45__cpo6cbeginE[1];
.global .align 1 .b8 _ZN34_INTERNAL_6a10f8bd_4_k_cu_f5c4c79e4cuda3std3__45__cpo4cendE[1];
.global .align 1 .b8 _ZN34_INTERNAL_6a10f8bd_4_k_cu_f5c4c79e4cuda3std3__45__cpo6rbeginE[1];
.global .align 1 .b8 _ZN34_INTERNAL_6a10f8bd_4_k_cu_f5c4c79e4cuda3std3__45__cpo4rendE[1];
.global .align 1 .b8 _ZN34_INTERNAL_6a10f8bd_4_k_cu_f5c4c79e4cuda3std3__45__cpo7crbeginE[1];
.global .align 1 .b8 _ZN34_INTERNAL_6a10f8bd_4_k_cu_f5c4c79e4cuda3std3__45__cpo5crendE[1];
.global .align 1 .b8 _ZN34_INTERNAL_6a10f8bd_4_k_cu_f5c4c79e4cuda3std3__436_GLOBAL__N__6a10f8bd_4_k_cu_f5c4c79e6ignoreE[1];
.global .align 1 .b8 _ZN34_INTERNAL_6a10f8bd_4_k_cu_f5c4c79e4cuda3std3__419piecewise_constructE[1];
.global .align 1 .b8 _ZN34_INTERNAL_6a10f8bd_4_k_cu_f5c4c79e4cuda3std3__48in_placeE[1];
.global .align 1 .b8 _ZN34_INTERNAL_6a10f8bd_4_k_cu_f5c4c79e4cuda3std3__420unreachable_sentinelE[1];
.global .align 1 .b8 _ZN34_INTERNAL_6a10f8bd_4_k_cu_f5c4c79e4cuda3std3__47nulloptE[1];
.global .align 1 .b8 _ZN34_INTERNAL_6a10f8bd_4_k_cu_f5c4c79e4cuda3std3__48unexpectE[1];
.global .align 1 .b8 _ZN34_INTERNAL_6a10f8bd_4_k_cu_f5c4c79e4cuda3std6ranges3__45__cpo4swapE[1];
.global .align 1 .b8 _ZN34_INTERNAL_6a10f8bd_4_k_cu_f5c4c79e4cuda3std6ranges3__45__cpo9iter_moveE[1];
.global .align 1 .b8 _ZN34_INTERNAL_6a10f8bd_4_k_cu_f5c4c79e4cuda3std6ranges3__45__cpo5beginE[1];
.global .align 1 .b8 _ZN34_INTERNAL_6a10f8bd_4_k_cu_f5c4c79e4cuda3std6ranges3__45__cpo3endE[1];
.global .align 1 .b8 _ZN34_INTERNAL_6a10f8bd_4_k_cu_f5c4c79e4cuda3std6ranges3__45__cpo6cbeginE[1];
.global .align 1 .b8 _ZN34_INTERNAL_6a10f8bd_4_k_cu_f5c4c79e4cuda3std6ranges3__45__cpo4cendE[1];
.global .align 1 .b8 _ZN34_INTERNAL_6a10f8bd_4_k_cu_f5c4c79e4cuda3std6ranges3__45__cpo7advanceE[1];
.global .align 1 .b8 _ZN34_INTERNAL_6a10f8bd_4_k_cu_f5c4c79e4cuda3std6ranges3__45__cpo9iter_swapE[1];
.global .align 1 .b8 _ZN34_INTERNAL_6a10f8bd_4_k_cu_f5c4c79e4cuda3std6ranges3__45__cpo4nextE[1];
.global .align 1 .b8 _ZN34_INTERNAL_6a10f8bd_4_k_cu_f5c4c79e4cuda3std6ranges3__45__cpo4prevE[1];
.global .align 1 .b8 _ZN34_INTERNAL_6a10f8bd_4_k_cu_f5c4c79e4cuda3std6ranges3__45__cpo4dataE[1];
.global .align 1 .b8 _ZN34_INTERNAL_6a10f8bd_4_k_cu_f5c4c79e4cuda3std6ranges3__45__cpo5cdataE[1];
.global .align 1 .b8 _ZN34_INTERNAL_6a10f8bd_4_k_cu_f5c4c79e4cuda3std6ranges3__45__cpo4sizeE[1];
.global .align 1 .b8 _ZN34_INTERNAL_6a10f8bd_4_k_cu_f5c4c79e4cuda3std6ranges3__45__cpo5ssizeE[1];
.global .align 1 .b8 _ZN34_INTERNAL_6a10f8bd_4_k_cu_f5c4c79e4cuda3std6ranges3__45__cpo8distanceE[1];
.global .align 1 .b8 _ZN34_INTERNAL_6a10f8bd_4_k_cu_f5c4c79e6thrust24THRUST_300001_SM_1000_NS8cuda_cub3parE[1];
.global .align 1 .b8 _ZN34_INTERNAL_6a10f8bd_4_k_cu_f5c4c79e6thrust24THRUST_300001_SM_1000_NS8cuda_cub10par_nosyncE[1];
.global .align 1 .b8 _ZN34_INTERNAL_6a10f8bd_4_k_cu_f5c4c79e6thrust24THRUST_300001_SM_1000_NS6system6detail10sequential3seqE[1];
.global .align 1 .b8 _ZN34_INTERNAL_6a10f8bd_4_k_cu_f5c4c79e6thrust24THRUST_300001_SM_1000_NS6system3cpp3parE[1];
.global .align 1 .b8 _ZN34_INTERNAL_6a10f8bd_4_k_cu_f5c4c79e6thrust24THRUST_300001_SM_1000_NS12placeholders2_1E[1];
.global .align 1 .b8 _ZN34_INTERNAL_6a10f8bd_4_k_cu_f5c4c79e6thrust24THRUST_300001_SM_1000_NS12placeholders2_2E[1];
.global .align 1 .b8 _ZN34_INTERNAL_6a10f8bd_4_k_cu_f5c4c79e6thrust24THRUST_300001_SM_1000_NS12placeholders2_3E[1];
.global .align 1 .b8 _ZN34_INTERNAL_6a10f8bd_4_k_cu_f5c4c79e6thrust24THRUST_300001_SM_1000_NS12placeholders2_4E[1];
.global .align 1 .b8 _ZN34_INTERNAL_6a10f8bd_4_k_cu_f5c4c79e6thrust24THRUST_300001_SM_1000_NS12placeholders2_5E[1];
.global .align 1 .b8 _ZN34_INTERNAL_6a10f8bd_4_k_cu_f5c4c79e6thrust24THRUST_300001_SM_1000_NS12placeholders2_6E[1];
.global .align 1 .b8 _ZN34_INTERNAL_6a10f8bd_4_k_cu_f5c4c79e6thrust24THRUST_300001_SM_1000_NS12placeholders2_7E[1];
.global .align 1 .b8 _ZN34_INTERNAL_6a10f8bd_4_k_cu_f5c4c79e6thrust24THRUST_300001_SM_1000_NS12placeholders2_8E[1];
.global .align 1 .b8 _ZN34_INTERNAL_6a10f8bd_4_k_cu_f5c4c79e6thrust24THRUST_300001_SM_1000_NS12placeholders2_9E[1];
.global .align 1 .b8 _ZN34_INTERNAL_6a10f8bd_4_k_cu_f5c4c79e6thrust24THRUST_300001_SM_1000_NS12placeholders3_10E[1];
.global .align 1 .b8 _ZN34_INTERNAL_6a10f8bd_4_k_cu_f5c4c79e6thrust24THRUST_300001_SM_1000_NS3seqE[1];
.global .align 1 .b8 _ZN34_INTERNAL_6a10f8bd_4_k_cu_f5c4c79e6thrust24THRUST_300001_SM_1000_NS6deviceE[1];
.extern .shared .align 16 .b8 _ZN6thrust24THRUST_300001_SM_1000_NS8cuda_cub4core6detail5shmemE[];

.visible .entry _Z13isLess_kernelPbPffi(
	.param .u64 .ptr .align 1 _Z13isLess_kernelPbPffi_param_0,
	.param .u64 .ptr .align 1 _Z13isLess_kernelPbPffi_param_1,
	.param .f32 _Z13isLess_kernelPbPffi_param_2,
	.param .u32 _Z13isLess_kernelPbPffi_param_3
)
{
	.reg .pred 	%p<3>;
	.reg .b16 	%rs<2>;
	.reg .b32 	%r<6>;
	.reg .b32 	%f<3>;
	.reg .b64 	%rd<9>;

	ld.param.u64 	%rd1, [_Z13isLess_kernelPbPffi_param_0];
	ld.param.u64 	%rd2, [_Z13isLess_kernelPbPffi_param_1];
	ld.param.f32 	%f1, [_Z13isLess_kernelPbPffi_param_2];
	ld.param.u32 	%r2, [_Z13isLess_kernelPbPffi_param_3];
	mov.u32 	%r3, %tid.x;
	mov.u32 	%r4, %ctaid.x;
	shl.b32 	%r5, %r4, 8;
	add.s32 	%r1, %r5, %r3;
	setp.ge.s32 	%p1, %r1, %r2;
	@%p1 bra 	$L__BB0_2;
	cvta.to.global.u64 	%rd3, %rd2;
	cvta.to.global.u64 	%rd4, %rd1;
	cvt.s64.s32 	%rd5, %r1;
	mul.wide.s32 	%rd6, %r1, 4;
	add.s64 	%rd7, %rd3, %rd6;
	ld.global.f32 	%f2, [%rd7];
	setp.lt.f32 	%p2, %f2, %f1;
	selp.u16 	%rs1, 1, 0, %p2;
	add.s64 	%rd8, %rd4, %rd5;
	st.global.u8 	[%rd8], %rs1;
$L__BB0_2:
	ret;

}
	// .globl	_ZN6thrust24THRUST_300001_SM_1000_NS8cuda_cub4core6detail13_kernel_agentINS1_8__reduce11ReduceAgentINS0_12zip_iteratorIN4cuda3std3__45tupleIJNS0_6detail15normal_iteratorINS0_10device_ptrIfEEEENS0_17counting_iteratorIlNS0_11use_defaultESI_SI_EEEEEEEPNSB_IJflEEESM_iNS1_9__extrema9arg_min_fIflNSA_4lessIfEEEEEEJSL_SN_iSS_EEEvDpT0_
.visible .entry _ZN6thrust24THRUST_300001_SM_1000_NS8cuda_cub4core6detail13_kernel_agentINS1_8__reduce11ReduceAgentINS0_12zip_iteratorIN4cuda3std3__45tupleIJNS0_6detail15normal_iteratorINS0_10device_ptrIfEEEENS0_17counting_iteratorIlNS0_11use_defaultESI_SI_EEEEEEEPNSB_IJflEEESM_iNS1_9__extrema9arg_min_fIflNSA_4lessIfEEEEEEJSL_SN_iSS_EEEvDpT0_(
	.param .align 8 .b8 _ZN6thrust24THRUST_300001_SM_1000_NS8cuda_cub4core6detail13_kernel_agentINS1_8__reduce11ReduceAgentINS0_12zip_iteratorIN4cuda3std3__45tupleIJNS0_6detail15normal_iteratorINS0_10device_ptrIfEEEENS0_17counting_iteratorIlNS0_11use_defaultESI_SI_EEEEEEEPNSB_IJflEEESM_iNS1_9__extrema9arg_min_fIflNSA_4lessIfEEEEEEJSL_SN_iSS_EEEvDpT0__param_0[16],
	.param .u64 .ptr .align 1 _ZN6thrust24THRUST_300001_SM_1000_NS8cuda_cub4core6detail13_kernel_agentINS1_8__reduce11ReduceAgentINS0_12zip_iteratorIN4cuda3std3__45tupleIJNS0_6detail15normal_iteratorINS0_10device_ptrIfEEEENS0_17counting_iteratorIlNS0_11use_defaultESI_SI_EEEEEEEPNSB_IJflEEESM_iNS1_9__extrema9arg_min_fIflNSA_4lessIfEEEEEEJSL_SN_iSS_EEEvDpT0__param_1,
	.param .u32 _ZN6thrust24THRUST_300001_SM_1000_NS8cuda_cub4core6detail13_kernel_agentINS1_8__reduce11ReduceAgentINS0_12zip_iteratorIN4cuda3std3__45tupleIJNS0_6detail15normal_iteratorINS0_10device_ptrIfEEEENS0_17counting_iteratorIlNS0_11use_defaultESI_SI_EEEEEEEPNSB_IJflEEESM_iNS1_9__extrema9arg_min_fIflNSA_4lessIfEEEEEEJSL_SN_iSS_EEEvDpT0__param_2,
	.param .align 1 .b8 _ZN6thrust24THRUST_300001_SM_1000_NS8cuda_cub4core6detail13_kernel_agentINS1_8__reduce11ReduceAgentINS0_12zip_iteratorIN4cuda3std3__45tupleIJNS0_6detail15normal_iteratorINS0_10device_ptrIfEEEENS0_17counting_iteratorIlNS0_11use_defaultESI_SI_EEEEEEEPNSB_IJflEEESM_iNS1_9__extrema9arg_min_fIflNSA_4lessIfEEEEEEJSL_SN_iSS_EEEvDpT0__param_3[1]
)
.maxntid 256
{
	.reg .pred 	%p<223>;
	.reg .b32 	%r<400>;
	.reg .b32 	%f<243>;
	.reg .b64 	%rd<306>;

	ld.param.u64 	%rd198, [_ZN6thrust24THRUST_300001_SM_1000_NS8cuda_cub4core6detail13_kernel_agentINS1_8__reduce11ReduceAgentINS0_12zip_iteratorIN4cuda3std3__45tupleIJNS0_6detail15normal_iteratorINS0_10device_ptrIfEEEENS0_17counting_iteratorIlNS0_11use_defaultESI_SI_EEEEEEEPNSB_IJflEEESM_iNS1_9__extrema9arg_min_fIflNSA_4lessIfEEEEEEJSL_SN_iSS_EEEvDpT0__param_0+8];
	ld.param.u64 	%rd197, [_ZN6thrust24THRUST_300001_SM_1000_NS8cuda_cub4core6detail13_kernel_agentINS1_8__reduce11ReduceAgentINS0_12zip_iteratorIN4cuda3std3__45tupleIJNS0_6detail15normal_iteratorINS0_10device_ptrIfEEEENS0_17counting_iteratorIlNS0_11use_defaultESI_SI_EEEEEEEPNSB_IJflEEESM_iNS1_9__extrema9arg_min_fIflNSA_4lessIfEEEEEEJSL_SN_iSS_EEEvDpT0__param_0];
	ld.param.u32 	%r36, [_ZN6thrust24THRUST_300001_SM_1000_NS8cuda_cub4core6detail13_kernel_agentINS1_8__reduce11ReduceAgentINS0_12zip_iteratorIN4cuda3std3__45tupleIJNS0_6detail15normal_iteratorINS0_10device_ptrIfEEEENS0_17counting_iteratorIlNS0_11use_defaultESI_SI_EEEEEEEPNSB_IJflEEESM_iNS1_9__extrema9arg_min_fIflNSA_4lessIfEEEEEEJSL_SN_iSS_EEEvDpT0__param_2];
	setp.eq.s32 	%p1, %r36, 0;
	@%p1 bra 	$L__BB1_200;
	cvta.to.global.u64 	%rd1, %rd197;
	setp.gt.s32 	%p2, %r36, 1279;
	@%p2 bra 	$L__BB1_112;
	mov.u32 	%r1, %tid.x;
	setp.ge.s32 	%p96, %r1, %r36;
	mov.f32 	%f188, 0f00000000;
	mov.b64 	%rd246, 0;
	mov.u32 	%r391, %r1;
	@%p96 bra 	$L__BB1_4;
	cvt.u64.u32 	%rd222, %r1;
	mul.wide.u32 	%rd223, %r1, 4;
	add.s64 	%rd224, %rd1, %rd223;
	add.s64 	%rd246, %rd198, %rd222;
	ld.global.f32 	%f188, [%rd224];
	add.s32 	%r391, %r1, 256;
$L__BB1_4:
	setp.ge.s32 	%p97, %r391, %r36;
	@%p97 bra 	$L__BB1_26;
	not.b32 	%r160, %r391;
	add.s32 	%r4, %r36, %r160;
	and.b32  	%r161, %r4, 768;
	setp.eq.s32 	%p98, %r161, 768;
	@%p98 bra 	$L__BB1_11;
	cvt.u64.u32 	%rd226, %r391;
	add.s64 	%rd237, %rd198, %rd226;
	mul.wide.u32 	%rd227, %r391, 4;
	add.s64 	%rd236, %rd1, %rd227;
	shr.u32 	%r162, %r4, 8;
	add.s32 	%r163, %r162, 1;
	and.b32  	%r164, %r163, 3;
	neg.s32 	%r389, %r164;
$L__BB1_7:
	.pragma "nounroll";
	mov.u64 	%rd9, %rd246;
	mov.f32 	%f3, %f188;
	ld.global.f32 	%f4, [%rd236];
	setp.lt.f32 	%p99, %f3, %f4;
	@%p99 bra 	$L__BB1_10;
	setp.lt.f32 	%p100, %f4, %f3;
	mov.u64 	%rd246, %rd237;
	mov.f32 	%f188, %f4;
	@%p100 bra 	$L__BB1_10;
	setp.lt.s64 	%p101, %rd9, %rd237;
	min.s64 	%rd246, %rd9, %rd237;
	selp.f32 	%f188, %f3, %f4, %p101;
$L__BB1_10:
	add.s32 	%r391, %r391, 256;
	add.s64 	%rd237, %rd237, 256;
	add.s64 	%rd236, %rd236, 1024;
	add.s32 	%r389, %r389, 1;
	setp.ne.s32 	%p102, %r389, 0;
	@%p102 bra 	$L__BB1_7;
$L__BB1_11:
	setp.lt.u32 	%p103, %r4, 768;
	@%p103 bra 	$L__BB1_26;
	add.s32 	%r392, %r391, 512;
$L__BB1_13:
	mov.u32 	%r12, %r392;
	add.s32 	%r165, %r12, -512;
	cvt.s64.s32 	%rd228, %r165;
	mul.wide.s32 	%rd229, %r165, 4;
	add.s64 	%rd17, %rd1, %rd229;
	add.s64 	%rd18, %rd198, %rd228;
	ld.global.f32 	%f10, [%rd17];
	setp.lt.f32 	%p104, %f188, %f10;
	mov.u64 	%rd243, %rd246;
	mov.f32 	%f185, %f188;
	@%p104 bra 	$L__BB1_16;
	setp.lt.f32 	%p105, %f10, %f188;
	mov.u64 	%rd243, %rd18;
	mov.f32 	%f185, %f10;
	@%p105 bra 	$L__BB1_16;
	setp.lt.s64 	%p106, %rd246, %rd18;
	min.s64 	%rd243, %rd246, %rd18;
	selp.f32 	%f185, %f188, %f10, %p106;
$L__BB1_16:
	add.s32 	%r166, %r12, -256;
	cvt.s64.s32 	%rd230, %r166;
	add.s64 	%rd21, %rd198, %rd230;
	ld.global.f32 	%f13, [%rd17+1024];
	setp.lt.f32 	%p107, %f185, %f13;
	mov.u64 	%rd244, %rd243;
	mov.f32 	%f186, %f185;
	@%p107 bra 	$L__BB1_19;
	setp.lt.f32 	%p108, %f13, %f185;
	mov.u64 	%rd244, %rd21;
	mov.f32 	%f186, %f13;
	@%p108 bra 	$L__BB1_19;
	setp.lt.s64 	%p109, %rd243, %rd21;
	min.s64 	%rd244, %rd243, %rd21;
	selp.f32 	%f186, %f185, %f13, %p109;
$L__BB1_19:
	cvt.s64.s32 	%rd231, %r12;
	add.s64 	%rd24, %rd198, %rd231;
	ld.global.f32 	%f16, [%rd17+2048];
	setp.lt.f32 	%p110, %f186, %f16;
	mov.u64 	%rd245, %rd244;
	mov.f32 	%f187, %f186;
	@%p110 bra 	$L__BB1_22;
	setp.lt.f32 	%p111, %f16, %f186;
	mov.u64 	%rd245, %rd24;
	mov.f32 	%f187, %f16;
	@%p111 bra 	$L__BB1_22;
	setp.lt.s64 	%p112, %rd244, %rd24;
	min.s64 	%rd245, %rd244, %rd24;
	selp.f32 	%f187, %f186, %f16, %p112;
$L__BB1_22:
	add.s32 	%r167, %r12, 256;
	cvt.s64.s32 	%rd232, %r167;
	add.s64 	%rd27, %rd198, %rd232;
	ld.global.f32 	%f19, [%rd17+3072];
	setp.lt.f32 	%p113, %f187, %f19;
	mov.u64 	%rd246, %rd245;
	mov.f32 	%f188, %f187;
	@%p113 bra 	$L__BB1_25;
	setp.lt.f32 	%p114, %f19, %f187;
	mov.u64 	%rd246, %rd27;
	mov.f32 	%f188, %f19;
	@%p114 bra 	$L__BB1_25;
	setp.lt.s64 	%p115, %rd245, %rd27;
	min.s64 	%rd246, %rd245, %rd27;
	selp.f32 	%f188, %f187, %f19, %p115;
$L__BB1_25:
	add.s32 	%r392, %r12, 1024;
	add.s32 	%r168, %r12, 512;
	setp.lt.s32 	%p116, %r168, %r36;
	@%p116 bra 	$L__BB1_13;
$L__BB1_26:
	setp.lt.s32 	%p117, %r36, 256;
	@%p117 bra 	$L__BB1_66;
	// begin inline asm
	mov.u32 %r282, %laneid;
	// end inline asm
	mov.b32 	%r284, %f188;
	mov.b32 	%r300, 1;
	mov.b32 	%r301, 31;
	mov.b32 	%r302, -1;
	// begin inline asm
	shfl.sync.down.b32 %r283, %r284, %r300, %r301, %r302;
	// end inline asm
	mov.b32 	%f23, %r283;
	// begin inline asm
	shfl.sync.down.b32 %r288, %r289, %r300, %r301, %r302;
	// end inline asm
	mov.b64 	{%r294, %r299}, %rd246;
	// begin inline asm
	shfl.sync.down.b32 %r293, %r294, %r300, %r301, %r302;
	// end inline asm
	// begin inline asm
	shfl.sync.down.b32 %r298, %r299, %r300, %r301, %r302;
	// end inline asm
	mov.b64 	%rd31, {%r293, %r298};
	setp.gt.s32 	%p174, %r282, 30;
	setp.lt.f32 	%p175, %f188, %f23;
	or.pred  	%p176, %p174, %p175;
	mov.u64 	%rd248, %rd246;
	mov.f32 	%f190, %f188;
	@%p176 bra 	$L__BB1_30;
	setp.gt.f32 	%p177, %f188, %f23;
	mov.u64 	%rd248, %rd31;
	mov.f32 	%f190, %f23;
	@%p177 bra 	$L__BB1_30;
	setp.lt.s64 	%p178, %rd246, %rd31;
	min.s64 	%rd248, %rd246, %rd31;
	selp.f32 	%f190, %f188, %f23, %p178;
$L__BB1_30:
	mov.b32 	%r304, %f190;
	mov.b32 	%r320, 2;
	mov.b32 	%r321, 31;
	mov.b32 	%r322, -1;
	// begin inline asm
	shfl.sync.down.b32 %r303, %r304, %r320, %r321, %r322;
	// end inline asm
	mov.b32 	%f26, %r303;
	// begin inline asm
	shfl.sync.down.b32 %r308, %r309, %r320, %r321, %r322;
	// end inline asm
	mov.b64 	{%r314, %r319}, %rd248;
	// begin inline asm
	shfl.sync.down.b32 %r313, %r314, %r320, %r321, %r322;
	// end inline asm
	// begin inline asm
	shfl.sync.down.b32 %r318, %r319, %r320, %r321, %r322;
	// end inline asm
	mov.b64 	%rd34, {%r313, %r318};
	setp.gt.s32 	%p179, %r282, 29;
	setp.lt.f32 	%p180, %f190, %f26;
	or.pred  	%p181, %p179, %p180;
	mov.u64 	%rd249, %rd248;
	mov.f32 	%f191, %f190;
	@%p181 bra 	$L__BB1_33;
	setp.gt.f32 	%p182, %f190, %f26;
	mov.u64 	%rd249, %rd34;
	mov.f32 	%f191, %f26;
	@%p182 bra 	$L__BB1_33;
	setp.lt.s64 	%p183, %rd248, %rd34;
	min.s64 	%rd249, %rd248, %rd34;
	selp.f32 	%f191, %f190, %f26, %p183;
$L__BB1_33:
	mov.b32 	%r324, %f191;
	mov.b32 	%r340, 4;
	mov.b32 	%r341, 31;
	mov.b32 	%r342, -1;
	// begin inline asm
	shfl.sync.down.b32 %r323, %r324, %r340, %r341, %r342;
	// end inline asm
	mov.b32 	%f29, %r323;
	// begin inline asm
	shfl.sync.down.b32 %r328, %r329, %r340, %r341, %r342;
	// end inline asm
	mov.b64 	{%r334, %r339}, %rd249;
	// begin inline asm
	shfl.sync.down.b32 %r333, %r334, %r340, %r341, %r342;
	// end inline asm
	// begin inline asm
	shfl.sync.down.b32 %r338, %r339, %r340, %r341, %r342;
	// end inline asm
	mov.b64 	%rd37, {%r333, %r338};
	setp.gt.s32 	%p184, %r282, 27;
	setp.lt.f32 	%p185, %f191, %f29;
	or.pred  	%p186, %p184, %p185;
	mov.u64 	%rd250, %rd249;
	mov.f32 	%f192, %f191;
	@%p186 bra 	$L__BB1_36;
	setp.gt.f32 	%p187, %f191, %f29;
	mov.u64 	%rd250, %rd37;
	mov.f32 	%f192, %f29;
	@%p187 bra 	$L__BB1_36;
	setp.lt.s64 	%p188, %rd249, %rd37;
	min.s64 	%rd250, %rd249, %rd37;
	selp.f32 	%f192, %f191, %f29, %p188;
$L__BB1_36:
	mov.b32 	%r344, %f192;
	mov.b32 	%r360, 8;
	mov.b32 	%r361, 31;
	mov.b32 	%r362, -1;
	// begin inline asm
	shfl.sync.down.b32 %r343, %r344, %r360, %r361, %r362;
	// end inline asm
	mov.b32 	%f32, %r343;
	// begin inline asm
	shfl.sync.down.b32 %r348, %r349, %r360, %r361, %r362;
	// end inline asm
	mov.b64 	{%r354, %r359}, %rd250;
	// begin inline asm
	shfl.sync.down.b32 %r353, %r354, %r360, %r361, %r362;
	// end inline asm
	// begin inline asm
	shfl.sync.down.b32 %r358, %r359, %r360, %r361, %r362;
	// end inline asm
	mov.b64 	%rd40, {%r353, %r358};
	setp.gt.s32 	%p189, %r282, 23;
	setp.lt.f32 	%p190, %f192, %f32;
	or.pred  	%p191, %p189, %p190;
	mov.u64 	%rd251, %rd250;
	mov.f32 	%f193, %f192;
	@%p191 bra 	$L__BB1_39;
	setp.gt.f32 	%p192, %f192, %f32;
	mov.u64 	%rd251, %rd40;
	mov.f32 	%f193, %f32;
	@%p192 bra 	$L__BB1_39;
	setp.lt.s64 	%p193, %rd250, %rd40;
	min.s64 	%rd251, %rd250, %rd40;
	selp.f32 	%f193, %f192, %f32, %p193;
$L__BB1_39:
	mov.b32 	%r364, %f193;
	mov.b32 	%r380, 16;
	mov.b32 	%r381, 31;
	mov.b32 	%r382, -1;
	// begin inline asm
	shfl.sync.down.b32 %r363, %r364, %r380, %r381, %r382;
	// end inline asm
	mov.b32 	%f35, %r363;
	// begin inline asm
	shfl.sync.down.b32 %r368, %r369, %r380, %r381, %r382;
	// end inline asm
	mov.b64 	{%r374, %r379}, %rd251;
	// begin inline asm
	shfl.sync.down.b32 %r373, %r374, %r380, %r381, %r382;
	// end inline asm
	// begin inline asm
	shfl.sync.down.b32 %r378, %r379, %r380, %r381, %r382;
	// end inline asm
	mov.b64 	%rd43, {%r373, %r378};
	setp.gt.s32 	%p194, %r282, 15;
	setp.lt.f32 	%p195, %f193, %f35;
	or.pred  	%p196, %p194, %p195;
	mov.u64 	%rd305, %rd251;
	mov.f32 	%f242, %f193;
	@%p196 bra 	$L__BB1_42;
	setp.gt.f32 	%p197, %f193, %f35;
	mov.u64 	%rd305, %rd43;
	mov.f32 	%f242, %f35;
	@%p197 bra 	$L__BB1_42;
	setp.lt.s64 	%p198, %rd251, %rd43;
	min.s64 	%rd305, %rd251, %rd43;
	selp.f32 	%f242, %f193, %f35, %p198;
$L__BB1_42:
	setp.ne.s32 	%p199, %r282, 0;
	@%p199 bra 	$L__BB1_44;
	shr.u32 	%r383, %r1, 1;
	and.b32  	%r384, %r383, 496;
	mov.u32 	%r385, _ZN6thrust24THRUST_300001_SM_1000_NS8cuda_cub4core6detail5shmemE;
	add.s32 	%r386, %r385, %r384;
	st.shared.f32 	[%r386+8], %f242;
	st.shared.u64 	[%r386+16], %rd305;
$L__BB1_44:
	bar.sync 	0;
	setp.ne.s32 	%p200, %r1, 0;
	@%p200 bra 	$L__BB1_198;
	ld.shared.f32 	%f38, [_ZN6thrust24THRUST_300001_SM_1000_NS8cuda_cub4core6detail5shmemE+24];
	ld.shared.u64 	%rd46, [_ZN6thrust24THRUST_300001_SM_1000_NS8cuda_cub4core6detail5shmemE+32];
	setp.lt.f32 	%p201, %f242, %f38;
	mov.u64 	%rd253, %rd305;
	mov.f32 	%f195, %f242;
	@%p201 bra 	$L__BB1_48;
	setp.lt.f32 	%p202, %f38, %f242;
	mov.u64 	%rd253, %rd46;
	mov.f32 	%f195, %f38;
	@%p202 bra 	$L__BB1_48;
	setp.lt.s64 	%p203, %rd305, %rd46;
	min.s64 	%rd253, %rd305, %rd46;
	selp.f32 	%f195, %f242, %f38, %p203;
$L__BB1_48:
	ld.shared.f32 	%f41, [_ZN6thrust24THRUST_300001_SM_1000_NS8cuda_cub4core6detail5shmemE+40];
	ld.shared.u64 	%rd49, [_ZN6thrust24THRUST_300001_SM_1000_NS8cuda_cub4core6detail5shmemE+48];
	setp.lt.f32 	%p204, %f195, %f41;
	mov.u64 	%rd254, %rd253;
	mov.f32 	%f196, %f195;
	@%p204 bra 	$L__BB1_51;
	setp.lt.f32 	%p205, %f41, %f195;
	mov.u64 	%rd254, %rd49;
	mov.f32 	%f196, %f41;
	@%p205 bra 	$L__BB1_51;
	setp.lt.s64 	%p206, %rd253, %rd49;
	min.s64 	%rd254, %rd253, %rd49;
	selp.f32 	%f196, %f195, %f41, %p206;
$L__BB1_51:
	ld.shared.f32 	%f44, [_ZN6thrust24THRUST_300001_SM_1000_NS8cuda_cub4core6detail5shmemE+56];
	ld.shared.u64 	%rd52, [_ZN6thrust24THRUST_300001_SM_1000_NS8cuda_cub4core6detail5shmemE+64];
	setp.lt.f32 	%p207, %f196, %f44;
	mov.u64 	%rd255, %rd254;
	mov.f32 	%f197, %f196;
	@%p207 bra 	$L__BB1_54;
	setp.lt.f32 	%p208, %f44, %f196;
	mov.u64 	%rd255, %rd52;
	mov.f32 	%f197, %f44;
	@%p208 bra 	$L__BB1_54;
	setp.lt.s64 	%p209, %rd254, %rd52;
	min.s64 	%rd255, %rd254, %rd52;
	selp.f32 	%f197, %f196, %f44, %p209;
$L__BB1_54:
	ld.shared.f32 	%f47, [_ZN6thrust24THRUST_300001_SM_1000_NS8cuda_cub4core6detail5shmemE+72];
	ld.shared.u64 	%rd55, [_ZN6thrust24THRUST_300001_SM_1000_NS8cuda_cub4core6detail5shmemE+80];
	setp.lt.f32 	%p210, %f197, %f47;
	mov.u64 	%rd256, %rd255;
	mov.f32 	%f198, %f197;
	@%p210 bra 	$L__BB1_57;
	setp.lt.f32 	%p211, %f47, %f197;
	mov.u64 	%rd256, %rd55;
	mov.f32 	%f198, %f47;
	@%p211 bra 	$L__BB1_57;
	setp.lt.s64 	%p212, %rd255, %rd55;
	min.s64 	%rd256, %rd255, %rd55;
	selp.f32 	%f198, %f197, %f47, %p212;
$L__BB1_57:
	ld.shared.f32 	%f50, [_ZN6thrust24THRUST_300001_SM_1000_NS8cuda_cub4core6detail5shmemE+88];
	ld.shared.u64 	%rd58, [_ZN6thrust24THRUST_300001_SM_1000_NS8cuda_cub4core6detail5shmemE+96];
	setp.lt.f32 	%p213, %f198, %f50;
	mov.u64 	%rd257, %rd256;
	mov.f32 	%f199, %f198;
	@%p213 bra 	$L__BB1_60;
	setp.lt.f32 	%p214, %f50, %f198;
	mov.u64 	%rd257, %rd58;
	mov.f32 	%f199, %f50;
	@%p214 bra 	$L__BB1_60;
	setp.lt.s64 	%p215, %rd256, %rd58;
	min.s64 	%rd257, %rd256, %rd58;
	selp.f32 	%f199, %f198, %f50, %p215;
$L__BB1_60:
	ld.shared.f32 	%f53, [_ZN6thrust24THRUST_300001_SM_1000_NS8cuda_cub4core6detail5shmemE+104];
	ld.shared.u64 	%rd61, [_ZN6thrust24THRUST_300001_SM_1000_NS8cuda_cub4core6detail5shmemE+112];
	setp.lt.f32 	%p216, %f199, %f53;
	mov.u64 	%rd258, %rd257;
	mov.f32 	%f200, %f199;
	@%p216 bra 	$L__BB1_63;
	setp.lt.f32 	%p217, %f53, %f199;
	mov.u64 	%rd258, %rd61;
	mov.f32 	%f200, %f53;
	@%p217 bra 	$L__BB1_63;
	setp.lt.s64 	%p218, %rd257, %rd61;
	min.s64 	%rd258, %rd257, %rd61;
	selp.f32 	%f200, %f199, %f53, %p218;
$L__BB1_63:
	ld.shared.f32 	%f56, [_ZN6thrust24THRUST_300001_SM_1000_NS8cuda_cub4core6detail5shmemE+120];
	ld.shared.u64 	%rd64, [_ZN6thrust24THRUST_300001_SM_1000_NS8cuda_cub4core6detail5shmemE+128];
	setp.lt.f32 	%p219, %f200, %f56;
	mov.f32 	%f242, %f200;
	mov.u64 	%rd305, %rd258;
	@%p219 bra 	$L__BB1_198;
	setp.lt.f32 	%p220, %f56, %f200;
	mov.f32 	%f242, %f56;
	mov.u64 	%rd305, %rd64;
	@%p220 bra 	$L__BB1_198;
	setp.lt.s64 	%p221, %rd258, %rd64;
	min.s64 	%rd305, %rd258, %rd64;
	selp.f32 	%f242, %f200, %f56, %p221;
	bra.uni 	$L__BB1_198;
$L__BB1_66:
	// begin inline asm
	mov.u32 %r169, %laneid;
	// end inline asm
	and.b32  	%r190, %r1, 992;
	add.s32 	%r191, %r190, 32;
	setp.gt.s32 	%p118, %r191, %r36;
	not.b32 	%r192, %r190;
	add.s32 	%r193, %r36, %r192;
	selp.b32 	%r188, %r193, 31, %p118;
	mov.b32 	%r171, %f188;
	mov.b32 	%r187, 1;
	mov.b32 	%r189, -1;
	// begin inline asm
	shfl.sync.down.b32 %r170, %r171, %r187, %r188, %r189;
	// end inline asm
	mov.b32 	%f58, %r170;
	// begin inline asm
	shfl.sync.down.b32 %r175, %r176, %r187, %r188, %r189;
	// end inline asm
	mov.b64 	{%r181, %r186}, %rd246;
	// begin inline asm
	shfl.sync.down.b32 %r180, %r181, %r187, %r188, %r189;
	// end inline asm
	// begin inline asm
	shfl.sync.down.b32 %r185, %r186, %r187, %r188, %r189;
	// end inline asm
	mov.b64 	%rd66, {%r180, %r185};
	setp.ge.s32 	%p119, %r169, %r188;
	setp.lt.f32 	%p120, %f188, %f58;
	or.pred  	%p121, %p119, %p120;
	mov.f32 	%f201, %f188;
	mov.u64 	%rd259, %rd246;
	@%p121 bra 	$L__BB1_69;
	setp.gt.f32 	%p122, %f188, %f58;
	mov.f32 	%f201, %f58;
	mov.u64 	%rd259, %rd66;
	@%p122 bra 	$L__BB1_69;
	setp.lt.s64 	%p123, %rd246, %rd66;
	selp.f32 	%f201, %f188, %f58, %p123;
	min.s64 	%rd259, %rd246, %rd66;
$L__BB1_69:
	mov.b32 	%r195, %f201;
	mov.b32 	%r211, 2;
	mov.b32 	%r213, -1;
	// begin inline asm
	shfl.sync.down.b32 %r194, %r195, %r211, %r188, %r213;
	// end inline asm
	mov.b32 	%f61, %r194;
	// begin inline asm
	shfl.sync.down.b32 %r199, %r200, %r211, %r188, %r213;
	// end inline asm
	mov.b64 	{%r205, %r210}, %rd259;
	// begin inline asm
	shfl.sync.down.b32 %r204, %r205, %r211, %r188, %r213;
	// end inline asm
	// begin inline asm
	shfl.sync.down.b32 %r209, %r210, %r211, %r188, %r213;
	// end inline asm
	mov.b64 	%rd69, {%r204, %r209};
	add.s32 	%r214, %r169, 2;
	setp.gt.s32 	%p124, %r214, %r188;
	setp.lt.f32 	%p125, %f201, %f61;
	or.pred  	%p126, %p124, %p125;
	mov.f32 	%f202, %f201;
	mov.u64 	%rd260, %rd259;
	@%p126 bra 	$L__BB1_72;
	setp.gt.f32 	%p127, %f201, %f61;
	mov.f32 	%f202, %f61;
	mov.u64 	%rd260, %rd69;
	@%p127 bra 	$L__BB1_72;
	setp.lt.s64 	%p128, %rd259, %rd69;
	selp.f32 	%f202, %f201, %f61, %p128;
	min.s64 	%rd260, %rd259, %rd69;
$L__BB1_72:
	mov.b32 	%r216, %f202;
	mov.b32 	%r232, 4;
	mov.b32 	%r234, -1;
	// begin inline asm
	shfl.sync.down.b32 %r215, %r216, %r232, %r188, %r234;
	// end inline asm
	mov.b32 	%f64, %r215;
	// begin inline asm
	shfl.sync.down.b32 %r220, %r221, %r232, %r188, %r234;
	// end inline asm
	mov.b64 	{%r226, %r231}, %rd260;
	// begin inline asm
	shfl.sync.down.b32 %r225, %r226, %r232, %r188, %r234;
	// end inline asm
	// begin inline asm
	shfl.sync.down.b32 %r230, %r231, %r232, %r188, %r234;
	// end inline asm
	mov.b64 	%rd72, {%r225, %r230};
	add.s32 	%r235, %r169, 4;
	setp.gt.s32 	%p129, %r235, %r188;
	setp.lt.f32 	%p130, %f202, %f64;
	or.pred  	%p131, %p129, %p130;
	mov.f32 	%f203, %f202;
	mov.u64 	%rd261, %rd260;
	@%p131 bra 	$L__BB1_75;
	setp.gt.f32 	%p132, %f202, %f64;
	mov.f32 	%f203, %f64;
	mov.u64 	%rd261, %rd72;
	@%p132 bra 	$L__BB1_75;
	setp.lt.s64 	%p133, %rd260, %rd72;
	selp.f32 	%f203, %f202, %f64, %p133;
	min.s64 	%rd261, %rd260, %rd72;
$L__BB1_75:
	mov.b32 	%r237, %f203;
	mov.b32 	%r253, 8;
	mov.b32 	%r255, -1;
	// begin inline asm
	shfl.sync.down.b32 %r236, %r237, %r253, %r188, %r255;
	// end inline asm
	mov.b32 	%f67, %r236;
	// begin inline asm
	shfl.sync.down.b32 %r241, %r242, %r253, %r188, %r255;
	// end inline asm
	mov.b64 	{%r247, %r252}, %rd261;
	// begin inline asm
	shfl.sync.down.b32 %r246, %r247, %r253, %r188, %r255;
	// end inline asm
	// begin inline asm
	shfl.sync.down.b32 %r251, %r252, %r253, %r188, %r255;
	// end inline asm
	mov.b64 	%rd75, {%r246, %r251};
	add.s32 	%r256, %r169, 8;
	setp.gt.s32 	%p134, %r256, %r188;
	setp.lt.f32 	%p135, %f203, %f67;
	or.pred  	%p136, %p134, %p135;
	mov.f32 	%f204, %f203;
	mov.u64 	%rd262, %rd261;
	@%p136 bra 	$L__BB1_78;
	setp.gt.f32 	%p137, %f203, %f67;
	mov.f32 	%f204, %f67;
	mov.u64 	%rd262, %rd75;
	@%p137 bra 	$L__BB1_78;
	setp.lt.s64 	%p138, %rd261, %rd75;
	selp.f32 	%f204, %f203, %f67, %p138;
	min.s64 	%rd262, %rd261, %rd75;
$L__BB1_78:
	mov.b32 	%r258, %f204;
	mov.b32 	%r274, 16;
	mov.b32 	%r276, -1;
	// begin inline asm
	shfl.sync.down.b32 %r257, %r258, %r274, %r188, %r276;
	// end inline asm
	mov.b32 	%f70, %r257;
	// begin inline asm
	shfl.sync.down.b32 %r262, %r263, %r274, %r188, %r276;
	// end inline asm
	mov.b64 	{%r268, %r273}, %rd262;
	// begin inline asm
	shfl.sync.down.b32 %r267, %r268, %r274, %r188, %r276;
	// end inline asm
	// begin inline asm
	shfl.sync.down.b32 %r272, %r273, %r274, %r188, %r276;
	// end inline asm
	mov.b64 	%rd78, {%r267, %r272};
	add.s32 	%r277, %r169, 16;
	setp.gt.s32 	%p139, %r277, %r188;
	setp.lt.f32 	%p140, %f204, %f70;
	or.pred  	%p141, %p139, %p140;
	mov.f32 	%f242, %f204;
	mov.u64 	%rd305, %rd262;
	@%p141 bra 	$L__BB1_81;
	setp.gt.f32 	%p142, %f204, %f70;
	mov.f32 	%f242, %f70;
	mov.u64 	%rd305, %rd78;
	@%p142 bra 	$L__BB1_81;
	setp.lt.s64 	%p143, %rd262, %rd78;
	selp.f32 	%f242, %f204, %f70, %p143;
	min.s64 	%rd305, %rd262, %rd78;
$L__BB1_81:
	setp.ne.s32 	%p144, %r169, 0;
	@%p144 bra 	$L__BB1_83;
	shr.u32 	%r278, %r1, 1;
	and.b32  	%r279, %r278, 496;
	mov.u32 	%r280, _ZN6thrust24THRUST_300001_SM_1000_NS8cuda_cub4core6detail5shmemE;
	add.s32 	%r281, %r280, %r279;
	st.shared.f32 	[%r281+8], %f242;
	st.shared.u64 	[%r281+16], %rd305;
$L__BB1_83:
	bar.sync 	0;
	setp.ne.s32 	%p145, %r1, 0;
	@%p145 bra 	$L__BB1_198;
	setp.lt.s32 	%p146, %r36, 33;
	mov.f32 	%f206, %f242;
	mov.u64 	%rd264, %rd305;
	@%p146 bra 	$L__BB1_88;
	ld.shared.f32 	%f73, [_ZN6thrust24THRUST_300001_SM_1000_NS8cuda_cub4core6detail5shmemE+24];
	ld.shared.u64 	%rd81, [_ZN6thrust24THRUST_300001_SM_1000_NS8cuda_cub4core6detail5shmemE+32];
	setp.lt.f32 	%p147, %f242, %f73;
	mov.f32 	%f206, %f242;
	mov.u64 	%rd264, %rd305;
	@%p147 bra 	$L__BB1_88;
	setp.lt.f32 	%p148, %f73, %f242;
	mov.f32 	%f206, %f73;
	mov.u64 	%rd264, %rd81;
	@%p148 bra 	$L__BB1_88;
	setp.lt.s64 	%p149, %rd305, %rd81;
	selp.f32 	%f206, %f242, %f73, %p149;
	min.s64 	%rd264, %rd305, %rd81;
$L__BB1_88:
	setp.lt.s32 	%p150, %r36, 65;
	mov.f32 	%f207, %f206;
	mov.u64 	%rd265, %rd264;
	@%p150 bra 	$L__BB1_92;
	ld.shared.f32 	%f76, [_ZN6thrust24THRUST_300001_SM_1000_NS8cuda_cub4core6detail5shmemE+40];
	ld.shared.u64 	%rd84, [_ZN6thrust24THRUST_300001_SM_1000_NS8cuda_cub4core6detail5shmemE+48];
	setp.lt.f32 	%p151, %f206, %f76;
	mov.f32 	%f207, %f206;
	mov.u64 	%rd265, %rd264;
	@%p151 bra 	$L__BB1_92;
	setp.lt.f32 	%p152, %f76, %f206;
	mov.f32 	%f207, %f76;
	mov.u64 	%rd265, %rd84;
	@%p152 bra 	$L__BB1_92;
	setp.lt.s64 	%p153, %rd264, %rd84;
	selp.f32 	%f207, %f206, %f76, %p153;
	min.s64 	%rd265, %rd264, %rd84;
$L__BB1_92:
	setp.lt.s32 	%p154, %r36, 97;
	mov.f32 	%f208, %f207;
	mov.u64 	%rd266, %rd265;
	@%p154 bra 	$L__BB1_96;
	ld.shared.f32 	%f79, [_ZN6thrust24THRUST_300001_SM_1000_NS8cuda_cub4core6detail5shmemE+56];
	ld.shared.u64 	%rd87, [_ZN6thrust24THRUST_300001_SM_1000_NS8cuda_cub4core6detail5shmemE+64];
	setp.lt.f32 	%p155, %f207, %f79;
	mov.f32 	%f208, %f207;
	mov.u64 	%rd266, %rd265;
	@%p155 bra 	$L__BB1_96;
	setp.lt.f32 	%p156, %f79, %f207;
	mov.f32 	%f208, %f79;
	mov.u64 	%rd266, %rd87;
	@%p156 bra 	$L__BB1_96;
	setp.lt.s64 	%p157, %rd265, %rd87;
	selp.f32 	%f208, %f207, %f79, %p157;
	min.s64 	%rd266, %rd265, %rd87;
$L__BB1_96:
	setp.lt.s32 	%p158, %r36, 129;
	mov.f32 	%f209, %f208;
	mov.u64 	%rd267, %rd266;
	@%p158 bra 	$L__BB1_100;
	ld.shared.f32 	%f82, [_ZN6thrust24THRUST_300001_SM_1000_NS8cuda_cub4core6detail5shmemE+72];
	ld.shared.u64 	%rd90, [_ZN6thrust24THRUST_300001_SM_1000_NS8cuda_cub4core6detail5shmemE+80];
	setp.lt.f32 	%p159, %f208, %f82;
	mov.f32 	%f209, %f208;
	mov.u64 	%rd267, %rd266;
	@%p159 bra 	$L__BB1_100;
	setp.lt.f32 	%p160, %f82, %f208;
	mov.f32 	%f209, %f82;
	mov.u64 	%rd267, %rd90;
	@%p160 bra 	$L__BB1_100;
	setp.lt.s64 	%p161, %rd266, %rd90;
	selp.f32 	%f209, %f208, %f82, %p161;
	min.s64 	%rd267, %rd266, %rd90;
$L__BB1_100:
	setp.lt.s32 	%p162, %r36, 161;
	mov.f32 	%f210, %f209;
	mov.u64 	%rd268, %rd267;
	@%p162 bra 	$L__BB1_104;
	ld.shared.f32 	%f85, [_ZN6thrust24THRUST_300001_SM_1000_NS8cuda_cub4core6detail5shmemE+88];
	ld.shared.u64 	%rd93, [_ZN6thrust24THRUST_300001_SM_1000_NS8cuda_cub4core6detail5shmemE+96];
	setp.lt.f32 	%p163, %f209, %f85;
	mov.f32 	%f210, %f209;
	mov.u64 	%rd268, %rd267;
	@%p163 bra 	$L__BB1_104;
	setp.lt.f32 	%p164, %f85, %f209;
	mov.f32 	%f210, %f85;
	mov.u64 	%rd268, %rd93;
	@%p164 bra 	$L__BB1_104;
	setp.lt.s64 	%p165, %rd267, %rd93;
	selp.f32 	%f210, %f209, %f85, %p165;
	min.s64 	%rd268, %rd267, %rd93;
$L__BB1_104:
	setp.lt.s32 	%p166, %r36, 193;
	mov.f32 	%f211, %f210;
	mov.u64 	%rd269, %rd268;
	@%p166 bra 	$L__BB1_108;
	ld.shared.f32 	%f88, [_ZN6thrust24THRUST_300001_SM_1000_NS8cuda_cub4core6detail5shmemE+104];
	ld.shared.u64 	%rd96, [_ZN6thrust24THRUST_300001_SM_1000_NS8cuda_cub4core6detail5shmemE+112];
	setp.lt.f32 	%p167, %f210, %f88;
	mov.f32 	%f211, %f210;
	mov.u64 	%rd269, %rd268;
	@%p167 bra 	$L__BB1_108;
	setp.lt.f32 	%p168, %f88, %f210;
	mov.f32 	%f211, %f88;
	mov.u64 	%rd269, %rd96;
	@%p168 bra 	$L__BB1_108;
	setp.lt.s64 	%p169, %rd268, %rd96;
	selp.f32 	%f211, %f210, %f88, %p169;
	min.s64 	%rd269, %rd268, %rd96;
$L__BB1_108:
	setp.lt.s32 	%p170, %r36, 225;
	mov.f32 	%f242, %f211;
	mov.u64 	%rd305, %rd269;
	@%p170 bra 	$L__BB1_198;
	ld.shared.f32 	%f91, [_ZN6thrust24THRUST_300001_SM_1000_NS8cuda_cub4core6detail5shmemE+120];
	ld.shared.u64 	%rd99, [_ZN6thrust24THRUST_300001_SM_1000_NS8cuda_cub4core6detail5shmemE+128];
	setp.lt.f32 	%p171, %f211, %f91;
	mov.f32 	%f242, %f211;
	mov.u64 	%rd305, %rd269;
	@%p171 bra 	$L__BB1_198;
	setp.lt.f32 	%p172, %f91, %f211;
	mov.f32 	%f242, %f91;
	mov.u64 	%rd305, %rd99;
	@%p172 bra 	$L__BB1_198;
	setp.lt.s64 	%p173, %rd269, %rd99;
	selp.f32 	%f242, %f211, %f91, %p173;
	min.s64 	%rd305, %rd269, %rd99;
	bra.uni 	$L__BB1_198;
$L__BB1_112:
	mov.u32 	%r17, %tid.x;
	cvt.u64.u32 	%rd101, %r17;
	mul.wide.u32 	%rd200, %r17, 4;
	add.s64 	%rd102, %rd1, %rd200;
	ld.global.f32 	%f172, [%rd102];
	add.s32 	%r37, %r17, 256;
	cvt.u64.u32 	%rd201, %r37;
	ld.global.f32 	%f173, [%rd102+1024];
	add.s32 	%r38, %r17, 512;
	cvt.u64.u32 	%rd202, %r38;
	ld.global.f32 	%f174, [%rd102+2048];
	ld.global.f32 	%f93, [%rd102+3072];
	or.b32  	%r39, %r17, 1024;
	cvt.u64.u32 	%rd103, %r39;
	add.s64 	%rd104, %rd198, %rd103;
	ld.global.f32 	%f94, [%rd102+4096];
	setp.lt.f32 	%p3, %f173, %f172;
	selp.f32 	%f175, %f173, %f172, %p3;
	selp.b64 	%rd203, %rd201, %rd101, %p3;
	setp.lt.f32 	%p4, %f174, %f175;
	selp.f32 	%f95, %f174, %f175, %p4;
	selp.b64 	%rd105, %rd202, %rd203, %p4;
	setp.lt.f32 	%p5, %f95, %f93;
	mov.f32 	%f212, %f95;
	mov.u64 	%rd270, %rd105;
	@%p5 bra 	$L__BB1_115;
	add.s32 	%r40, %r17, 768;
	cvt.u64.u32 	%rd270, %r40;
	setp.lt.f32 	%p6, %f93, %f95;
	mov.f32 	%f212, %f93;
	@%p6 bra 	$L__BB1_115;
	mov.f32 	%f212, %f95;
	mov.u64 	%rd270, %rd105;
$L__BB1_115:
	add.s64 	%rd108, %rd198, %rd270;
	setp.lt.f32 	%p7, %f212, %f94;
	mov.f32 	%f229, %f212;
	mov.u64 	%rd292, %rd108;
	@%p7 bra 	$L__BB1_118;
	setp.lt.f32 	%p8, %f94, %f212;
	mov.f32 	%f229, %f94;
	mov.u64 	%rd292, %rd104;
	@%p8 bra 	$L__BB1_118;
	setp.lt.s64 	%p9, %rd270, %rd103;
	selp.f32 	%f229, %f212, %f94, %p9;
	selp.b64 	%rd292, %rd108, %rd104, %p9;
$L__BB1_118:
	setp.lt.u32 	%p10, %r36, 2560;
	mov.b32 	%r394, 1280;
	@%p10 bra 	$L__BB1_136;
	mov.b32 	%r394, 1280;
$L__BB1_120:
	mov.u32 	%r18, %r394;
	cvt.u64.u32 	%rd204, %r18;
	add.s64 	%rd205, %rd101, %rd204;
	mul.wide.u32 	%rd206, %r18, 4;
	add.s64 	%rd207, %rd102, %rd206;
	add.s64 	%rd112, %rd205, %rd198;
	ld.global.f32 	%f100, [%rd207];
	add.s64 	%rd113, %rd112, 256;
	ld.global.f32 	%f101, [%rd207+1024];
	add.s64 	%rd114, %rd112, 512;
	ld.global.f32 	%f102, [%rd207+2048];
	add.s64 	%rd115, %rd112, 768;
	ld.global.f32 	%f103, [%rd207+3072];
	add.s64 	%rd116, %rd112, 1024;
	ld.global.f32 	%f104, [%rd207+4096];
	setp.lt.f32 	%p11, %f229, %f100;
	mov.f32 	%f215, %f229;
	mov.u64 	%rd273, %rd292;
	@%p11 bra 	$L__BB1_123;
	setp.lt.f32 	%p12, %f100, %f229;
	mov.f32 	%f215, %f100;
	mov.u64 	%rd273, %rd112;
	@%p12 bra 	$L__BB1_123;
	setp.lt.s64 	%p13, %rd292, %rd112;
	selp.f32 	%f215, %f229, %f100, %p13;
	min.s64 	%rd273, %rd292, %rd112;
$L__BB1_123:
	setp.lt.f32 	%p14, %f215, %f101;
	mov.f32 	%f216, %f215;
	mov.u64 	%rd274, %rd273;
	@%p14 bra 	$L__BB1_126;
	setp.lt.f32 	%p15, %f101, %f215;
	mov.f32 	%f216, %f101;
	mov.u64 	%rd274, %rd113;
	@%p15 bra 	$L__BB1_126;
	setp.lt.s64 	%p16, %rd273, %rd113;
	selp.f32 	%f216, %f215, %f101, %p16;
	min.s64 	%rd274, %rd273, %rd113;
$L__BB1_126:
	setp.lt.f32 	%p17, %f216, %f102;
	mov.f32 	%f217, %f216;
	mov.u64 	%rd275, %rd274;
	@%p17 bra 	$L__BB1_129;
	setp.lt.f32 	%p18, %f102, %f216;
	mov.f32 	%f217, %f102;
	mov.u64 	%rd275, %rd114;
	@%p18 bra 	$L__BB1_129;
	setp.lt.s64 	%p19, %rd274, %rd114;
	selp.f32 	%f217, %f216, %f102, %p19;
	min.s64 	%rd275, %rd274, %rd114;
$L__BB1_129:
	setp.lt.f32 	%p20, %f217, %f103;
	mov.f32 	%f218, %f217;
	mov.u64 	%rd276, %rd275;
	@%p20 bra 	$L__BB1_132;
	setp.lt.f32 	%p21, %f103, %f217;
	mov.f32 	%f218, %f103;
	mov.u64 	%rd276, %rd115;
	@%p21 bra 	$L__BB1_132;
	setp.lt.s64 	%p22, %rd275, %rd115;
	selp.f32 	%f218, %f217, %f103, %p22;
	min.s64 	%rd276, %rd275, %rd115;
$L__BB1_132:
	setp.lt.f32 	%p23, %f218, %f104;
	mov.f32 	%f229, %f218;
	mov.u64 	%rd292, %rd276;
	@%p23 bra 	$L__BB1_135;
	setp.lt.f32 	%p24, %f104, %f218;
	mov.f32 	%f229, %f104;
	mov.u64 	%rd292, %rd116;
	@%p24 bra 	$L__BB1_135;
	setp.lt.s64 	%p25, %rd276, %rd116;
	selp.f32 	%f229, %f218, %f104, %p25;
	min.s64 	%rd292, %rd276, %rd116;
$L__BB1_135:
	add.s32 	%r394, %r18, 1280;
	add.s32 	%r43, %r18, 2560;
	setp.le.s32 	%p26, %r43, %r36;
	@%p26 bra 	$L__BB1_120;
$L__BB1_136:
	setp.le.s32 	%p27, %r36, %r394;
	@%p27 bra 	$L__BB1_159;
	sub.s32 	%r21, %r36, %r394;
	setp.ge.s32 	%p28, %r17, %r21;
	@%p28 bra 	$L__BB1_159;
	not.b32 	%r44, %r17;
	add.s32 	%r45, %r36, %r44;
	sub.s32 	%r22, %r45, %r394;
	and.b32  	%r46, %r22, 768;
	setp.eq.s32 	%p29, %r46, 768;
	mov.u32 	%r397, %r17;
	@%p29 bra 	$L__BB1_144;
	add.s32 	%r47, %r17, %r394;
	cvt.u64.u32 	%rd209, %r47;
	add.s64 	%rd280, %rd198, %rd209;
	mul.wide.u32 	%rd210, %r47, 4;
	add.s64 	%rd279, %rd1, %rd210;
	shr.u32 	%r48, %r22, 8;
	add.s32 	%r49, %r48, 1;
	and.b32  	%r50, %r49, 3;
	neg.s32 	%r395, %r50;
	mov.u32 	%r397, %r17;
$L__BB1_140:
	.pragma "nounroll";
	mov.u64 	%rd132, %rd292;
	mov.f32 	%f116, %f229;
	ld.global.f32 	%f117, [%rd279];
	setp.lt.f32 	%p30, %f116, %f117;
	@%p30 bra 	$L__BB1_143;
	setp.lt.f32 	%p31, %f117, %f116;
	mov.f32 	%f229, %f117;
	mov.u64 	%rd292, %rd280;
	@%p31 bra 	$L__BB1_143;
	setp.lt.s64 	%p32, %rd132, %rd280;
	selp.f32 	%f229, %f116, %f117, %p32;
	min.s64 	%rd292, %rd132, %rd280;
$L__BB1_143:
	add.s32 	%r397, %r397, 256;
	add.s64 	%rd280, %rd280, 256;
	add.s64 	%rd279, %rd279, 1024;
	add.s32 	%r395, %r395, 1;
	setp.ne.s32 	%p33, %r395, 0;
	@%p33 bra 	$L__BB1_140;
$L__BB1_144:
	setp.lt.u32 	%p34, %r22, 768;
	@%p34 bra 	$L__BB1_159;
	add.s32 	%r398, %r397, %r394;
	cvt.u64.u32 	%rd211, %r398;
	add.s64 	%rd287, %rd198, %rd211;
	cvt.u64.u32 	%rd212, %r397;
	cvt.u64.u32 	%rd213, %r394;
	add.s64 	%rd214, %rd212, %rd213;
	shl.b64 	%rd215, %rd214, 2;
	add.s64 	%rd216, %rd215, %rd1;
	add.s64 	%rd286, %rd216, 3072;
	mul.wide.u32 	%rd217, %r398, 4;
	add.s64 	%rd285, %rd1, %rd217;
	add.s32 	%r399, %r397, 512;
$L__BB1_146:
	mov.u32 	%r32, %r399;
	ld.global.f32 	%f123, [%rd285];
	setp.lt.f32 	%p35, %f229, %f123;
	mov.f32 	%f226, %f229;
	mov.u64 	%rd289, %rd292;
	@%p35 bra 	$L__BB1_149;
	setp.lt.f32 	%p36, %f123, %f229;
	mov.f32 	%f226, %f123;
	mov.u64 	%rd289, %rd287;
	@%p36 bra 	$L__BB1_149;
	setp.lt.s64 	%p37, %rd292, %rd287;
	selp.f32 	%f226, %f229, %f123, %p37;
	min.s64 	%rd289, %rd292, %rd287;
$L__BB1_149:
	add.s32 	%r51, %r398, 256;
	cvt.u64.u32 	%rd218, %r51;
	add.s64 	%rd148, %rd198, %rd218;
	ld.global.f32 	%f126, [%rd286+-2048];
	setp.lt.f32 	%p38, %f226, %f126;
	mov.f32 	%f227, %f226;
	mov.u64 	%rd290, %rd289;
	@%p38 bra 	$L__BB1_152;
	setp.lt.f32 	%p39, %f126, %f226;
	mov.f32 	%f227, %f126;
	mov.u64 	%rd290, %rd148;
	@%p39 bra 	$L__BB1_152;
	setp.lt.s64 	%p40, %rd289, %rd148;
	selp.f32 	%f227, %f226, %f126, %p40;
	min.s64 	%rd290, %rd289, %rd148;
$L__BB1_152:
	add.s32 	%r52, %r398, 512;
	cvt.u64.u32 	%rd219, %r52;
	add.s64 	%rd151, %rd198, %rd219;
	ld.global.f32 	%f129, [%rd286+-1024];
	setp.lt.f32 	%p41, %f227, %f129;
	mov.f32 	%f228, %f227;
	mov.u64 	%rd291, %rd290;
	@%p41 bra 	$L__BB1_155;
	setp.lt.f32 	%p42, %f129, %f227;
	mov.f32 	%f228, %f129;
	mov.u64 	%rd291, %rd151;
	@%p42 bra 	$L__BB1_155;
	setp.lt.s64 	%p43, %rd290, %rd151;
	selp.f32 	%f228, %f227, %f129, %p43;
	min.s64 	%rd291, %rd290, %rd151;
$L__BB1_155:
	add.s32 	%r53, %r398, 768;
	cvt.u64.u32 	%rd220, %r53;
	add.s64 	%rd154, %rd198, %rd220;
	ld.global.f32 	%f132, [%rd286];
	setp.lt.f32 	%p44, %f228, %f132;
	mov.f32 	%f229, %f228;
	mov.u64 	%rd292, %rd291;
	@%p44 bra 	$L__BB1_158;
	setp.lt.f32 	%p45, %f132, %f228;
	mov.f32 	%f229, %f132;
	mov.u64 	%rd292, %rd154;
	@%p45 bra 	$L__BB1_158;
	setp.lt.s64 	%p46, %rd291, %rd154;
	selp.f32 	%f229, %f228, %f132, %p46;
	min.s64 	%rd292, %rd291, %rd154;
$L__BB1_158:
	add.s64 	%rd287, %rd287, 1024;
	add.s64 	%rd286, %rd286, 4096;
	add.s64 	%rd285, %rd285, 4096;
	add.s32 	%r399, %r32, 1024;
	add.s32 	%r54, %r32, 512;
	add.s32 	%r398, %r398, 1024;
	setp.lt.s32 	%p47, %r54, %r21;
	@%p47 bra 	$L__BB1_146;
$L__BB1_159:
	// begin inline asm
	mov.u32 %r55, %laneid;
	// end inline asm
	mov.b32 	%r57, %f229;
	mov.b32 	%r73, 1;
	mov.b32 	%r74, 31;
	mov.b32 	%r75, -1;
	// begin inline asm
	shfl.sync.down.b32 %r56, %r57, %r73, %r74, %r75;
	// end inline asm
	mov.b32 	%f136, %r56;
	// begin inline asm
	shfl.sync.down.b32 %r61, %r62, %r73, %r74, %r75;
	// end inline asm
	mov.b64 	{%r67, %r72}, %rd292;
	// begin inline asm
	shfl.sync.down.b32 %r66, %r67, %r73, %r74, %r75;
	// end inline asm
	// begin inline asm
	shfl.sync.down.b32 %r71, %r72, %r73, %r74, %r75;
	// end inline asm
	mov.b64 	%rd161, {%r66, %r71};
	setp.gt.s32 	%p48, %r55, 30;
	setp.lt.f32 	%p49, %f229, %f136;
	or.pred  	%p50, %p48, %p49;
	mov.f32 	%f231, %f229;
	mov.u64 	%rd294, %rd292;
	@%p50 bra 	$L__BB1_162;
	setp.gt.f32 	%p51, %f229, %f136;
	mov.f32 	%f231, %f136;
	mov.u64 	%rd294, %rd161;
	@%p51 bra 	$L__BB1_162;
	setp.lt.s64 	%p52, %rd292, %rd161;
	selp.f32 	%f231, %f229, %f136, %p52;
	min.s64 	%rd294, %rd292, %rd161;
$L__BB1_162:
	mov.b32 	%r77, %f231;
	mov.b32 	%r93, 2;
	mov.b32 	%r94, 31;
	mov.b32 	%r95, -1;
	// begin inline asm
	shfl.sync.down.b32 %r76, %r77, %r93, %r94, %r95;
	// end inline asm
	mov.b32 	%f139, %r76;
	// begin inline asm
	shfl.sync.down.b32 %r81, %r82, %r93, %r94, %r95;
	// end inline asm
	mov.b64 	{%r87, %r92}, %rd294;
	// begin inline asm
	shfl.sync.down.b32 %r86, %r87, %r93, %r94, %r95;
	// end inline asm
	// begin inline asm
	shfl.sync.down.b32 %r91, %r92, %r93, %r94, %r95;
	// end inline asm
	mov.b64 	%rd164, {%r86, %r91};
	setp.gt.s32 	%p53, %r55, 29;
	setp.lt.f32 	%p54, %f231, %f139;
	or.pred  	%p55, %p53, %p54;
	mov.f32 	%f232, %f231;
	mov.u64 	%rd295, %rd294;
	@%p55 bra 	$L__BB1_165;
	setp.gt.f32 	%p56, %f231, %f139;
	mov.f32 	%f232, %f139;
	mov.u64 	%rd295, %rd164;
	@%p56 bra 	$L__BB1_165;
	setp.lt.s64 	%p57, %rd294, %rd164;
	selp.f32 	%f232, %f231, %f139, %p57;
	min.s64 	%rd295, %rd294, %rd164;
$L__BB1_165:
	mov.b32 	%r97, %f232;
	mov.b32 	%r113, 4;
	mov.b32 	%r114, 31;
	mov.b32 	%r115, -1;
	// begin inline asm
	shfl.sync.down.b32 %r96, %r97, %r113, %r114, %r115;
	// end inline asm
	mov.b32 	%f142, %r96;
	// begin inline asm
	shfl.sync.down.b32 %r101, %r102, %r113, %r114, %r115;
	// end inline asm
	mov.b64 	{%r107, %r112}, %rd295;
	// begin inline asm
	shfl.sync.down.b32 %r106, %r107, %r113, %r114, %r115;
	// end inline asm
	// begin inline asm
	shfl.sync.down.b32 %r111, %r112, %r113, %r114, %r115;
	// end inline asm
	mov.b64 	%rd167, {%r106, %r111};
	setp.gt.s32 	%p58, %r55, 27;
	setp.lt.f32 	%p59, %f232, %f142;
	or.pred  	%p60, %p58, %p59;
	mov.f32 	%f233, %f232;
	mov.u64 	%rd296, %rd295;
	@%p60 bra 	$L__BB1_168;
	setp.gt.f32 	%p61, %f232, %f142;
	mov.f32 	%f233, %f142;
	mov.u64 	%rd296, %rd167;
	@%p61 bra 	$L__BB1_168;
	setp.lt.s64 	%p62, %rd295, %rd167;
	selp.f32 	%f233, %f232, %f142, %p62;
	min.s64 	%rd296, %rd295, %rd167;
$L__BB1_168:
	mov.b32 	%r117, %f233;
	mov.b32 	%r133, 8;
	mov.b32 	%r134, 31;
	mov.b32 	%r135, -1;
	// begin inline asm
	shfl.sync.down.b32 %r116, %r117, %r133, %r134, %r135;
	// end inline asm
	mov.b32 	%f145, %r116;
	// begin inline asm
	shfl.sync.down.b32 %r121, %r122, %r133, %r134, %r135;
	// end inline asm
	mov.b64 	{%r127, %r132}, %rd296;
	// begin inline asm
	shfl.sync.down.b32 %r126, %r127, %r133, %r134, %r135;
	// end inline asm
	// begin inline asm
	shfl.sync.down.b32 %r131, %r132, %r133, %r134, %r135;
	// end inline asm
	mov.b64 	%rd170, {%r126, %r131};
	setp.gt.s32 	%p63, %r55, 23;
	setp.lt.f32 	%p64, %f233, %f145;
	or.pred  	%p65, %p63, %p64;
	mov.f32 	%f234, %f233;
	mov.u64 	%rd297, %rd296;
	@%p65 bra 	$L__BB1_171;
	setp.gt.f32 	%p66, %f233, %f145;
	mov.f32 	%f234, %f145;
	mov.u64 	%rd297, %rd170;
	@%p66 bra 	$L__BB1_171;
	setp.lt.s64 	%p67, %rd296, %rd170;
	selp.f32 	%f234, %f233, %f145, %p67;
	min.s64 	%rd297, %rd296, %rd170;
$L__BB1_171:
	mov.b32 	%r137, %f234;
	mov.b32 	%r153, 16;
	mov.b32 	%r154, 31;
	mov.b32 	%r155, -1;
	// begin inline asm
	shfl.sync.down.b32 %r136, %r137, %r153, %r154, %r155;
	// end inline asm
	mov.b32 	%f148, %r136;
	// begin inline asm
	shfl.sync.down.b32 %r141, %r142, %r153, %r154, %r155;
	// end inline asm
	mov.b64 	{%r147, %r152}, %rd297;
	// begin inline asm
	shfl.sync.down.b32 %r146, %r147, %r153, %r154, %r155;
	// end inline asm
	// begin inline asm
	shfl.sync.down.b32 %r151, %r152, %r153, %r154, %r155;
	// end inline asm
	mov.b64 	%rd173, {%r146, %r151};
	setp.gt.s32 	%p68, %r55, 15;
	setp.lt.f32 	%p69, %f234, %f148;
	or.pred  	%p70, %p68, %p69;
	mov.f32 	%f242, %f234;
	mov.u64 	%rd305, %rd297;
	@%p70 bra 	$L__BB1_174;
	setp.gt.f32 	%p71, %f234, %f148;
	mov.f32 	%f242, %f148;
	mov.u64 	%rd305, %rd173;
	@%p71 bra 	$L__BB1_174;
	setp.lt.s64 	%p72, %rd297, %rd173;
	selp.f32 	%f242, %f234, %f148, %p72;
	min.s64 	%rd305, %rd297, %rd173;
$L__BB1_174:
	setp.ne.s32 	%p73, %r55, 0;
	@%p73 bra 	$L__BB1_176;
	shr.u32 	%r156, %r17, 1;
	and.b32  	%r157, %r156, 496;
	mov.u32 	%r158, _ZN6thrust24THRUST_300001_SM_1000_NS8cuda_cub4core6detail5shmemE;
	add.s32 	%r159, %r158, %r157;
	st.shared.f32 	[%r159+8], %f242;
	st.shared.u64 	[%r159+16], %rd305;
$L__BB1_176:
	bar.sync 	0;
	setp.ne.s32 	%p74, %r17, 0;
	@%p74 bra 	$L__BB1_198;
	ld.shared.f32 	%f151, [_ZN6thrust24THRUST_300001_SM_1000_NS8cuda_cub4core6detail5shmemE+24];
	ld.shared.u64 	%rd176, [_ZN6thrust24THRUST_300001_SM_1000_NS8cuda_cub4core6detail5shmemE+32];
	setp.lt.f32 	%p75, %f242, %f151;
	mov.f32 	%f236, %f242;
	mov.u64 	%rd299, %rd305;
	@%p75 bra 	$L__BB1_180;
	setp.lt.f32 	%p76, %f151, %f242;
	mov.f32 	%f236, %f151;
	mov.u64 	%rd299, %rd176;
	@%p76 bra 	$L__BB1_180;
	setp.lt.s64 	%p77, %rd305, %rd176;
	selp.f32 	%f236, %f242, %f151, %p77;
	min.s64 	%rd299, %rd305, %rd176;
$L__BB1_180:
	ld.shared.f32 	%f154, [_ZN6thrust24THRUST_300001_SM_1000_NS8cuda_cub4core6detail5shmemE+40];
	ld.shared.u64 	%rd179, [_ZN6thrust24THRUST_300001_SM_1000_NS8cuda_cub4core6detail5shmemE+48];
	setp.lt.f32 	%p78, %f236, %f154;
	mov.f32 	%f237, %f236;
	mov.u64 	%rd300, %rd299;
	@%p78 bra 	$L__BB1_183;
	setp.lt.f32 	%p79, %f154, %f236;
	mov.f32 	%f237, %f154;
	mov.u64 	%rd300, %rd179;
	@%p79 bra 	$L__BB1_183;
	setp.lt.s64 	%p80, %rd299, %rd179;
	selp.f32 	%f237, %f236, %f154, %p80;
	min.s64 	%rd300, %rd299, %rd179;
$L__BB1_183:
	ld.shared.f32 	%f157, [_ZN6thrust24THRUST_300001_SM_1000_NS8cuda_cub4core6detail5shmemE+56];
	ld.shared.u64 	%rd182, [_ZN6thrust24THRUST_300001_SM_1000_NS8cuda_cub4core6detail5shmemE+64];
	setp.lt.f32 	%p81, %f237, %f157;
	mov.f32 	%f238, %f237;
	mov.u64 	%rd301, %rd300;
	@%p81 bra 	$L__BB1_186;
	setp.lt.f32 	%p82, %f157, %f237;
	mov.f32 	%f238, %f157;
	mov.u64 	%rd301, %rd182;
	@%p82 bra 	$L__BB1_186;
	setp.lt.s64 	%p83, %rd300, %rd182;
	selp.f32 	%f238, %f237, %f157, %p83;
	min.s64 	%rd301, %rd300, %rd182;
$L__BB1_186:
	ld.shared.f32 	%f160, [_ZN6thrust24THRUST_300001_SM_1000_NS8cuda_cub4core6detail5shmemE+72];
	ld.shared.u64 	%rd185, [_ZN6thrust24THRUST_300001_SM_1000_NS8cuda_cub4core6detail5shmemE+80];
	setp.lt.f32 	%p84, %f238, %f160;
	mov.f32 	%f239, %f238;
	mov.u64 	%rd302, %rd301;
	@%p84 bra 	$L__BB1_189;
	setp.lt.f32 	%p85, %f160, %f238;
	mov.f32 	%f239, %f160;
	mov.u64 	%rd302, %rd185;
	@%p85 bra 	$L__BB1_189;
	setp.lt.s64 	%p86, %rd301, %rd185;
	selp.f32 	%f239, %f238, %f160, %p86;
	min.s64 	%rd302, %rd301, %rd185;
$L__BB1_189:
	ld.shared.f32 	%f163, [_ZN6thrust24THRUST_300001_SM_1000_NS8cuda_cub4core6detail5shmemE+88];
	ld.shared.u64 	%rd188, [_ZN6thrust24THRUST_300001_SM_1000_NS8cuda_cub4core6detail5shmemE+96];
	setp.lt.f32 	%p87, %f239, %f163;
	mov.f32 	%f240, %f239;
	mov.u64 	%rd303, %rd302;
	@%p87 bra 	$L__BB1_192;
	setp.lt.f32 	%p88, %f163, %f239;
	mov.f32 	%f240, %f163;
	mov.u64 	%rd303, %rd188;
	@%p88 bra 	$L__BB1_192;
	setp.lt.s64 	%p89, %rd302, %rd188;
	selp.f32 	%f240, %f239, %f163, %p89;
	min.s64 	%rd303, %rd302, %rd188;
$L__BB1_192:
	ld.shared.f32 	%f166, [_ZN6thrust24THRUST_300001_SM_1000_NS8cuda_cub4core6detail5shmemE+104];
	ld.shared.u64 	%rd191, [_ZN6thrust24THRUST_300001_SM_1000_NS8cuda_cub4core6detail5shmemE+112];
	setp.lt.f32 	%p90, %f240, %f166;
	mov.f32 	%f241, %f240;
	mov.u64 	%rd304, %rd303;
	@%p90 bra 	$L__BB1_195;
	setp.lt.f32 	%p91, %f166, %f240;
	mov.f32 	%f241, %f166;
	mov.u64 	%rd304, %rd191;
	@%p91 bra 	$L__BB1_195;
	setp.lt.s64 	%p92, %rd303, %rd191;
	selp.f32 	%f241, %f240, %f166, %p92;
	min.s64 	%rd304, %rd303, %rd191;
$L__BB1_195:
	ld.shared.f32 	%f169, [_ZN6thrust24THRUST_300001_SM_1000_NS8cuda_cub4core6detail5shmemE+120];
	ld.shared.u64 	%rd194, [_ZN6thrust24THRUST_300001_SM_1000_NS8cuda_cub4core6detail5shmemE+128];
	setp.lt.f32 	%p93, %f241, %f169;
	mov.f32 	%f242, %f241;
	mov.u64 	%rd305, %rd304;
	@%p93 bra 	$L__BB1_198;
	setp.lt.f32 	%p94, %f169, %f241;
	mov.f32 	%f242, %f169;
	mov.u64 	%rd305, %rd194;
	@%p94 bra 	$L__BB1_198;
	setp.lt.s64 	%p95, %rd304, %rd194;
	selp.f32 	%f242, %f241, %f169, %p95;
	min.s64 	%rd305, %rd304, %rd194;
$L__BB1_198:
	mov.u32 	%r387, %tid.x;
	setp.ne.s32 	%p222, %r387, 0;
	@%p222 bra 	$L__BB1_200;
	ld.param.u64 	%rd234, [_ZN6thrust24THRUST_300001_SM_1000_NS8cuda_cub4core6detail13_kernel_agentINS1_8__reduce11ReduceAgentINS0_12zip_iteratorIN4cuda3std3__45tupleIJNS0_6detail15normal_iteratorINS0_10device_ptrIfEEEENS0_17counting_iteratorIlNS0_11use_defaultESI_SI_EEEEEEEPNSB_IJflEEESM_iNS1_9__extrema9arg_min_fIflNSA_4lessIfEEEEEEJSL_SN_iSS_EEEvDpT0__param_1];
	cvta.to.global.u64 	%rd233, %rd234;
	st.global.f32 	[%rd233], %f242;
	st.global.u64 	[%rd233+8], %rd305;
$L__BB1_200:
	ret;

}
	// .globl	_ZN6thrust24THRUST_300001_SM_1000_NS8cuda_cub4core6detail13_kernel_agentINS1_8__reduce11ReduceAgentINS0_12zip_iteratorIN4cuda3std3__45tupleIJNS0_6detail15normal_iteratorINS0_10device_ptrIfEEEENS0_17counting_iteratorIlNS0_11use_defaultESI_SI_EEEEEEEPNSB_IJflEEESM_iNS1_9__extrema9arg_min_fIflNSA_4lessIfEEEEEEJSL_SN_iN3cub18CUB_300001_SM_100013GridEvenShareIiEENSV_9GridQueueIjEESS_EEEvDpT0_
.visible .entry _ZN6thrust24THRUST_300001_SM_1000_NS8cuda_cub4core6detail13_kernel_agentINS1_8__reduce11ReduceAgentINS0_12zip_iteratorIN4cuda3std3__45tupleIJNS0_6detail15normal_iteratorINS0_10device_ptrIfEEEENS0_17counting_iteratorIlNS0_11use_defaultESI_SI_EEEEEEEPNSB_IJflEEESM_iNS1_9__extrema9arg_min_fIflNSA_4lessIfEEEEEEJSL_SN_iN3cub18CUB_300001_SM_100013GridEvenShareIiEENSV_9GridQueueIjEESS_EEEvDpT0_(
	.param .align 8 .b8 _ZN6thrust24THRUST_300001_SM_1000_NS8cuda_cub4core6detail13_kernel_agentINS1_8__reduce11ReduceAgentINS0_12zip_iteratorIN4cuda3std3__45tupleIJNS0_6detail15normal_iteratorINS0_10device_ptrIfEEEENS0_17counting_iteratorIlNS0_11use_defaultESI_SI_EEEEEEEPNSB_IJflEEESM_iNS1_9__extrema9arg_min_fIflNSA_4lessIfEEEEEEJSL_SN_iN3cub18CUB_300001_SM_100013GridEvenShareIiEENSV_9GridQueueIjEESS_EEEvDpT0__param_0[16],
	.param .u64 .ptr .align 1 _ZN6thrust24THRUST_300001_SM_1000_NS8cuda_cub4core6detail13_kernel_agentINS1_8__reduce11ReduceAgentINS0_12zip_iteratorIN4cuda3std3__45tupleIJNS0_6detail15normal_iteratorINS0_10device_ptrIfEEEENS0_17counting_iteratorIlNS0_11use_defaultESI_SI_EEEEEEEPNSB_IJflEEESM_iNS1_9__extrema9arg_min_fIflNSA_4lessIfEEEEEEJSL_SN_iN3cub18CUB_300001_SM_100013GridEvenShareIiEENSV_9GridQueueIjEESS_EEEvDpT0__param_1,
	.param .u32 _ZN6thrust24THRUST_300001_SM_1000_NS8cuda_cub4core6detail13_kernel_agentINS1_8__reduce11ReduceAgentINS0_12zip_iteratorIN4cuda3std3__45tupleIJNS0_6detail15normal_iteratorINS0_10device_ptrIfEEEENS0_17counting_iteratorIlNS0_11use_defaultESI_SI_EEEEEEEPNSB_IJflEEESM_iNS1_9__extrema9arg_min_fIflNSA_4lessIfEEEEEEJSL_SN_iN3cub18CUB_300001_SM_100013GridEvenShareIiEENSV_9GridQueueIjEESS_EEEvDpT0__param_2,
	.param .align 4 .b8 _ZN6thrust24THRUST_300001_SM_1000_NS8cuda_cub4core6detail13_kernel_agentINS1_8__reduce11ReduceAgentINS0_12zip_iteratorIN4cuda3std3__45tupleIJNS0_6detail15normal_iteratorINS0_10device_ptrIfEEEENS0_17counting_iteratorIlNS0_11use_defaultESI_SI_EEEEEEEPNSB_IJflEEESM_iNS1_9__extrema9arg_min_fIflNSA_4lessIfEEEEEEJSL_SN_iN3cub18CUB_300001_SM_100013GridEvenShareIiEENSV_9GridQueueIjEESS_EEEvDpT0__param_3[40],
	.param .align 8 .b8 _ZN6thrust24THRUST_300001_SM_1000_NS8cuda_cub4core6detail13_kernel_agentINS1_8__reduce11ReduceAgentINS0_12zip_iteratorIN4cuda3std3__45tupleIJNS0_6detail15normal_iteratorINS0_10device_ptrIfEEEENS0_17counting_iteratorIlNS0_11use_defaultESI_SI_EEEEEEEPNSB_IJflEEESM_iNS1_9__extrema9arg_min_fIflNSA_4lessIfEEEEEEJSL_SN_iN3cub18CUB_300001_SM_100013GridEvenShareIiEENSV_9GridQueueIjEESS_EEEvDpT0__param_4[8],
	.param .align 1 .b8 _ZN6thrust24THRUST_300001_SM_1000_NS8cuda_cub4core6detail13_kernel_agentINS1_8__reduce11ReduceAgentINS0_12zip_iteratorIN4cuda3std3__45tupleIJNS0_6detail15normal_iteratorINS0_10device_ptrIfEEEENS0_17counting_iteratorIlNS0_11use_defaultESI_SI_EEEEEEEPNSB_IJflEEESM_iNS1_9__extrema9arg_min_fIflNSA_4lessIfEEEEEEJSL_SN_iN3cub18CUB_300001_SM_100013GridEvenShareIiEENSV_9GridQueueIjEESS_EEEvDpT0__param_5[1]
)
.maxntid 256
{
	.reg .pred 	%p<225>;
	.reg .b32 	%r<437>;
	.reg .b32 	%f<243>;
	.reg .b64 	%rd<287>;

	ld.param.u64 	%rd3, [_ZN6thrust24THRUST_300001_SM_1000_NS8cuda_cub4core6detail13_kernel_agentINS1_8__reduce11ReduceAgentINS0_12zip_iteratorIN4cuda3std3__45tupleIJNS0_6detail15normal_iteratorINS0_10device_ptrIfEEEENS0_17counting_iteratorIlNS0_11use_defaultESI_SI_EEEEEEEPNSB_IJflEEESM_iNS1_9__extrema9arg_min_fIflNSA_4lessIfEEEEEEJSL_SN_iN3cub18CUB_300001_SM_100013GridEvenShareIiEENSV_9GridQueueIjEESS_EEEvDpT0__param_0+8];
	ld.param.u64 	%rd184, [_ZN6thrust24THRUST_300001_SM_1000_NS8cuda_cub4core6detail13_kernel_agentINS1_8__reduce11ReduceAgentINS0_12zip_iteratorIN4cuda3std3__45tupleIJNS0_6detail15normal_iteratorINS0_10device_ptrIfEEEENS0_17counting_iteratorIlNS0_11use_defaultESI_SI_EEEEEEEPNSB_IJflEEESM_iNS1_9__extrema9arg_min_fIflNSA_4lessIfEEEEEEJSL_SN_iN3cub18CUB_300001_SM_100013GridEvenShareIiEENSV_9GridQueueIjEESS_EEEvDpT0__param_0];
	ld.param.u64 	%rd185, [_ZN6thrust24THRUST_300001_SM_1000_NS8cuda_cub4core6detail13_kernel_agentINS1_8__reduce11ReduceAgentINS0_12zip_iteratorIN4cuda3std3__45tupleIJNS0_6detail15normal_iteratorINS0_10device_ptrIfEEEENS0_17counting_iteratorIlNS0_11use_defaultESI_SI_EEEEEEEPNSB_IJflEEESM_iNS1_9__extrema9arg_min_fIflNSA_4lessIfEEEEEEJSL_SN_iN3cub18CUB_300001_SM_100013GridEvenShareIiEENSV_9GridQueueIjEESS_EEEvDpT0__param_4];
	ld.param.u32 	%r66, [_ZN6thrust24THRUST_300001_SM_1000_NS8cuda_cub4core6detail13_kernel_agentINS1_8__reduce11ReduceAgentINS0_12zip_iteratorIN4cuda3std3__45tupleIJNS0_6detail15normal_iteratorINS0_10device_ptrIfEEEENS0_17counting_iteratorIlNS0_11use_defaultESI_SI_EEEEEEEPNSB_IJflEEESM_iNS1_9__extrema9arg_min_fIflNSA_4lessIfEEEEEEJSL_SN_iN3cub18CUB_300001_SM_100013GridEvenShareIiEENSV_9GridQueueIjEESS_EEEvDpT0__param_2];
	cvta.to.global.u64 	%rd1, %rd185;
	cvta.to.global.u64 	%rd2, %rd184;
	mov.u32 	%r1, %ctaid.x;
	mul.lo.s32 	%r2, %r1, 1280;
	mov.u32 	%r67, %nctaid.x;
	mul.lo.s32 	%r3, %r67, 1280;
	add.s32 	%r68, %r2, 1280;
	setp.le.s32 	%p1, %r68, %r66;
	@%p1 bra 	$L__BB2_111;
	sub.s32 	%r4, %r66, %r2;
	mov.u32 	%r5, %tid.x;
	setp.ge.s32 	%p98, %r5, %r4;
	mov.f32 	%f188, 0f00000000;
	mov.b64 	%rd232, 0;
	mov.u32 	%r420, %r5;
	@%p98 bra 	$L__BB2_3;
	add.s32 	%r190, %r2, %r5;
	cvt.s64.s32 	%rd207, %r190;
	mul.wide.s32 	%rd208, %r190, 4;
	add.s64 	%rd209, %rd2, %rd208;
	add.s64 	%rd232, %rd3, %rd207;
	ld.global.f32 	%f188, [%rd209];
	add.s32 	%r420, %r5, 256;
$L__BB2_3:
	setp.ge.s32 	%p99, %r420, %r4;
	@%p99 bra 	$L__BB2_25;
	not.b32 	%r191, %r420;
	add.s32 	%r192, %r66, %r191;
	sub.s32 	%r8, %r192, %r2;
	and.b32  	%r193, %r8, 768;
	setp.eq.s32 	%p100, %r193, 768;
	@%p100 bra 	$L__BB2_10;
	add.s32 	%r418, %r420, %r2;
	shr.u32 	%r194, %r8, 8;
	add.s32 	%r195, %r194, 1;
	and.b32  	%r196, %r195, 3;
	neg.s32 	%r417, %r196;
$L__BB2_6:
	.pragma "nounroll";
	mov.u64 	%rd6, %rd232;
	mov.f32 	%f3, %f188;
	cvt.s64.s32 	%rd211, %r418;
	add.s64 	%rd7, %rd3, %rd211;
	mul.wide.s32 	%rd212, %r418, 4;
	add.s64 	%rd213, %rd2, %rd212;
	ld.global.f32 	%f4, [%rd213];
	setp.lt.f32 	%p101, %f3, %f4;
	@%p101 bra 	$L__BB2_9;
	setp.lt.f32 	%p102, %f4, %f3;
	mov.u64 	%rd232, %rd7;
	mov.f32 	%f188, %f4;
	@%p102 bra 	$L__BB2_9;
	setp.lt.s64 	%p103, %rd6, %rd7;
	min.s64 	%rd232, %rd6, %rd7;
	selp.f32 	%f188, %f3, %f4, %p103;
$L__BB2_9:
	add.s32 	%r420, %r420, 256;
	add.s32 	%r418, %r418, 256;
	add.s32 	%r417, %r417, 1;
	setp.ne.s32 	%p104, %r417, 0;
	@%p104 bra 	$L__BB2_6;
$L__BB2_10:
	setp.lt.u32 	%p105, %r8, 768;
	@%p105 bra 	$L__BB2_25;
	add.s32 	%r421, %r420, %r2;
	add.s32 	%r424, %r421, 256;
	add.s32 	%r423, %r421, 512;
	add.s32 	%r422, %r421, 768;
	add.s64 	%rd12, %rd2, 2048;
$L__BB2_12:
	cvt.s64.s32 	%rd214, %r424;
	add.s64 	%rd14, %rd3, %rd214;
	cvt.s64.s32 	%rd215, %r423;
	add.s64 	%rd15, %rd3, %rd215;
	cvt.s64.s32 	%rd216, %r422;
	add.s64 	%rd16, %rd3, %rd216;
	cvt.s64.s32 	%rd217, %r421;
	mul.wide.s32 	%rd218, %r421, 4;
	add.s64 	%rd17, %rd12, %rd218;
	add.s64 	%rd18, %rd3, %rd217;
	ld.global.f32 	%f10, [%rd17+-2048];
	setp.lt.f32 	%p106, %f188, %f10;
	mov.u64 	%rd229, %rd232;
	mov.f32 	%f185, %f188;
	@%p106 bra 	$L__BB2_15;
	setp.lt.f32 	%p107, %f10, %f188;
	mov.u64 	%rd229, %rd18;
	mov.f32 	%f185, %f10;
	@%p107 bra 	$L__BB2_15;
	setp.lt.s64 	%p108, %rd232, %rd18;
	min.s64 	%rd229, %rd232, %rd18;
	selp.f32 	%f185, %f188, %f10, %p108;
$L__BB2_15:
	ld.global.f32 	%f13, [%rd17+-1024];
	setp.lt.f32 	%p109, %f185, %f13;
	mov.u64 	%rd230, %rd229;
	mov.f32 	%f186, %f185;
	@%p109 bra 	$L__BB2_18;
	setp.lt.f32 	%p110, %f13, %f185;
	mov.u64 	%rd230, %rd14;
	mov.f32 	%f186, %f13;
	@%p110 bra 	$L__BB2_18;
	setp.lt.s64 	%p111, %rd229, %rd14;
	min.s64 	%rd230, %rd229, %rd14;
	selp.f32 	%f186, %f185, %f13, %p111;
$L__BB2_18:
	ld.global.f32 	%f16, [%rd17];
	setp.lt.f32 	%p112, %f186, %f16;
	mov.u64 	%rd231, %rd230;
	mov.f32 	%f187, %f186;
	@%p112 bra 	$L__BB2_21;
	setp.lt.f32 	%p113, %f16, %f186;
	mov.u64 	%rd231, %rd15;
	mov.f32 	%f187, %f16;
	@%p113 bra 	$L__BB2_21;
	setp.lt.s64 	%p114, %rd230, %rd15;
	min.s64 	%rd231, %rd230, %rd15;
	selp.f32 	%f187, %f186, %f16, %p114;
$L__BB2_21:
	ld.global.f32 	%f19, [%rd17+1024];
	setp.lt.f32 	%p115, %f187, %f19;
	mov.u64 	%rd232, %rd231;
	mov.f32 	%f188, %f187;
	@%p115 bra 	$L__BB2_24;
	setp.lt.f32 	%p116, %f19, %f187;
	mov.u64 	%rd232, %rd16;
	mov.f32 	%f188, %f19;
	@%p116 bra 	$L__BB2_24;
	setp.lt.s64 	%p117, %rd231, %rd16;
	min.s64 	%rd232, %rd231, %rd16;
	selp.f32 	%f188, %f187, %f19, %p117;
$L__BB2_24:
	add.s32 	%r420, %r420, 1024;
	add.s32 	%r424, %r424, 1024;
	add.s32 	%r423, %r423, 1024;
	add.s32 	%r422, %r422, 1024;
	add.s32 	%r421, %r421, 1024;
	setp.lt.s32 	%p118, %r420, %r4;
	@%p118 bra 	$L__BB2_12;
$L__BB2_25:
	setp.lt.s32 	%p119, %r4, 256;
	@%p119 bra 	$L__BB2_65;
	// begin inline asm
	mov.u32 %r310, %laneid;
	// end inline asm
	mov.b32 	%r312, %f188;
	mov.b32 	%r328, 1;
	mov.b32 	%r329, 31;
	mov.b32 	%r330, -1;
	// begin inline asm
	shfl.sync.down.b32 %r311, %r312, %r328, %r329, %r330;
	// end inline asm
	mov.b32 	%f23, %r311;
	// begin inline asm
	shfl.sync.down.b32 %r316, %r317, %r328, %r329, %r330;
	// end inline asm
	mov.b64 	{%r322, %r327}, %rd232;
	// begin inline asm
	shfl.sync.down.b32 %r321, %r322, %r328, %r329, %r330;
	// end inline asm
	// begin inline asm
	shfl.sync.down.b32 %r326, %r327, %r328, %r329, %r330;
	// end inline asm
	mov.b64 	%rd28, {%r321, %r326};
	setp.gt.s32 	%p176, %r310, 30;
	setp.lt.f32 	%p177, %f188, %f23;
	or.pred  	%p178, %p176, %p177;
	mov.u64 	%rd234, %rd232;
	mov.f32 	%f190, %f188;
	@%p178 bra 	$L__BB2_29;
	setp.gt.f32 	%p179, %f188, %f23;
	mov.u64 	%rd234, %rd28;
	mov.f32 	%f190, %f23;
	@%p179 bra 	$L__BB2_29;
	setp.lt.s64 	%p180, %rd232, %rd28;
	min.s64 	%rd234, %rd232, %rd28;
	selp.f32 	%f190, %f188, %f23, %p180;
$L__BB2_29:
	mov.b32 	%r332, %f190;
	mov.b32 	%r348, 2;
	mov.b32 	%r349, 31;
	mov.b32 	%r350, -1;
	// begin inline asm
	shfl.sync.down.b32 %r331, %r332, %r348, %r349, %r350;
	// end inline asm
	mov.b32 	%f26, %r331;
	// begin inline asm
	shfl.sync.down.b32 %r336, %r337, %r348, %r349, %r350;
	// end inline asm
	mov.b64 	{%r342, %r347}, %rd234;
	// begin inline asm
	shfl.sync.down.b32 %r341, %r342, %r348, %r349, %r350;
	// end inline asm
	// begin inline asm
	shfl.sync.down.b32 %r346, %r347, %r348, %r349, %r350;
	// end inline asm
	mov.b64 	%rd31, {%r341, %r346};
	setp.gt.s32 	%p181, %r310, 29;
	setp.lt.f32 	%p182, %f190, %f26;
	or.pred  	%p183, %p181, %p182;
	mov.u64 	%rd235, %rd234;
	mov.f32 	%f191, %f190;
	@%p183 bra 	$L__BB2_32;
	setp.gt.f32 	%p184, %f190, %f26;
	mov.u64 	%rd235, %rd31;
	mov.f32 	%f191, %f26;
	@%p184 bra 	$L__BB2_32;
	setp.lt.s64 	%p185, %rd234, %rd31;
	min.s64 	%rd235, %rd234, %rd31;
	selp.f32 	%f191, %f190, %f26, %p185;
$L__BB2_32:
	mov.b32 	%r352, %f191;
	mov.b32 	%r368, 4;
	mov.b32 	%r369, 31;
	mov.b32 	%r370, -1;
	// begin inline asm
	shfl.sync.down.b32 %r351, %r352, %r368, %r369, %r370;
	// end inline asm
	mov.b32 	%f29, %r351;
	// begin inline asm
	shfl.sync.down.b32 %r356, %r357, %r368, %r369, %r370;
	// end inline asm
	mov.b64 	{%r362, %r367}, %rd235;
	// begin inline asm
	shfl.sync.down.b32 %r361, %r362, %r368, %r369, %r370;
	// end inline asm
	// begin inline asm
	shfl.sync.down.b32 %r366, %r367, %r368, %r369, %r370;
	// end inline asm
	mov.b64 	%rd34, {%r361, %r366};
	setp.gt.s32 	%p186, %r310, 27;
	setp.lt.f32 	%p187, %f191, %f29;
	or.pred  	%p188, %p186, %p187;
	mov.u64 	%rd236, %rd235;
	mov.f32 	%f192, %f191;
	@%p188 bra 	$L__BB2_35;
	setp.gt.f32 	%p189, %f191, %f29;
	mov.u64 	%rd236, %rd34;
	mov.f32 	%f192, %f29;
	@%p189 bra 	$L__BB2_35;
	setp.lt.s64 	%p190, %rd235, %rd34;
	min.s64 	%rd236, %rd235, %rd34;
	selp.f32 	%f192, %f191, %f29, %p190;
$L__BB2_35:
	mov.b32 	%r372, %f192;
	mov.b32 	%r388, 8;
	mov.b32 	%r389, 31;
	mov.b32 	%r390, -1;
	// begin inline asm
	shfl.sync.down.b32 %r371, %r372, %r388, %r389, %r390;
	// end inline asm
	mov.b32 	%f32, %r371;
	// begin inline asm
	shfl.sync.down.b32 %r376, %r377, %r388, %r389, %r390;
	// end inline asm
	mov.b64 	{%r382, %r387}, %rd236;
	// begin inline asm
	shfl.sync.down.b32 %r381, %r382, %r388, %r389, %r390;
	// end inline asm
	// begin inline asm
	shfl.sync.down.b32 %r386, %r387, %r388, %r389, %r390;
	// end inline asm
	mov.b64 	%rd37, {%r381, %r386};
	setp.gt.s32 	%p191, %r310, 23;
	setp.lt.f32 	%p192, %f192, %f32;
	or.pred  	%p193, %p191, %p192;
	mov.u64 	%rd237, %rd236;
	mov.f32 	%f193, %f192;
	@%p193 bra 	$L__BB2_38;
	setp.gt.f32 	%p194, %f192, %f32;
	mov.u64 	%rd237, %rd37;
	mov.f32 	%f193, %f32;
	@%p194 bra 	$L__BB2_38;
	setp.lt.s64 	%p195, %rd236, %rd37;
	min.s64 	%rd237, %rd236, %rd37;
	selp.f32 	%f193, %f192, %f32, %p195;
$L__BB2_38:
	mov.b32 	%r392, %f193;
	mov.b32 	%r408, 16;
	mov.b32 	%r409, 31;
	mov.b32 	%r410, -1;
	// begin inline asm
	shfl.sync.down.b32 %r391, %r392, %r408, %r409, %r410;
	// end inline asm
	mov.b32 	%f35, %r391;
	// begin inline asm
	shfl.sync.down.b32 %r396, %r397, %r408, %r409, %r410;
	// end inline asm
	mov.b64 	{%r402, %r407}, %rd237;
	// begin inline asm
	shfl.sync.down.b32 %r401, %r402, %r408, %r409, %r410;
	// end inline asm
	// begin inline asm
	shfl.sync.down.b32 %r406, %r407, %r408, %r409, %r410;
	// end inline asm
	mov.b64 	%rd40, {%r401, %r406};
	setp.gt.s32 	%p196, %r310, 15;
	setp.lt.f32 	%p197, %f193, %f35;
	or.pred  	%p198, %p196, %p197;
	mov.u64 	%rd286, %rd237;
	mov.f32 	%f242, %f193;
	@%p198 bra 	$L__BB2_41;
	setp.gt.f32 	%p199, %f193, %f35;
	mov.u64 	%rd286, %rd40;
	mov.f32 	%f242, %f35;
	@%p199 bra 	$L__BB2_41;
	setp.lt.s64 	%p200, %rd237, %rd40;
	min.s64 	%rd286, %rd237, %rd40;
	selp.f32 	%f242, %f193, %f35, %p200;
$L__BB2_41:
	setp.ne.s32 	%p201, %r310, 0;
	@%p201 bra 	$L__BB2_43;
	shr.u32 	%r411, %r5, 1;
	and.b32  	%r412, %r411, 496;
	mov.u32 	%r413, _ZN6thrust24THRUST_300001_SM_1000_NS8cuda_cub4core6detail5shmemE;
	add.s32 	%r414, %r413, %r412;
	st.shared.f32 	[%r414+8], %f242;
	st.shared.u64 	[%r414+16], %rd286;
$L__BB2_43:
	bar.sync 	0;
	setp.ne.s32 	%p202, %r5, 0;
	@%p202 bra 	$L__BB2_201;
	ld.shared.f32 	%f38, [_ZN6thrust24THRUST_300001_SM_1000_NS8cuda_cub4core6detail5shmemE+24];
	ld.shared.u64 	%rd43, [_ZN6thrust24THRUST_300001_SM_1000_NS8cuda_cub4core6detail5shmemE+32];
	setp.lt.f32 	%p203, %f242, %f38;
	mov.u64 	%rd239, %rd286;
	mov.f32 	%f195, %f242;
	@%p203 bra 	$L__BB2_47;
	setp.lt.f32 	%p204, %f38, %f242;
	mov.u64 	%rd239, %rd43;
	mov.f32 	%f195, %f38;
	@%p204 bra 	$L__BB2_47;
	setp.lt.s64 	%p205, %rd286, %rd43;
	min.s64 	%rd239, %rd286, %rd43;
	selp.f32 	%f195, %f242, %f38, %p205;
$L__BB2_47:
	ld.shared.f32 	%f41, [_ZN6thrust24THRUST_300001_SM_1000_NS8cuda_cub4core6detail5shmemE+40];
	ld.shared.u64 	%rd46, [_ZN6thrust24THRUST_300001_SM_1000_NS8cuda_cub4core6detail5shmemE+48];
	setp.lt.f32 	%p206, %f195, %f41;
	mov.u64 	%rd240, %rd239;
	mov.f32 	%f196, %f195;
	@%p206 bra 	$L__BB2_50;
	setp.lt.f32 	%p207, %f41, %f195;
	mov.u64 	%rd240, %rd46;
	mov.f32 	%f196, %f41;
	@%p207 bra 	$L__BB2_50;
	setp.lt.s64 	%p208, %rd239, %rd46;
	min.s64 	%rd240, %rd239, %rd46;
	selp.f32 	%f196, %f195, %f41, %p208;
$L__BB2_50:
	ld.shared.f32 	%f44, [_ZN6thrust24THRUST_300001_SM_1000_NS8cuda_cub4core6detail5shmemE+56];
	ld.shared.u64 	%rd49, [_ZN6thrust24THRUST_300001_SM_1000_NS8cuda_cub4core6detail5shmemE+64];
	setp.lt.f32 	%p209, %f196, %f44;
	mov.u64 	%rd241, %rd240;
	mov.f32 	%f197, %f196;
	@%p209 bra 	$L__BB2_53;
	setp.lt.f32 	%p210, %f44, %f196;
	mov.u64 	%rd241, %rd49;
	mov.f32 	%f197, %f44;
	@%p210 bra 	$L__BB2_53;
	setp.lt.s64 	%p211, %rd240, %rd49;
	min.s64 	%rd241, %rd240, %rd49;
	selp.f32 	%f197, %f196, %f44, %p211;
$L__BB2_53:
	ld.shared.f32 	%f47, [_ZN6thrust24THRUST_300001_SM_1000_NS8cuda_cub4core6detail5shmemE+72];
	ld.shared.u64 	%rd52, [_ZN6thrust24THRUST_300001_SM_1000_NS8cuda_cub4core6detail5shmemE+80];
	setp.lt.f32 	%p212, %f197, %f47;
	mov.u64 	%rd242, %rd241;
	mov.f32 	%f198, %f197;
	@%p212 bra 	$L__BB2_56;
	setp.lt.f32 	%p213, %f47, %f197;
	mov.u64 	%rd242, %rd52;
	mov.f32 	%f198, %f47;
	@%p213 bra 	$L__BB2_56;
	setp.lt.s64 	%p214, %rd241, %rd52;
	min.s64 	%rd242, %rd241, %rd52;
	selp.f32 	%f198, %f197, %f47, %p214;
$L__BB2_56:
	ld.shared.f32 	%f50, [_ZN6thrust24THRUST_300001_SM_1000_NS8cuda_cub4core6detail5shmemE+88];
	ld.shared.u64 	%rd55, [_ZN6thrust24THRUST_300001_SM_1000_NS8cuda_cub4core6detail5shmemE+96];
	setp.lt.f32 	%p215, %f198, %f50;
	mov.f32 	%f199, %f198;
	mov.u64 	%rd243, %rd242;
	@%p215 bra 	$L__BB2_59;
	setp.lt.f32 	%p216, %f50, %f198;
	mov.f32 	%f199, %f50;
	mov.u64 	%rd243, %rd55;
	@%p216 bra 	$L__BB2_59;
	setp.lt.s64 	%p217, %rd242, %rd55;
	selp.f32 	%f199, %f198, %f50, %p217;
	min.s64 	%rd243, %rd242, %rd55;
$L__BB2_59:
	ld.shared.f32 	%f53, [_ZN6thrust24THRUST_300001_SM_1000_NS8cuda_cub4core6detail5shmemE+104];
	ld.shared.u64 	%rd58, [_ZN6thrust24THRUST_300001_SM_1000_NS8cuda_cub4core6detail5shmemE+112];
	setp.lt.f32 	%p218, %f199, %f53;
	mov.f32 	%f200, %f199;
	mov.u64 	%rd244, %rd243;
	@%p218 bra 	$L__BB2_62;
	setp.lt.f32 	%p219, %f53, %f199;
	mov.f32 	%f200, %f53;
	mov.u64 	%rd244, %rd58;
	@%p219 bra 	$L__BB2_62;
	setp.lt.s64 	%p220, %rd243, %rd58;
	selp.f32 	%f200, %f199, %f53, %p220;
	min.s64 	%rd244, %rd243, %rd58;
$L__BB2_62:
	ld.shared.f32 	%f56, [_ZN6thrust24THRUST_300001_SM_1000_NS8cuda_cub4core6detail5shmemE+120];
	ld.shared.u64 	%rd61, [_ZN6thrust24THRUST_300001_SM_1000_NS8cuda_cub4core6detail5shmemE+128];
	setp.lt.f32 	%p221, %f200, %f56;
	mov.f32 	%f242, %f200;
	mov.u64 	%rd286, %rd244;
	@%p221 bra 	$L__BB2_201;
	setp.lt.f32 	%p222, %f56, %f200;
	mov.f32 	%f242, %f56;
	mov.u64 	%rd286, %rd61;
	@%p222 bra 	$L__BB2_201;
	setp.lt.s64 	%p223, %rd244, %rd61;
	selp.f32 	%f242, %f200, %f56, %p223;
	min.s64 	%rd286, %rd244, %rd61;
	bra.uni 	$L__BB2_201;
$L__BB2_65:
	// begin inline asm
	mov.u32 %r197, %laneid;
	// end inline asm
	and.b32  	%r218, %r5, 992;
	add.s32 	%r219, %r218, 32;
	setp.gt.s32 	%p120, %r219, %r4;
	not.b32 	%r220, %r218;
	add.s32 	%r221, %r4, %r220;
	selp.b32 	%r216, %r221, 31, %p120;
	mov.b32 	%r199, %f188;
	mov.b32 	%r215, 1;
	mov.b32 	%r217, -1;
	// begin inline asm
	shfl.sync.down.b32 %r198, %r199, %r215, %r216, %r217;
	// end inline asm
	mov.b32 	%f58, %r198;
	// begin inline asm
	shfl.sync.down.b32 %r203, %r204, %r215, %r216, %r217;
	// end inline asm
	mov.b64 	{%r209, %r214}, %rd232;
	// begin inline asm
	shfl.sync.down.b32 %r208, %r209, %r215, %r216, %r217;
	// end inline asm
	// begin inline asm
	shfl.sync.down.b32 %r213, %r214, %r215, %r216, %r217;
	// end inline asm
	mov.b64 	%rd63, {%r208, %r213};
	setp.ge.s32 	%p121, %r197, %r216;
	setp.lt.f32 	%p122, %f188, %f58;
	or.pred  	%p123, %p121, %p122;
	mov.f32 	%f201, %f188;
	mov.u64 	%rd245, %rd232;
	@%p123 bra 	$L__BB2_68;
	setp.gt.f32 	%p124, %f188, %f58;
	mov.f32 	%f201, %f58;
	mov.u64 	%rd245, %rd63;
	@%p124 bra 	$L__BB2_68;
	setp.lt.s64 	%p125, %rd232, %rd63;
	selp.f32 	%f201, %f188, %f58, %p125;
	min.s64 	%rd245, %rd232, %rd63;
$L__BB2_68:
	mov.b32 	%r223, %f201;
	mov.b32 	%r239, 2;
	mov.b32 	%r241, -1;
	// begin inline asm
	shfl.sync.down.b32 %r222, %r223, %r239, %r216, %r241;
	// end inline asm
	mov.b32 	%f61, %r222;
	// begin inline asm
	shfl.sync.down.b32 %r227, %r228, %r239, %r216, %r241;
	// end inline asm
	mov.b64 	{%r233, %r238}, %rd245;
	// begin inline asm
	shfl.sync.down.b32 %r232, %r233, %r239, %r216, %r241;
	// end inline asm
	// begin inline asm
	shfl.sync.down.b32 %r237, %r238, %r239, %r216, %r241;
	// end inline asm
	mov.b64 	%rd66, {%r232, %r237};
	add.s32 	%r242, %r197, 2;
	setp.gt.s32 	%p126, %r242, %r216;
	setp.lt.f32 	%p127, %f201, %f61;
	or.pred  	%p128, %p126, %p127;
	mov.f32 	%f202, %f201;
	mov.u64 	%rd246, %rd245;
	@%p128 bra 	$L__BB2_71;
	setp.gt.f32 	%p129, %f201, %f61;
	mov.f32 	%f202, %f61;
	mov.u64 	%rd246, %rd66;
	@%p129 bra 	$L__BB2_71;
	setp.lt.s64 	%p130, %rd245, %rd66;
	selp.f32 	%f202, %f201, %f61, %p130;
	min.s64 	%rd246, %rd245, %rd66;
$L__BB2_71:
	mov.b32 	%r244, %f202;
	mov.b32 	%r260, 4;
	mov.b32 	%r262, -1;
	// begin inline asm
	shfl.sync.down.b32 %r243, %r244, %r260, %r216, %r262;
	// end inline asm
	mov.b32 	%f64, %r243;
	// begin inline asm
	shfl.sync.down.b32 %r248, %r249, %r260, %r216, %r262;
	// end inline asm
	mov.b64 	{%r254, %r259}, %rd246;
	// begin inline asm
	shfl.sync.down.b32 %r253, %r254, %r260, %r216, %r262;
	// end inline asm
	// begin inline asm
	shfl.sync.down.b32 %r258, %r259, %r260, %r216, %r262;
	// end inline asm
	mov.b64 	%rd69, {%r253, %r258};
	add.s32 	%r263, %r197, 4;
	setp.gt.s32 	%p131, %r263, %r216;
	setp.lt.f32 	%p132, %f202, %f64;
	or.pred  	%p133, %p131, %p132;
	mov.f32 	%f203, %f202;
	mov.u64 	%rd247, %rd246;
	@%p133 bra 	$L__BB2_74;
	setp.gt.f32 	%p134, %f202, %f64;
	mov.f32 	%f203, %f64;
	mov.u64 	%rd247, %rd69;
	@%p134 bra 	$L__BB2_74;
	setp.lt.s64 	%p135, %rd246, %rd69;
	selp.f32 	%f203, %f202, %f64, %p135;
	min.s64 	%rd247, %rd246, %rd69;
$L__BB2_74:
	mov.b32 	%r265, %f203;
	mov.b32 	%r281, 8;
	mov.b32 	%r283, -1;
	// begin inline asm
	shfl.sync.down.b32 %r264, %r265, %r281, %r216, %r283;
	// end inline asm
	mov.b32 	%f67, %r264;
	// begin inline asm
	shfl.sync.down.b32 %r269, %r270, %r281, %r216, %r283;
	// end inline asm
	mov.b64 	{%r275, %r280}, %rd247;
	// begin inline asm
	shfl.sync.down.b32 %r274, %r275, %r281, %r216, %r283;
	// end inline asm
	// begin inline asm
	shfl.sync.down.b32 %r279, %r280, %r281, %r216, %r283;
	// end inline asm
	mov.b64 	%rd72, {%r274, %r279};
	add.s32 	%r284, %r197, 8;
	setp.gt.s32 	%p136, %r284, %r216;
	setp.lt.f32 	%p137, %f203, %f67;
	or.pred  	%p138, %p136, %p137;
	mov.f32 	%f204, %f203;
	mov.u64 	%rd248, %rd247;
	@%p138 bra 	$L__BB2_77;
	setp.gt.f32 	%p139, %f203, %f67;
	mov.f32 	%f204, %f67;
	mov.u64 	%rd248, %rd72;
	@%p139 bra 	$L__BB2_77;
	setp.lt.s64 	%p140, %rd247, %rd72;
	selp.f32 	%f204, %f203, %f67, %p140;
	min.s64 	%rd248, %rd247, %rd72;
$L__BB2_77:
	mov.b32 	%r286, %f204;
	mov.b32 	%r302, 16;
	mov.b32 	%r304, -1;
	// begin inline asm
	shfl.sync.down.b32 %r285, %r286, %r302, %r216, %r304;
	// end inline asm
	mov.b32 	%f70, %r285;
	// begin inline asm
	shfl.sync.down.b32 %r290, %r291, %r302, %r216, %r304;
	// end inline asm
	mov.b64 	{%r296, %r301}, %rd248;
	// begin inline asm
	shfl.sync.down.b32 %r295, %r296, %r302, %r216, %r304;
	// end inline asm
	// begin inline asm
	shfl.sync.down.b32 %r300, %r301, %r302, %r216, %r304;
	// end inline asm
	mov.b64 	%rd75, {%r295, %r300};
	add.s32 	%r305, %r197, 16;
	setp.gt.s32 	%p141, %r305, %r216;
	setp.lt.f32 	%p142, %f204, %f70;
	or.pred  	%p143, %p141, %p142;
	mov.f32 	%f242, %f204;
	mov.u64 	%rd286, %rd248;
	@%p143 bra 	$L__BB2_80;
	setp.gt.f32 	%p144, %f204, %f70;
	mov.f32 	%f242, %f70;
	mov.u64 	%rd286, %rd75;
	@%p144 bra 	$L__BB2_80;
	setp.lt.s64 	%p145, %rd248, %rd75;
	selp.f32 	%f242, %f204, %f70, %p145;
	min.s64 	%rd286, %rd248, %rd75;
$L__BB2_80:
	setp.ne.s32 	%p146, %r197, 0;
	@%p146 bra 	$L__BB2_82;
	shr.u32 	%r306, %r5, 1;
	and.b32  	%r307, %r306, 496;
	mov.u32 	%r308, _ZN6thrust24THRUST_300001_SM_1000_NS8cuda_cub4core6detail5shmemE;
	add.s32 	%r309, %r308, %r307;
	st.shared.f32 	[%r309+8], %f242;
	st.shared.u64 	[%r309+16], %rd286;
$L__BB2_82:
	bar.sync 	0;
	setp.ne.s32 	%p147, %r5, 0;
	@%p147 bra 	$L__BB2_201;
	setp.lt.s32 	%p148, %r4, 33;
	mov.f32 	%f206, %f242;
	mov.u64 	%rd250, %rd286;
	@%p148 bra 	$L__BB2_87;
	ld.shared.f32 	%f73, [_ZN6thrust24THRUST_300001_SM_1000_NS8cuda_cub4core6detail5shmemE+24];
	ld.shared.u64 	%rd78, [_ZN6thrust24THRUST_300001_SM_1000_NS8cuda_cub4core6detail5shmemE+32];
	setp.lt.f32 	%p149, %f242, %f73;
	mov.f32 	%f206, %f242;
	mov.u64 	%rd250, %rd286;
	@%p149 bra 	$L__BB2_87;
	setp.lt.f32 	%p150, %f73, %f242;
	mov.f32 	%f206, %f73;
	mov.u64 	%rd250, %rd78;
	@%p150 bra 	$L__BB2_87;
	setp.lt.s64 	%p151, %rd286, %rd78;
	selp.f32 	%f206, %f242, %f73, %p151;
	min.s64 	%rd250, %rd286, %rd78;
$L__BB2_87:
	setp.lt.s32 	%p152, %r4, 65;
	mov.f32 	%f207, %f206;
	mov.u64 	%rd251, %rd250;
	@%p152 bra 	$L__BB2_91;
	ld.shared.f32 	%f76, [_ZN6thrust24THRUST_300001_SM_1000_NS8cuda_cub4core6detail5shmemE+40];
	ld.shared.u64 	%rd81, [_ZN6thrust24THRUST_300001_SM_1000_NS8cuda_cub4core6detail5shmemE+48];
	setp.lt.f32 	%p153, %f206, %f76;
	mov.f32 	%f207, %f206;
	mov.u64 	%rd251, %rd250;
	@%p153 bra 	$L__BB2_91;
	setp.lt.f32 	%p154, %f76, %f206;
	mov.f32 	%f207, %f76;
	mov.u64 	%rd251, %rd81;
	@%p154 bra 	$L__BB2_91;
	setp.lt.s64 	%p155, %rd250, %rd81;
	selp.f32 	%f207, %f206, %f76, %p155;
	min.s64 	%rd251, %rd250, %rd81;
$L__BB2_91:
	setp.lt.s32 	%p156, %r4, 97;
	mov.f32 	%f208, %f207;
	mov.u64 	%rd252, %rd251;
	@%p156 bra 	$L__BB2_95;
	ld.shared.f32 	%f79, [_ZN6thrust24THRUST_300001_SM_1000_NS8cuda_cub4core6detail5shmemE+56];
	ld.shared.u64 	%rd84, [_ZN6thrust24THRUST_300001_SM_1000_NS8cuda_cub4core6detail5shmemE+64];
	setp.lt.f32 	%p157, %f207, %f79;
	mov.f32 	%f208, %f207;
	mov.u64 	%rd252, %rd251;
	@%p157 bra 	$L__BB2_95;
	setp.lt.f32 	%p158, %f79, %f207;
	mov.f32 	%f208, %f79;
	mov.u64 	%rd252, %rd84;
	@%p158 bra 	$L__BB2_95;
	setp.lt.s64 	%p159, %rd251, %rd84;
	selp.f32 	%f208, %f207, %f79, %p159;
	min.s64 	%rd252, %rd251, %rd84;
$L__BB2_95:
	setp.lt.s32 	%p160, %r4, 129;
	mov.f32 	%f209, %f208;
	mov.u64 	%rd253, %rd252;
	@%p160 bra 	$L__BB2_99;
	ld.shared.f32 	%f82, [_ZN6thrust24THRUST_300001_SM_1000_NS8cuda_cub4core6detail5shmemE+72];
	ld.shared.u64 	%rd87, [_ZN6thrust24THRUST_300001_SM_1000_NS8cuda_cub4core6detail5shmemE+80];
	setp.lt.f32 	%p161, %f208, %f82;
	mov.f32 	%f209, %f208;
	mov.u64 	%rd253, %rd252;
	@%p161 bra 	$L__BB2_99;
	setp.lt.f32 	%p162, %f82, %f208;
	mov.f32 	%f209, %f82;
	mov.u64 	%rd253, %rd87;
	@%p162 bra 	$L__BB2_99;
	setp.lt.s64 	%p163, %rd252, %rd87;
	selp.f32 	%f209, %f208, %f82, %p163;
	min.s64 	%rd253, %rd252, %rd87;
$L__BB2_99:
	setp.lt.s32 	%p164, %r4, 161;
	mov.f32 	%f210, %f209;
	mov.u64 	%rd254, %rd253;
	@%p164 bra 	$L__BB2_103;
	ld.shared.f32 	%f85, [_ZN6thrust24THRUST_300001_SM_1000_NS8cuda_cub4core6detail5shmemE+88];
	ld.shared.u64 	%rd90, [_ZN6thrust24THRUST_300001_SM_1000_NS8cuda_cub4core6detail5shmemE+96];
	setp.lt.f32 	%p165, %f209, %f85;
	mov.f32 	%f210, %f209;
	mov.u64 	%rd254, %rd253;
	@%p165 bra 	$L__BB2_103;
	setp.lt.f32 	%p166, %f85, %f209;
	mov.f32 	%f210, %f85;
	mov.u64 	%rd254, %rd90;
	@%p166 bra 	$L__BB2_103;
	setp.lt.s64 	%p167, %rd253, %rd90;
	selp.f32 	%f210, %f209, %f85, %p167;
	min.s64 	%rd254, %rd253, %rd90;
$L__BB2_103:
	setp.lt.s32 	%p168, %r4, 193;
	mov.f32 	%f211, %f210;
	mov.u64 	%rd255, %rd254;
	@%p168 bra 	$L__BB2_107;
	ld.shared.f32 	%f88, [_ZN6thrust24THRUST_300001_SM_1000_NS8cuda_cub4core6detail5shmemE+104];
	ld.shared.u64 	%rd93, [_ZN6thrust24THRUST_300001_SM_1000_NS8cuda_cub4core6detail5shmemE+112];
	setp.lt.f32 	%p169, %f210, %f88;
	mov.f32 	%f211, %f210;
	mov.u64 	%rd255, %rd254;
	@%p169 bra 	$L__BB2_107;
	setp.lt.f32 	%p170, %f88, %f210;
	mov.f32 	%f211, %f88;
	mov.u64 	%rd255, %rd93;
	@%p170 bra 	$L__BB2_107;
	setp.lt.s64 	%p171, %rd254, %rd93;
	selp.f32 	%f211, %f210, %f88, %p171;
	min.s64 	%rd255, %rd254, %rd93;
$L__BB2_107:
	setp.lt.s32 	%p172, %r4, 225;
	mov.f32 	%f242, %f211;
	mov.u64 	%rd286, %rd255;
	@%p172 bra 	$L__BB2_201;
	ld.shared.f32 	%f91, [_ZN6thrust24THRUST_300001_SM_1000_NS8cuda_cub4core6detail5shmemE+120];
	ld.shared.u64 	%rd96, [_ZN6thrust24THRUST_300001_SM_1000_NS8cuda_cub4core6detail5shmemE+128];
	setp.lt.f32 	%p173, %f211, %f91;
	mov.f32 	%f242, %f211;
	mov.u64 	%rd286, %rd255;
	@%p173 bra 	$L__BB2_201;
	setp.lt.f32 	%p174, %f91, %f211;
	mov.f32 	%f242, %f91;
	mov.u64 	%rd286, %rd96;
	@%p174 bra 	$L__BB2_201;
	setp.lt.s64 	%p175, %rd255, %rd96;
	selp.f32 	%f242, %f211, %f91, %p175;
	min.s64 	%rd286, %rd255, %rd96;
	bra.uni 	$L__BB2_201;
$L__BB2_111:
	mov.u32 	%r35, %tid.x;
	cvt.s64.s32 	%rd186, %r2;
	add.s64 	%rd98, %rd3, %rd186;
	cvt.u64.u32 	%rd99, %r35;
	add.s64 	%rd187, %rd99, %rd186;
	shl.b64 	%rd188, %rd187, 2;
	add.s64 	%rd189, %rd2, %rd188;
	ld.global.f32 	%f172, [%rd189];
	add.s32 	%r69, %r35, 256;
	cvt.u64.u32 	%rd190, %r69;
	ld.global.f32 	%f173, [%rd189+1024];
	add.s32 	%r70, %r35, 512;
	cvt.u64.u32 	%rd191, %r70;
	ld.global.f32 	%f174, [%rd189+2048];
	ld.global.f32 	%f93, [%rd189+3072];
	or.b32  	%r71, %r35, 1024;
	cvt.u64.u32 	%rd100, %r71;
	add.s64 	%rd101, %rd98, %rd100;
	ld.global.f32 	%f94, [%rd189+4096];
	setp.lt.f32 	%p2, %f173, %f172;
	selp.f32 	%f175, %f173, %f172, %p2;
	selp.b64 	%rd192, %rd190, %rd99, %p2;
	setp.lt.f32 	%p3, %f174, %f175;
	selp.f32 	%f95, %f174, %f175, %p3;
	selp.b64 	%rd102, %rd191, %rd192, %p3;
	setp.lt.f32 	%p4, %f95, %f93;
	mov.f32 	%f212, %f95;
	mov.u64 	%rd256, %rd102;
	@%p4 bra 	$L__BB2_114;
	add.s32 	%r72, %r35, 768;
	cvt.u64.u32 	%rd256, %r72;
	setp.lt.f32 	%p5, %f93, %f95;
	mov.f32 	%f212, %f93;
	@%p5 bra 	$L__BB2_114;
	mov.f32 	%f212, %f95;
	mov.u64 	%rd256, %rd102;
$L__BB2_114:
	add.s64 	%rd105, %rd98, %rd256;
	setp.lt.f32 	%p6, %f212, %f94;
	mov.f32 	%f230, %f212;
	mov.u64 	%rd274, %rd105;
	@%p6 bra 	$L__BB2_117;
	setp.lt.f32 	%p7, %f94, %f212;
	mov.f32 	%f230, %f94;
	mov.u64 	%rd274, %rd101;
	@%p7 bra 	$L__BB2_117;
	setp.lt.s64 	%p8, %rd256, %rd100;
	selp.f32 	%f230, %f212, %f94, %p8;
	selp.b64 	%rd274, %rd105, %rd101, %p8;
$L__BB2_117:
	setp.le.s32 	%p9, %r66, %r3;
	@%p9 bra 	$L__BB2_162;
	setp.ne.s32 	%p10, %r35, 0;
	@%p10 bra 	$L__BB2_120;
	atom.global.add.u32 	%r73, [%rd1+4], 1280;
	add.s32 	%r74, %r73, %r3;
	st.shared.u32 	[_ZN6thrust24THRUST_300001_SM_1000_NS8cuda_cub4core6detail5shmemE+152], %r74;
$L__BB2_120:
	bar.sync 	0;
	ld.shared.u32 	%r427, [_ZN6thrust24THRUST_300001_SM_1000_NS8cuda_cub4core6detail5shmemE+152];
	add.s32 	%r75, %r427, 1280;
	setp.gt.s32 	%p11, %r75, %r66;
	@%p11 bra 	$L__BB2_139;
$L__BB2_121:
	cvt.s64.s32 	%rd193, %r427;
	add.s64 	%rd194, %rd99, %rd193;
	shl.b64 	%rd195, %rd194, 2;
	add.s64 	%rd196, %rd2, %rd195;
	add.s64 	%rd109, %rd194, %rd3;
	ld.global.f32 	%f100, [%rd196];
	add.s64 	%rd110, %rd109, 256;
	ld.global.f32 	%f101, [%rd196+1024];
	add.s64 	%rd111, %rd109, 512;
	ld.global.f32 	%f102, [%rd196+2048];
	add.s64 	%rd112, %rd109, 768;
	ld.global.f32 	%f103, [%rd196+3072];
	add.s64 	%rd113, %rd109, 1024;
	ld.global.f32 	%f104, [%rd196+4096];
	setp.lt.f32 	%p12, %f230, %f100;
	mov.f32 	%f215, %f230;
	mov.u64 	%rd259, %rd274;
	@%p12 bra 	$L__BB2_124;
	setp.lt.f32 	%p13, %f100, %f230;
	mov.f32 	%f215, %f100;
	mov.u64 	%rd259, %rd109;
	@%p13 bra 	$L__BB2_124;
	setp.lt.s64 	%p14, %rd274, %rd109;
	selp.f32 	%f215, %f230, %f100, %p14;
	min.s64 	%rd259, %rd274, %rd109;
$L__BB2_124:
	setp.lt.f32 	%p15, %f215, %f101;
	mov.f32 	%f216, %f215;
	mov.u64 	%rd260, %rd259;
	@%p15 bra 	$L__BB2_127;
	setp.lt.f32 	%p16, %f101, %f215;
	mov.f32 	%f216, %f101;
	mov.u64 	%rd260, %rd110;
	@%p16 bra 	$L__BB2_127;
	setp.lt.s64 	%p17, %rd259, %rd110;
	selp.f32 	%f216, %f215, %f101, %p17;
	min.s64 	%rd260, %rd259, %rd110;
$L__BB2_127:
	setp.lt.f32 	%p18, %f216, %f102;
	mov.f32 	%f217, %f216;
	mov.u64 	%rd261, %rd260;
	@%p18 bra 	$L__BB2_130;
	setp.lt.f32 	%p19, %f102, %f216;
	mov.f32 	%f217, %f102;
	mov.u64 	%rd261, %rd111;
	@%p19 bra 	$L__BB2_130;
	setp.lt.s64 	%p20, %rd260, %rd111;
	selp.f32 	%f217, %f216, %f102, %p20;
	min.s64 	%rd261, %rd260, %rd111;
$L__BB2_130:
	setp.lt.f32 	%p21, %f217, %f103;
	mov.f32 	%f218, %f217;
	mov.u64 	%rd262, %rd261;
	@%p21 bra 	$L__BB2_133;
	setp.lt.f32 	%p22, %f103, %f217;
	mov.f32 	%f218, %f103;
	mov.u64 	%rd262, %rd112;
	@%p22 bra 	$L__BB2_133;
	setp.lt.s64 	%p23, %rd261, %rd112;
	selp.f32 	%f218, %f217, %f103, %p23;
	min.s64 	%rd262, %rd261, %rd112;
$L__BB2_133:
	setp.lt.f32 	%p24, %f218, %f104;
	mov.f32 	%f230, %f218;
	mov.u64 	%rd274, %rd262;
	@%p24 bra 	$L__BB2_136;
	setp.lt.f32 	%p25, %f104, %f218;
	mov.f32 	%f230, %f104;
	mov.u64 	%rd274, %rd113;
	@%p25 bra 	$L__BB2_136;
	setp.lt.s64 	%p26, %rd262, %rd113;
	selp.f32 	%f230, %f218, %f104, %p26;
	min.s64 	%rd274, %rd262, %rd113;
$L__BB2_136:
	setp.ne.s32 	%p27, %r35, 0;
	bar.sync 	0;
	@%p27 bra 	$L__BB2_138;
	atom.global.add.u32 	%r76, [%rd1+4], 1280;
	add.s32 	%r77, %r76, %r3;
	st.shared.u32 	[_ZN6thrust24THRUST_300001_SM_1000_NS8cuda_cub4core6detail5shmemE+152], %r77;
$L__BB2_138:
	bar.sync 	0;
	ld.shared.u32 	%r427, [_ZN6thrust24THRUST_300001_SM_1000_NS8cuda_cub4core6detail5shmemE+152];
	add.s32 	%r78, %r427, 1280;
	setp.le.s32 	%p28, %r78, %r66;
	@%p28 bra 	$L__BB2_121;
$L__BB2_139:
	setp.le.s32 	%p29, %r66, %r427;
	@%p29 bra 	$L__BB2_162;
	sub.s32 	%r40, %r66, %r427;
	setp.ge.s32 	%p30, %r35, %r40;
	@%p30 bra 	$L__BB2_162;
	not.b32 	%r79, %r35;
	add.s32 	%r80, %r66, %r79;
	sub.s32 	%r41, %r80, %r427;
	and.b32  	%r81, %r41, 768;
	setp.eq.s32 	%p31, %r81, 768;
	mov.u32 	%r431, %r35;
	@%p31 bra 	$L__BB2_147;
	add.s32 	%r429, %r35, %r427;
	shr.u32 	%r82, %r41, 8;
	add.s32 	%r83, %r82, 1;
	and.b32  	%r84, %r83, 3;
	neg.s32 	%r428, %r84;
	mov.u32 	%r431, %r35;
$L__BB2_143:
	.pragma "nounroll";
	mov.u64 	%rd125, %rd274;
	mov.f32 	%f116, %f230;
	cvt.s64.s32 	%rd198, %r429;
	add.s64 	%rd126, %rd3, %rd198;
	mul.wide.s32 	%rd199, %r429, 4;
	add.s64 	%rd200, %rd2, %rd199;
	ld.global.f32 	%f117, [%rd200];
	setp.lt.f32 	%p32, %f116, %f117;
	@%p32 bra 	$L__BB2_146;
	setp.lt.f32 	%p33, %f117, %f116;
	mov.f32 	%f230, %f117;
	mov.u64 	%rd274, %rd126;
	@%p33 bra 	$L__BB2_146;
	setp.lt.s64 	%p34, %rd125, %rd126;
	selp.f32 	%f230, %f116, %f117, %p34;
	min.s64 	%rd274, %rd125, %rd126;
$L__BB2_146:
	add.s32 	%r431, %r431, 256;
	add.s32 	%r429, %r429, 256;
	add.s32 	%r428, %r428, 1;
	setp.ne.s32 	%p35, %r428, 0;
	@%p35 bra 	$L__BB2_143;
$L__BB2_147:
	setp.lt.u32 	%p36, %r41, 768;
	@%p36 bra 	$L__BB2_162;
	add.s32 	%r432, %r431, %r427;
	add.s32 	%r435, %r432, 256;
	add.s32 	%r434, %r432, 512;
	add.s32 	%r433, %r432, 768;
	add.s64 	%rd131, %rd2, 2048;
$L__BB2_149:
	cvt.s64.s32 	%rd201, %r435;
	add.s64 	%rd133, %rd3, %rd201;
	cvt.s64.s32 	%rd202, %r434;
	add.s64 	%rd134, %rd3, %rd202;
	cvt.s64.s32 	%rd203, %r433;
	add.s64 	%rd135, %rd3, %rd203;
	cvt.s64.s32 	%rd204, %r432;
	mul.wide.s32 	%rd205, %r432, 4;
	add.s64 	%rd136, %rd131, %rd205;
	add.s64 	%rd137, %rd3, %rd204;
	ld.global.f32 	%f123, [%rd136+-2048];
	setp.lt.f32 	%p37, %f230, %f123;
	mov.f32 	%f226, %f230;
	mov.u64 	%rd270, %rd274;
	@%p37 bra 	$L__BB2_152;
	setp.lt.f32 	%p38, %f123, %f230;
	mov.f32 	%f226, %f123;
	mov.u64 	%rd270, %rd137;
	@%p38 bra 	$L__BB2_152;
	setp.lt.s64 	%p39, %rd274, %rd137;
	selp.f32 	%f226, %f230, %f123, %p39;
	min.s64 	%rd270, %rd274, %rd137;
$L__BB2_152:
	ld.global.f32 	%f126, [%rd136+-1024];
	setp.lt.f32 	%p40, %f226, %f126;
	mov.f32 	%f227, %f226;
	mov.u64 	%rd271, %rd270;
	@%p40 bra 	$L__BB2_155;
	setp.lt.f32 	%p41, %f126, %f226;
	mov.f32 	%f227, %f126;
	mov.u64 	%rd271, %rd133;
	@%p41 bra 	$L__BB2_155;
	setp.lt.s64 	%p42, %rd270, %rd133;
	selp.f32 	%f227, %f226, %f126, %p42;
	min.s64 	%rd271, %rd270, %rd133;
$L__BB2_155:
	ld.global.f32 	%f129, [%rd136];
	setp.lt.f32 	%p43, %f227, %f129;
	mov.f32 	%f228, %f227;
	mov.u64 	%rd272, %rd271;
	@%p43 bra 	$L__BB2_158;
	setp.lt.f32 	%p44, %f129, %f227;
	mov.f32 	%f228, %f129;
	mov.u64 	%rd272, %rd134;
	@%p44 bra 	$L__BB2_158;
	setp.lt.s64 	%p45, %rd271, %rd134;
	selp.f32 	%f228, %f227, %f129, %p45;
	min.s64 	%rd272, %rd271, %rd134;
$L__BB2_158:
	ld.global.f32 	%f132, [%rd136+1024];
	setp.lt.f32 	%p46, %f228, %f132;
	mov.f32 	%f230, %f228;
	mov.u64 	%rd274, %rd272;
	@%p46 bra 	$L__BB2_161;
	setp.lt.f32 	%p47, %f132, %f228;
	mov.f32 	%f230, %f132;
	mov.u64 	%rd274, %rd135;
	@%p47 bra 	$L__BB2_161;
	setp.lt.s64 	%p48, %rd272, %rd135;
	selp.f32 	%f230, %f228, %f132, %p48;
	min.s64 	%rd274, %rd272, %rd135;
$L__BB2_161:
	add.s32 	%r431, %r431, 1024;
	add.s32 	%r435, %r435, 1024;
	add.s32 	%r434, %r434, 1024;
	add.s32 	%r433, %r433, 1024;
	add.s32 	%r432, %r432, 1024;
	setp.lt.s32 	%p49, %r431, %r40;
	@%p49 bra 	$L__BB2_149;
$L__BB2_162:
	// begin inline asm
	mov.u32 %r85, %laneid;
	// end inline asm
	mov.b32 	%r87, %f230;
	mov.b32 	%r103, 1;
	mov.b32 	%r104, 31;
	mov.b32 	%r105, -1;
	// begin inline asm
	shfl.sync.down.b32 %r86, %r87, %r103, %r104, %r105;
	// end inline asm
	mov.b32 	%f136, %r86;
	// begin inline asm
	shfl.sync.down.b32 %r91, %r92, %r103, %r104, %r105;
	// end inline asm
	mov.b64 	{%r97, %r102}, %rd274;
	// begin inline asm
	shfl.sync.down.b32 %r96, %r97, %r103, %r104, %r105;
	// end inline asm
	// begin inline asm
	shfl.sync.down.b32 %r101, %r102, %r103, %r104, %r105;
	// end inline asm
	mov.b64 	%rd147, {%r96, %r101};
	setp.gt.s32 	%p50, %r85, 30;
	setp.lt.f32 	%p51, %f230, %f136;
	or.pred  	%p52, %p50, %p51;
	mov.f32 	%f231, %f230;
	mov.u64 	%rd275, %rd274;
	@%p52 bra 	$L__BB2_165;
	setp.gt.f32 	%p53, %f230, %f136;
	mov.f32 	%f231, %f136;
	mov.u64 	%rd275, %rd147;
	@%p53 bra 	$L__BB2_165;
	setp.lt.s64 	%p54, %rd274, %rd147;
	selp.f32 	%f231, %f230, %f136, %p54;
	min.s64 	%rd275, %rd274, %rd147;
$L__BB2_165:
	mov.b32 	%r107, %f231;
	mov.b32 	%r123, 2;
	mov.b32 	%r124, 31;
	mov.b32 	%r125, -1;
	// begin inline asm
	shfl.sync.down.b32 %r106, %r107, %r123, %r124, %r125;
	// end inline asm
	mov.b32 	%f139, %r106;
	// begin inline asm
	shfl.sync.down.b32 %r111, %r112, %r123, %r124, %r125;
	// end inline asm
	mov.b64 	{%r117, %r122}, %rd275;
	// begin inline asm
	shfl.sync.down.b32 %r116, %r117, %r123, %r124, %r125;
	// end inline asm
	// begin inline asm
	shfl.sync.down.b32 %r121, %r122, %r123, %r124, %r125;
	// end inline asm
	mov.b64 	%rd150, {%r116, %r121};
	setp.gt.s32 	%p55, %r85, 29;
	setp.lt.f32 	%p56, %f231, %f139;
	or.pred  	%p57, %p55, %p56;
	mov.f32 	%f232, %f231;
	mov.u64 	%rd276, %rd275;
	@%p57 bra 	$L__BB2_168;
	setp.gt.f32 	%p58, %f231, %f139;
	mov.f32 	%f232, %f139;
	mov.u64 	%rd276, %rd150;
	@%p58 bra 	$L__BB2_168;
	setp.lt.s64 	%p59, %rd275, %rd150;
	selp.f32 	%f232, %f231, %f139, %p59;
	min.s64 	%rd276, %rd275, %rd150;
$L__BB2_168:
	mov.b32 	%r127, %f232;
	mov.b32 	%r143, 4;
	mov.b32 	%r144, 31;
	mov.b32 	%r145, -1;
	// begin inline asm
	shfl.sync.down.b32 %r126, %r127, %r143, %r144, %r145;
	// end inline asm
	mov.b32 	%f142, %r126;
	// begin inline asm
	shfl.sync.down.b32 %r131, %r132, %r143, %r144, %r145;
	// end inline asm
	mov.b64 	{%r137, %r142}, %rd276;
	// begin inline asm
	shfl.sync.down.b32 %r136, %r137, %r143, %r144, %r145;
	// end inline asm
	// begin inline asm
	shfl.sync.down.b32 %r141, %r142, %r143, %r144, %r145;
	// end inline asm
	mov.b64 	%rd153, {%r136, %r141};
	setp.gt.s32 	%p60, %r85, 27;
	setp.lt.f32 	%p61, %f232, %f142;
	or.pred  	%p62, %p60, %p61;
	mov.f32 	%f233, %f232;
	mov.u64 	%rd277, %rd276;
	@%p62 bra 	$L__BB2_171;
	setp.gt.f32 	%p63, %f232, %f142;
	mov.f32 	%f233, %f142;
	mov.u64 	%rd277, %rd153;
	@%p63 bra 	$L__BB2_171;
	setp.lt.s64 	%p64, %rd276, %rd153;
	selp.f32 	%f233, %f232, %f142, %p64;
	min.s64 	%rd277, %rd276, %rd153;
$L__BB2_171:
	mov.b32 	%r147, %f233;
	mov.b32 	%r163, 8;
	mov.b32 	%r164, 31;
	mov.b32 	%r165, -1;
	// begin inline asm
	shfl.sync.down.b32 %r146, %r147, %r163, %r164, %r165;
	// end inline asm
	mov.b32 	%f145, %r146;
	// begin inline asm
	shfl.sync.down.b32 %r151, %r152, %r163, %r164, %r165;
	// end inline asm
	mov.b64 	{%r157, %r162}, %rd277;
	// begin inline asm
	shfl.sync.down.b32 %r156, %r157, %r163, %r164, %r165;
	// end inline asm
	// begin inline asm
	shfl.sync.down.b32 %r161, %r162, %r163, %r164, %r165;
	// end inline asm
	mov.b64 	%rd156, {%r156, %r161};
	setp.gt.s32 	%p65, %r85, 23;
	setp.lt.f32 	%p66, %f233, %f145;
	or.pred  	%p67, %p65, %p66;
	mov.f32 	%f234, %f233;
	mov.u64 	%rd278, %rd277;
	@%p67 bra 	$L__BB2_174;
	setp.gt.f32 	%p68, %f233, %f145;
	mov.f32 	%f234, %f145;
	mov.u64 	%rd278, %rd156;
	@%p68 bra 	$L__BB2_174;
	setp.lt.s64 	%p69, %rd277, %rd156;
	selp.f32 	%f234, %f233, %f145, %p69;
	min.s64 	%rd278, %rd277, %rd156;
$L__BB2_174:
	mov.b32 	%r167, %f234;
	mov.b32 	%r183, 16;
	mov.b32 	%r184, 31;
	mov.b32 	%r185, -1;
	// begin inline asm
	shfl.sync.down.b32 %r166, %r167, %r183, %r184, %r185;
	// end inline asm
	mov.b32 	%f148, %r166;
	// begin inline asm
	shfl.sync.down.b32 %r171, %r172, %r183, %r184, %r185;
	// end inline asm
	mov.b64 	{%r177, %r182}, %rd278;
	// begin inline asm
	shfl.sync.down.b32 %r176, %r177, %r183, %r184, %r185;
	// end inline asm
	// begin inline asm
	shfl.sync.down.b32 %r181, %r182, %r183, %r184, %r185;
	// end inline asm
	mov.b64 	%rd159, {%r176, %r181};
	setp.gt.s32 	%p70, %r85, 15;
	setp.lt.f32 	%p71, %f234, %f148;
	or.pred  	%p72, %p70, %p71;
	mov.f32 	%f242, %f234;
	mov.u64 	%rd286, %rd278;
	@%p72 bra 	$L__BB2_177;
	setp.gt.f32 	%p73, %f234, %f148;
	mov.f32 	%f242, %f148;
	mov.u64 	%rd286, %rd159;
	@%p73 bra 	$L__BB2_177;
	setp.lt.s64 	%p74, %rd278, %rd159;
	selp.f32 	%f242, %f234, %f148, %p74;
	min.s64 	%rd286, %rd278, %rd159;
$L__BB2_177:
	setp.ne.s32 	%p75, %r85, 0;
	@%p75 bra 	$L__BB2_179;
	shr.u32 	%r186, %r35, 1;
	and.b32  	%r187, %r186, 496;
	mov.u32 	%r188, _ZN6thrust24THRUST_300001_SM_1000_NS8cuda_cub4core6detail5shmemE;
	add.s32 	%r189, %r188, %r187;
	st.shared.f32 	[%r189+8], %f242;
	st.shared.u64 	[%r189+16], %rd286;
$L__BB2_179:
	bar.sync 	0;
	setp.ne.s32 	%p76, %r35, 0;
	@%p76 bra 	$L__BB2_201;
	ld.shared.f32 	%f151, [_ZN6thrust24THRUST_300001_SM_1000_NS8cuda_cub4core6detail5shmemE+24];
	ld.shared.u64 	%rd162, [_ZN6thrust24THRUST_300001_SM_1000_NS8cuda_cub4core6detail5shmemE+32];
	setp.lt.f32 	%p77, %f242, %f151;
	mov.f32 	%f236, %f242;
	mov.u64 	%rd280, %rd286;
	@%p77 bra 	$L__BB2_183;
	setp.lt.f32 	%p78, %f151, %f242;
	mov.f32 	%f236, %f151;
	mov.u64 	%rd280, %rd162;
	@%p78 bra 	$L__BB2_183;
	setp.lt.s64 	%p79, %rd286, %rd162;
	selp.f32 	%f236, %f242, %f151, %p79;
	min.s64 	%rd280, %rd286, %rd162;
$L__BB2_183:
	ld.shared.f32 	%f154, [_ZN6thrust24THRUST_300001_SM_1000_NS8cuda_cub4core6detail5shmemE+40];
	ld.shared.u64 	%rd165, [_ZN6thrust24THRUST_300001_SM_1000_NS8cuda_cub4core6detail5shmemE+48];
	setp.lt.f32 	%p80, %f236, %f154;
	mov.f32 	%f237, %f236;
	mov.u64 	%rd281, %rd280;
	@%p80 bra 	$L__BB2_186;
	setp.lt.f32 	%p81, %f154, %f236;
	mov.f32 	%f237, %f154;
	mov.u64 	%rd281, %rd165;
	@%p81 bra 	$L__BB2_186;
	setp.lt.s64 	%p82, %rd280, %rd165;
	selp.f32 	%f237, %f236, %f154, %p82;
	min.s64 	%rd281, %rd280, %rd165;
$L__BB2_186:
	ld.shared.f32 	%f157, [_ZN6thrust24THRUST_300001_SM_1000_NS8cuda_cub4core6detail5shmemE+56];
	ld.shared.u64 	%rd168, [_ZN6thrust24THRUST_300001_SM_1000_NS8cuda_cub4core6detail5shmemE+64];
	setp.lt.f32 	%p83, %f237, %f157;
	mov.f32 	%f238, %f237;
	mov.u64 	%rd282, %rd281;
	@%p83 bra 	$L__BB2_189;
	setp.lt.f32 	%p84, %f157, %f237;
	mov.f32 	%f238, %f157;
	mov.u64 	%rd282, %rd168;
	@%p84 bra 	$L__BB2_189;
	setp.lt.s64 	%p85, %rd281, %rd168;
	selp.f32 	%f238, %f237, %f157, %p85;
	min.s64 	%rd282, %rd281, %rd168;
$L__BB2_189:
	ld.shared.f32 	%f160, [_ZN6thrust24THRUST_300001_SM_1000_NS8cuda_cub4core6detail5shmemE+72];
	ld.shared.u64 	%rd171, [_ZN6thrust24THRUST_300001_SM_1000_NS8cuda_cub4core6detail5shmemE+80];
	setp.lt.f32 	%p86, %f238, %f160;
	mov.f32 	%f239, %f238;
	mov.u64 	%rd283, %rd282;
	@%p86 bra 	$L__BB2_192;
	setp.lt.f32 	%p87, %f160, %f238;
	mov.f32 	%f239, %f160;
	mov.u64 	%rd283, %rd171;
	@%p87 bra 	$L__BB2_192;
	setp.lt.s64 	%p88, %rd282, %rd171;
	selp.f32 	%f239, %f238, %f160, %p88;
	min.s64 	%rd283, %rd282, %rd171;
$L__BB2_192:
	ld.shared.f32 	%f163, [_ZN6thrust24THRUST_300001_SM_1000_NS8cuda_cub4core6detail5shmemE+88];
	ld.shared.u64 	%rd174, [_ZN6thrust24THRUST_300001_SM_1000_NS8cuda_cub4core6detail5shmemE+96];
	setp.lt.f32 	%p89, %f239, %f163;
	mov.f32 	%f240, %f239;
	mov.u64 	%rd284, %rd283;
	@%p89 bra 	$L__BB2_195;
	setp.lt.f32 	%p90, %f163, %f239;
	mov.f32 	%f240, %f163;
	mov.u64 	%rd284, %rd174;
	@%p90 bra 	$L__BB2_195;
	setp.lt.s64 	%p91, %rd283, %rd174;
	selp.f32 	%f240, %f239, %f163, %p91;
	min.s64 	%rd284, %rd283, %rd174;
$L__BB2_195:
	ld.shared.f32 	%f166, [_ZN6thrust24THRUST_300001_SM_1000_NS8cuda_cub4core6detail5shmemE+104];
	ld.shared.u64 	%rd177, [_ZN6thrust24THRUST_300001_SM_1000_NS8cuda_cub4core6detail5shmemE+112];
	setp.lt.f32 	%p92, %f240, %f166;
	mov.f32 	%f241, %f240;
	mov.u64 	%rd285, %rd284;
	@%p92 bra 	$L__BB2_198;
	setp.lt.f32 	%p93, %f166, %f240;
	mov.f32 	%f241, %f166;
	mov.u64 	%rd285, %rd177;
	@%p93 bra 	$L__BB2_198;
	setp.lt.s64 	%p94, %rd284, %rd177;
	selp.f32 	%f241, %f240, %f166, %p94;
	min.s64 	%rd285, %rd284, %rd177;
$L__BB2_198:
	ld.shared.f32 	%f169, [_ZN6thrust24THRUST_300001_SM_1000_NS8cuda_cub4core6detail5shmemE+120];
	ld.shared.u64 	%rd180, [_ZN6thrust24THRUST_300001_SM_1000_NS8cuda_cub4core6detail5shmemE+128];
	setp.lt.f32 	%p95, %f241, %f169;
	mov.f32 	%f242, %f241;
	mov.u64 	%rd286, %rd285;
	@%p95 bra 	$L__BB2_201;
	setp.lt.f32 	%p96, %f169, %f241;
	mov.f32 	%f242, %f169;
	mov.u64 	%rd286, %rd180;
	@%p96 bra 	$L__BB2_201;
	setp.lt.s64 	%p97, %rd285, %rd180;
	selp.f32 	%f242, %f241, %f169, %p97;
	min.s64 	%rd286, %rd285, %rd180;
$L__BB2_201:
	mov.u32 	%r415, %tid.x;
	setp.ne.s32 	%p224, %r415, 0;
	@%p224 bra 	$L__BB2_203;
	ld.param.u64 	%rd222, [_ZN6thrust24THRUST_300001_SM_1000_NS8cuda_cub4core6detail13_kernel_agentINS1_8__reduce11ReduceAgentINS0_12zip_iteratorIN4cuda3std3__45tupleIJNS0_6detail15normal_iteratorINS0_10device_ptrIfEEEENS0_17counting_iteratorIlNS0_11use_defaultESI_SI_EEEEEEEPNSB_IJflEEESM_iNS1_9__extrema9arg_min_fIflNSA_4lessIfEEEEEEJSL_SN_iN3cub18CUB_300001_SM_100013GridEvenShareIiEENSV_9GridQueueIjEESS_EEEvDpT0__param_1];
	cvta.to.global.u64 	%rd219, %rd222;
	mul.wide.u32 	%rd220, %r1, 16;
	add.s64 	%rd221, %rd219, %rd220;
	st.global.f32 	[%rd221], %f242;
	st.global.u64 	[%rd221+8], %rd286;
$L__BB2_203:
	ret;

}
	// .globl	_ZN6thrust24THRUST_300001_SM_1000_NS8cuda_cub4core6detail13_kernel_agentINS1_8__reduce10DrainAgentIiEEJN3cub18CUB_300001_SM_10009GridQueueIjEEiEEEvDpT0_
.visible .entry _ZN6thrust24THRUST_300001_SM_1000_NS8cuda_cub4core6detail13_kernel_agentINS1_8__reduce10DrainAgentIiEEJN3cub18CUB_300001_SM_10009GridQueueIjEEiEEEvDpT0_(
	.param .align 8 .b8 _ZN6thrust24THRUST_300001_SM_1000_NS8cuda_cub4core6detail13_kernel_agentINS1_8__reduce10DrainAgentIiEEJN3cub18CUB_300001_SM_10009GridQueueIjEEiEEEvDpT0__param_0[8],
	.param .u32 _ZN6thrust24THRUST_300001_SM_1000_NS8cuda_cub4core6detail13_kernel_agentINS1_8__reduce10DrainAgentIiEEJN3cub18CUB_300001_SM_10009GridQueueIjEEiEEEvDpT0__param_1
)
.maxntid 1
{
	.reg .b32 	%r<3>;
	.reg .b64 	%rd<3>;

	ld.param.u64 	%rd1, [_ZN6thrust24THRUST_300001_SM_1000_NS8cuda_cub4core6detail13_kernel_agentINS1_8__reduce10DrainAgentIiEEJN3cub18CUB_300001_SM_10009GridQueueIjEEiEEEvDpT0__param_0];
	ld.param.u32 	%r1, [_ZN6thrust24THRUST_300001_SM_1000_NS8cuda_cub4core6detail13_kernel_agentINS1_8__reduce10DrainAgentIiEEJN3cub18CUB_300001_SM_10009GridQueueIjEEiEEEvDpT0__param_1];
	cvta.to.global.u64 	%rd2, %rd1;
	st.global.u32 	[%rd2], %r1;
	mov.b32 	%r2, 0;
	st.global.u32 	[%rd2+4], %r2;
	ret;

}
	// .globl	_ZN6thrust24THRUST_300001_SM_1000_NS8cuda_cub4core6detail13_kernel_agentINS1_8__reduce11ReduceAgentIPN4cuda3std3__45tupleIJflEEESC_SB_iNS1_9__extrema9arg_min_fIflNS9_4lessIfEEEEEEJSC_SC_iSH_EEEvDpT0_
.visible .entry _ZN6thrust24THRUST_300001_SM_1000_NS8cuda_cub4core6detail13_kernel_agentINS1_8__reduce11ReduceAgentIPN4cuda3std3__45tupleIJflEEESC_SB_iNS1_9__extrema9arg_min_fIflNS9_4lessIfEEEEEEJSC_SC_iSH_EEEvDpT0_(
	.param .u64 .ptr .align 1 _ZN6thrust24THRUST_300001_SM_1000_NS8cuda_cub4core6detail13_kernel_agentINS1_8__reduce11ReduceAgentIPN4cuda3std3__45tupleIJflEEESC_SB_iNS1_9__extrema9arg_min_fIflNS9_4lessIfEEEEEEJSC_SC_iSH_EEEvDpT0__param_0,
	.param .u64 .ptr .align 1 _ZN6thrust24THRUST_300001_SM_1000_NS8cuda_cub4core6detail13_kernel_agentINS1_8__reduce11ReduceAgentIPN4cuda3std3__45tupleIJflEEESC_SB_iNS1_9__extrema9arg_min_fIflNS9_4lessIfEEEEEEJSC_SC_iSH_EEEvDpT0__param_1,
	.param .u32 _ZN6thrust24THRUST_300001_SM_1000_NS8cuda_cub4core6detail13_kernel_agentINS1_8__reduce11ReduceAgentIPN4cuda3std3__45tupleIJflEEESC_SB_iNS1_9__extrema9arg_min_fIflNS9_4lessIfEEEEEEJSC_SC_iSH_EEEvDpT0__param_2,
	.param .align 1 .b8 _ZN6thrust24THRUST_300001_SM_1000_NS8cuda_cub4core6detail13_kernel_agentINS1_8__reduce11ReduceAgentIPN4cuda3std3__45tupleIJflEEESC_SB_iNS1_9__extrema9arg_min_fIflNS9_4lessIfEEEEEEJSC_SC_iSH_EEEvDpT0__param_3[1]
)
.maxntid 256
{
	.reg .pred 	%p<228>;
	.reg .b32 	%r<432>;
	.reg .b32 	%f<248>;
	.reg .b64 	%rd<356>;

	ld.param.u64 	%rd186, [_ZN6thrust24THRUST_300001_SM_1000_NS8cuda_cub4core6detail13_kernel_agentINS1_8__reduce11ReduceAgentIPN4cuda3std3__45tupleIJflEEESC_SB_iNS1_9__extrema9arg_min_fIflNS9_4lessIfEEEEEEJSC_SC_iSH_EEEvDpT0__param_0];
	ld.param.u64 	%rd187, [_ZN6thrust24THRUST_300001_SM_1000_NS8cuda_cub4core6detail13_kernel_agentINS1_8__reduce11ReduceAgentIPN4cuda3std3__45tupleIJflEEESC_SB_iNS1_9__extrema9arg_min_fIflNS9_4lessIfEEEEEEJSC_SC_iSH_EEEvDpT0__param_1];
	ld.param.u32 	%r37, [_ZN6thrust24THRUST_300001_SM_1000_NS8cuda_cub4core6detail13_kernel_agentINS1_8__reduce11ReduceAgentIPN4cuda3std3__45tupleIJflEEESC_SB_iNS1_9__extrema9arg_min_fIflNS9_4lessIfEEEEEEJSC_SC_iSH_EEEvDpT0__param_2];
	setp.eq.s32 	%p1, %r37, 0;
	@%p1 bra 	$L__BB4_205;
	setp.gt.s32 	%p2, %r37, 1279;
	@%p2 bra 	$L__BB4_111;
	mov.u32 	%r1, %tid.x;
	setp.ge.s32 	%p101, %r1, %r37;
	mov.f32 	%f191, 0f00000000;
	mov.b64 	%rd298, 0;
	mov.u32 	%r422, %r1;
	@%p101 bra 	$L__BB4_4;
	mul.wide.u32 	%rd263, %r1, 16;
	add.s64 	%rd260, %rd186, %rd263;
	// begin inline asm
	ld.global.nc.u64 %rd259, [%rd260];
	// end inline asm
	mov.b64 	{%r183, %r184}, %rd259;
	mov.b32 	%f191, %r183;
	add.s64 	%rd262, %rd260, 8;
	// begin inline asm
	ld.global.nc.u64 %rd298, [%rd262];
	// end inline asm
	add.s32 	%r422, %r1, 256;
$L__BB4_4:
	setp.ge.s32 	%p102, %r422, %r37;
	@%p102 bra 	$L__BB4_25;
	not.b32 	%r185, %r422;
	add.s32 	%r4, %r37, %r185;
	and.b32  	%r186, %r4, 768;
	setp.eq.s32 	%p103, %r186, 768;
	@%p103 bra 	$L__BB4_11;
	mul.wide.u32 	%rd265, %r422, 16;
	add.s64 	%rd289, %rd186, %rd265;
	shr.u32 	%r187, %r4, 8;
	add.s32 	%r188, %r187, 1;
	and.b32  	%r189, %r188, 3;
	neg.s32 	%r420, %r189;
$L__BB4_7:
	.pragma "nounroll";
	mov.u64 	%rd5, %rd298;
	mov.f32 	%f3, %f191;
	// begin inline asm
	ld.global.nc.u64 %rd266, [%rd289];
	// end inline asm
	mov.b64 	{%r190, %r191}, %rd266;
	mov.b32 	%f4, %r190;
	add.s64 	%rd269, %rd289, 8;
	// begin inline asm
	ld.global.nc.u64 %rd268, [%rd269];
	// end inline asm
	setp.lt.f32 	%p104, %f3, %f4;
	@%p104 bra 	$L__BB4_10;
	setp.lt.f32 	%p105, %f4, %f3;
	mov.u64 	%rd298, %rd268;
	mov.f32 	%f191, %f4;
	@%p105 bra 	$L__BB4_10;
	setp.lt.s64 	%p106, %rd5, %rd268;
	min.s64 	%rd298, %rd5, %rd268;
	selp.f32 	%f191, %f3, %f4, %p106;
$L__BB4_10:
	add.s32 	%r422, %r422, 256;
	add.s64 	%rd289, %rd289, 4096;
	add.s32 	%r420, %r420, 1;
	setp.ne.s32 	%p107, %r420, 0;
	@%p107 bra 	$L__BB4_7;
$L__BB4_11:
	setp.lt.u32 	%p108, %r4, 768;
	@%p108 bra 	$L__BB4_25;
$L__BB4_12:
	mul.wide.s32 	%rd274, %r422, 16;
	add.s64 	%rd271, %rd186, %rd274;
	// begin inline asm
	ld.global.nc.u64 %rd270, [%rd271];
	// end inline asm
	mov.b64 	{%r192, %r193}, %rd270;
	mov.b32 	%f10, %r192;
	add.s64 	%rd273, %rd271, 8;
	// begin inline asm
	ld.global.nc.u64 %rd272, [%rd273];
	// end inline asm
	setp.lt.f32 	%p109, %f191, %f10;
	mov.u64 	%rd295, %rd298;
	mov.f32 	%f188, %f191;
	@%p109 bra 	$L__BB4_15;
	setp.lt.f32 	%p110, %f10, %f191;
	mov.u64 	%rd295, %rd272;
	mov.f32 	%f188, %f10;
	@%p110 bra 	$L__BB4_15;
	setp.lt.s64 	%p111, %rd298, %rd272;
	min.s64 	%rd295, %rd298, %rd272;
	selp.f32 	%f188, %f191, %f10, %p111;
$L__BB4_15:
	add.s64 	%rd276, %rd271, 4096;
	// begin inline asm
	ld.global.nc.u64 %rd275, [%rd276];
	// end inline asm
	mov.b64 	{%r194, %r195}, %rd275;
	mov.b32 	%f13, %r194;
	add.s64 	%rd278, %rd271, 4104;
	// begin inline asm
	ld.global.nc.u64 %rd277, [%rd278];
	// end inline asm
	setp.lt.f32 	%p112, %f188, %f13;
	mov.u64 	%rd296, %rd295;
	mov.f32 	%f189, %f188;
	@%p112 bra 	$L__BB4_18;
	setp.lt.f32 	%p113, %f13, %f188;
	mov.u64 	%rd296, %rd277;
	mov.f32 	%f189, %f13;
	@%p113 bra 	$L__BB4_18;
	setp.lt.s64 	%p114, %rd295, %rd277;
	min.s64 	%rd296, %rd295, %rd277;
	selp.f32 	%f189, %f188, %f13, %p114;
$L__BB4_18:
	add.s64 	%rd280, %rd271, 8192;
	// begin inline asm
	ld.global.nc.u64 %rd279, [%rd280];
	// end inline asm
	mov.b64 	{%r196, %r197}, %rd279;
	mov.b32 	%f16, %r196;
	add.s64 	%rd282, %rd271, 8200;
	// begin inline asm
	ld.global.nc.u64 %rd281, [%rd282];
	// end inline asm
	setp.lt.f32 	%p115, %f189, %f16;
	mov.u64 	%rd297, %rd296;
	mov.f32 	%f190, %f189;
	@%p115 bra 	$L__BB4_21;
	setp.lt.f32 	%p116, %f16, %f189;
	mov.u64 	%rd297, %rd281;
	mov.f32 	%f190, %f16;
	@%p116 bra 	$L__BB4_21;
	setp.lt.s64 	%p117, %rd296, %rd281;
	min.s64 	%rd297, %rd296, %rd281;
	selp.f32 	%f190, %f189, %f16, %p117;
$L__BB4_21:
	add.s64 	%rd284, %rd271, 12288;
	// begin inline asm
	ld.global.nc.u64 %rd283, [%rd284];
	// end inline asm
	mov.b64 	{%r198, %r199}, %rd283;
	mov.b32 	%f19, %r198;
	add.s64 	%rd286, %rd271, 12296;
	// begin inline asm
	ld.global.nc.u64 %rd285, [%rd286];
	// end inline asm
	setp.lt.f32 	%p118, %f190, %f19;
	mov.u64 	%rd298, %rd297;
	mov.f32 	%f191, %f190;
	@%p118 bra 	$L__BB4_24;
	setp.lt.f32 	%p119, %f19, %f190;
	mov.u64 	%rd298, %rd285;
	mov.f32 	%f191, %f19;
	@%p119 bra 	$L__BB4_24;
	setp.lt.s64 	%p120, %rd297, %rd285;
	min.s64 	%rd298, %rd297, %rd285;
	selp.f32 	%f191, %f190, %f19, %p120;
$L__BB4_24:
	add.s32 	%r422, %r422, 1024;
	setp.lt.s32 	%p121, %r422, %r37;
	@%p121 bra 	$L__BB4_12;
$L__BB4_25:
	setp.lt.s32 	%p122, %r37, 256;
	@%p122 bra 	$L__BB4_65;
	// begin inline asm
	mov.u32 %r313, %laneid;
	// end inline asm
	mov.b32 	%r315, %f191;
	mov.b32 	%r331, 1;
	mov.b32 	%r332, 31;
	mov.b32 	%r333, -1;
	// begin inline asm
	shfl.sync.down.b32 %r314, %r315, %r331, %r332, %r333;
	// end inline asm
	mov.b32 	%f23, %r314;
	// begin inline asm
	shfl.sync.down.b32 %r319, %r320, %r331, %r332, %r333;
	// end inline asm
	mov.b64 	{%r325, %r330}, %rd298;
	// begin inline asm
	shfl.sync.down.b32 %r324, %r325, %r331, %r332, %r333;
	// end inline asm
	// begin inline asm
	shfl.sync.down.b32 %r329, %r330, %r331, %r332, %r333;
	// end inline asm
	mov.b64 	%rd27, {%r324, %r329};
	setp.gt.s32 	%p179, %r313, 30;
	setp.lt.f32 	%p180, %f191, %f23;
	or.pred  	%p181, %p179, %p180;
	mov.u64 	%rd300, %rd298;
	mov.f32 	%f193, %f191;
	@%p181 bra 	$L__BB4_29;
	setp.gt.f32 	%p182, %f191, %f23;
	mov.u64 	%rd300, %rd27;
	mov.f32 	%f193, %f23;
	@%p182 bra 	$L__BB4_29;
	setp.lt.s64 	%p183, %rd298, %rd27;
	min.s64 	%rd300, %rd298, %rd27;
	selp.f32 	%f193, %f191, %f23, %p183;
$L__BB4_29:
	mov.b32 	%r335, %f193;
	mov.b32 	%r351, 2;
	mov.b32 	%r352, 31;
	mov.b32 	%r353, -1;
	// begin inline asm
	shfl.sync.down.b32 %r334, %r335, %r351, %r352, %r353;
	// end inline asm
	mov.b32 	%f26, %r334;
	// begin inline asm
	shfl.sync.down.b32 %r339, %r340, %r351, %r352, %r353;
	// end inline asm
	mov.b64 	{%r345, %r350}, %rd300;
	// begin inline asm
	shfl.sync.down.b32 %r344, %r345, %r351, %r352, %r353;
	// end inline asm
	// begin inline asm
	shfl.sync.down.b32 %r349, %r350, %r351, %r352, %r353;
	// end inline asm
	mov.b64 	%rd30, {%r344, %r349};
	setp.gt.s32 	%p184, %r313, 29;
	setp.lt.f32 	%p185, %f193, %f26;
	or.pred  	%p186, %p184, %p185;
	mov.u64 	%rd301, %rd300;
	mov.f32 	%f194, %f193;
	@%p186 bra 	$L__BB4_32;
	setp.gt.f32 	%p187, %f193, %f26;
	mov.u64 	%rd301, %rd30;
	mov.f32 	%f194, %f26;
	@%p187 bra 	$L__BB4_32;
	setp.lt.s64 	%p188, %rd300, %rd30;
	min.s64 	%rd301, %rd300, %rd30;
	selp.f32 	%f194, %f193, %f26, %p188;
$L__BB4_32:
	mov.b32 	%r355, %f194;
	mov.b32 	%r371, 4;
	mov.b32 	%r372, 31;
	mov.b32 	%r373, -1;
	// begin inline asm
	shfl.sync.down.b32 %r354, %r355, %r371, %r372, %r373;
	// end inline asm
	mov.b32 	%f29, %r354;
	// begin inline asm
	shfl.sync.down.b32 %r359, %r360, %r371, %r372, %r373;
	// end inline asm
	mov.b64 	{%r365, %r370}, %rd301;
	// begin inline asm
	shfl.sync.down.b32 %r364, %r365, %r371, %r372, %r373;
	// end inline asm
	// begin inline asm
	shfl.sync.down.b32 %r369, %r370, %r371, %r372, %r373;
	// end inline asm
	mov.b64 	%rd33, {%r364, %r369};
	setp.gt.s32 	%p189, %r313, 27;
	setp.lt.f32 	%p190, %f194, %f29;
	or.pred  	%p191, %p189, %p190;
	mov.u64 	%rd302, %rd301;
	mov.f32 	%f195, %f194;
	@%p191 bra 	$L__BB4_35;
	setp.gt.f32 	%p192, %f194, %f29;
	mov.u64 	%rd302, %rd33;
	mov.f32 	%f195, %f29;
	@%p192 bra 	$L__BB4_35;
	setp.lt.s64 	%p193, %rd301, %rd33;
	min.s64 	%rd302, %rd301, %rd33;
	selp.f32 	%f195, %f194, %f29, %p193;
$L__BB4_35:
	mov.b32 	%r375, %f195;
	mov.b32 	%r391, 8;
	mov.b32 	%r392, 31;
	mov.b32 	%r393, -1;
	// begin inline asm
	shfl.sync.down.b32 %r374, %r375, %r391, %r392, %r393;
	// end inline asm
	mov.b32 	%f32, %r374;
	// begin inline asm
	shfl.sync.down.b32 %r379, %r380, %r391, %r392, %r393;
	// end inline asm
	mov.b64 	{%r385, %r390}, %rd302;
	// begin inline asm
	shfl.sync.down.b32 %r384, %r385, %r391, %r392, %r393;
	// end inline asm
	// begin inline asm
	shfl.sync.down.b32 %r389, %r390, %r391, %r392, %r393;
	// end inline asm
	mov.b64 	%rd36, {%r384, %r389};
	setp.gt.s32 	%p194, %r313, 23;
	setp.lt.f32 	%p195, %f195, %f32;
	or.pred  	%p196, %p194, %p195;
	mov.u64 	%rd303, %rd302;
	mov.f32 	%f196, %f195;
	@%p196 bra 	$L__BB4_38;
	setp.gt.f32 	%p197, %f195, %f32;
	mov.u64 	%rd303, %rd36;
	mov.f32 	%f196, %f32;
	@%p197 bra 	$L__BB4_38;
	setp.lt.s64 	%p198, %rd302, %rd36;
	min.s64 	%rd303, %rd302, %rd36;
	selp.f32 	%f196, %f195, %f32, %p198;
$L__BB4_38:
	mov.b32 	%r395, %f196;
	mov.b32 	%r411, 16;
	mov.b32 	%r412, 31;
	mov.b32 	%r413, -1;
	// begin inline asm
	shfl.sync.down.b32 %r394, %r395, %r411, %r412, %r413;
	// end inline asm
	mov.b32 	%f35, %r394;
	// begin inline asm
	shfl.sync.down.b32 %r399, %r400, %r411, %r412, %r413;
	// end inline asm
	mov.b64 	{%r405, %r410}, %rd303;
	// begin inline asm
	shfl.sync.down.b32 %r404, %r405, %r411, %r412, %r413;
	// end inline asm
	// begin inline asm
	shfl.sync.down.b32 %r409, %r410, %r411, %r412, %r413;
	// end inline asm
	mov.b64 	%rd39, {%r404, %r409};
	setp.gt.s32 	%p199, %r313, 15;
	setp.lt.f32 	%p200, %f196, %f35;
	or.pred  	%p201, %p199, %p200;
	mov.u64 	%rd355, %rd303;
	mov.f32 	%f247, %f196;
	@%p201 bra 	$L__BB4_41;
	setp.gt.f32 	%p202, %f196, %f35;
	mov.u64 	%rd355, %rd39;
	mov.f32 	%f247, %f35;
	@%p202 bra 	$L__BB4_41;
	setp.lt.s64 	%p203, %rd303, %rd39;
	min.s64 	%rd355, %rd303, %rd39;
	selp.f32 	%f247, %f196, %f35, %p203;
$L__BB4_41:
	setp.ne.s32 	%p204, %r313, 0;
	@%p204 bra 	$L__BB4_43;
	shr.u32 	%r414, %r1, 1;
	and.b32  	%r415, %r414, 496;
	mov.u32 	%r416, _ZN6thrust24THRUST_300001_SM_1000_NS8cuda_cub4core6detail5shmemE;
	add.s32 	%r417, %r416, %r415;
	st.shared.f32 	[%r417+8], %f247;
	st.shared.u64 	[%r417+16], %rd355;
$L__BB4_43:
	bar.sync 	0;
	setp.ne.s32 	%p205, %r1, 0;
	@%p205 bra 	$L__BB4_203;
	ld.shared.f32 	%f38, [_ZN6thrust24THRUST_300001_SM_1000_NS8cuda_cub4core6detail5shmemE+24];
	ld.shared.u64 	%rd42, [_ZN6thrust24THRUST_300001_SM_1000_NS8cuda_cub4core6detail5shmemE+32];
	setp.lt.f32 	%p206, %f247, %f38;
	mov.u64 	%rd305, %rd355;
	mov.f32 	%f198, %f247;
	@%p206 bra 	$L__BB4_47;
	setp.lt.f32 	%p207, %f38, %f247;
	mov.u64 	%rd305, %rd42;
	mov.f32 	%f198, %f38;
	@%p207 bra 	$L__BB4_47;
	setp.lt.s64 	%p208, %rd355, %rd42;
	min.s64 	%rd305, %rd355, %rd42;
	selp.f32 	%f198, %f247, %f38, %p208;
$L__BB4_47:
	ld.shared.f32 	%f41, [_ZN6thrust24THRUST_300001_SM_1000_NS8cuda_cub4core6detail5shmemE+40];
	ld.shared.u64 	%rd45, [_ZN6thrust24THRUST_300001_SM_1000_NS8cuda_cub4core6detail5shmemE+48];
	setp.lt.f32 	%p209, %f198, %f41;
	mov.u64 	%rd306, %rd305;
	mov.f32 	%f199, %f198;
	@%p209 bra 	$L__BB4_50;
	setp.lt.f32 	%p210, %f41, %f198;
	mov.u64 	%rd306, %rd45;
	mov.f32 	%f199, %f41;
	@%p210 bra 	$L__BB4_50;
	setp.lt.s64 	%p211, %rd305, %rd45;
	min.s64 	%rd306, %rd305, %rd45;
	selp.f32 	%f199, %f198, %f41, %p211;
$L__BB4_50:
	ld.shared.f32 	%f44, [_ZN6thrust24THRUST_300001_SM_1000_NS8cuda_cub4core6detail5shmemE+56];
	ld.shared.u64 	%rd48, [_ZN6thrust24THRUST_300001_SM_1000_NS8cuda_cub4core6detail5shmemE+64];
	setp.lt.f32 	%p212, %f199, %f44;
	mov.u64 	%rd307, %rd306;
	mov.f32 	%f200, %f199;
	@%p212 bra 	$L__BB4_53;
	setp.lt.f32 	%p213, %f44, %f199;
	mov.u64 	%rd307, %rd48;
	mov.f32 	%f200, %f44;
	@%p213 bra 	$L__BB4_53;
	setp.lt.s64 	%p214, %rd306, %rd48;
	min.s64 	%rd307, %rd306, %rd48;
	selp.f32 	%f200, %f199, %f44, %p214;
$L__BB4_53:
	ld.shared.f32 	%f47, [_ZN6thrust24THRUST_300001_SM_1000_NS8cuda_cub4core6detail5shmemE+72];
	ld.shared.u64 	%rd51, [_ZN6thrust24THRUST_300001_SM_1000_NS8cuda_cub4core6detail5shmemE+80];
	setp.lt.f32 	%p215, %f200, %f47;
	mov.u64 	%rd308, %rd307;
	mov.f32 	%f201, %f200;
	@%p215 bra 	$L__BB4_56;
	setp.lt.f32 	%p216, %f47, %f200;
	mov.u64 	%rd308, %rd51;
	mov.f32 	%f201, %f47;
	@%p216 bra 	$L__BB4_56;
	setp.lt.s64 	%p217, %rd307, %rd51;
	min.s64 	%rd308, %rd307, %rd51;
	selp.f32 	%f201, %f200, %f47, %p217;
$L__BB4_56:
	ld.shared.f32 	%f50, [_ZN6thrust24THRUST_300001_SM_1000_NS8cuda_cub4core6detail5shmemE+88];
	ld.shared.u64 	%rd54, [_ZN6thrust24THRUST_300001_SM_1000_NS8cuda_cub4core6detail5shmemE+96];
	setp.lt.f32 	%p218, %f201, %f50;
	mov.u64 	%rd309, %rd308;
	mov.f32 	%f202, %f201;
	@%p218 bra 	$L__BB4_59;
	setp.lt.f32 	%p219, %f50, %f201;
	mov.u64 	%rd309, %rd54;
	mov.f32 	%f202, %f50;
	@%p219 bra 	$L__BB4_59;
	setp.lt.s64 	%p220, %rd308, %rd54;
	min.s64 	%rd309, %rd308, %rd54;
	selp.f32 	%f202, %f201, %f50, %p220;
$L__BB4_59:
	ld.shared.f32 	%f53, [_ZN6thrust24THRUST_300001_SM_1000_NS8cuda_cub4core6detail5shmemE+104];
	ld.shared.u64 	%rd57, [_ZN6thrust24THRUST_300001_SM_1000_NS8cuda_cub4core6detail5shmemE+112];
	setp.lt.f32 	%p221, %f202, %f53;
	mov.u64 	%rd310, %rd309;
	mov.f32 	%f203, %f202;
	@%p221 bra 	$L__BB4_62;
	setp.lt.f32 	%p222, %f53, %f202;
	mov.u64 	%rd310, %rd57;
	mov.f32 	%f203, %f53;
	@%p222 bra 	$L__BB4_62;
	setp.lt.s64 	%p223, %rd309, %rd57;
	min.s64 	%rd310, %rd309, %rd57;
	selp.f32 	%f203, %f202, %f53, %p223;
$L__BB4_62:
	ld.shared.f32 	%f56, [_ZN6thrust24THRUST_300001_SM_1000_NS8cuda_cub4core6detail5shmemE+120];
	ld.shared.u64 	%rd60, [_ZN6thrust24THRUST_300001_SM_1000_NS8cuda_cub4core6detail5shmemE+128];
	setp.lt.f32 	%p224, %f203, %f56;
	mov.f32 	%f247, %f203;
	mov.u64 	%rd355, %rd310;
	@%p224 bra 	$L__BB4_203;
	setp.lt.f32 	%p225, %f56, %f203;
	mov.f32 	%f247, %f56;
	mov.u64 	%rd355, %rd60;
	@%p225 bra 	$L__BB4_203;
	setp.lt.s64 	%p226, %rd310, %rd60;
	min.s64 	%rd355, %rd310, %rd60;
	selp.f32 	%f247, %f203, %f56, %p226;
	bra.uni 	$L__BB4_203;
$L__BB4_65:
	// begin inline asm
	mov.u32 %r200, %laneid;
	// end inline asm
	and.b32  	%r221, %r1, 992;
	add.s32 	%r222, %r221, 32;
	setp.gt.s32 	%p123, %r222, %r37;
	not.b32 	%r223, %r221;
	add.s32 	%r224, %r37, %r223;
	selp.b32 	%r219, %r224, 31, %p123;
	mov.b32 	%r202, %f191;
	mov.b32 	%r218, 1;
	mov.b32 	%r220, -1;
	// begin inline asm
	shfl.sync.down.b32 %r201, %r202, %r218, %r219, %r220;
	// end inline asm
	mov.b32 	%f58, %r201;
	// begin inline asm
	shfl.sync.down.b32 %r206, %r207, %r218, %r219, %r220;
	// end inline asm
	mov.b64 	{%r212, %r217}, %rd298;
	// begin inline asm
	shfl.sync.down.b32 %r211, %r212, %r218, %r219, %r220;
	// end inline asm
	// begin inline asm
	shfl.sync.down.b32 %r216, %r217, %r218, %r219, %r220;
	// end inline asm
	mov.b64 	%rd62, {%r211, %r216};
	setp.ge.s32 	%p124, %r200, %r219;
	setp.lt.f32 	%p125, %f191, %f58;
	or.pred  	%p126, %p124, %p125;
	mov.u64 	%rd311, %rd298;
	mov.f32 	%f204, %f191;
	@%p126 bra 	$L__BB4_68;
	setp.gt.f32 	%p127, %f191, %f58;
	mov.u64 	%rd311, %rd62;
	mov.f32 	%f204, %f58;
	@%p127 bra 	$L__BB4_68;
	setp.lt.s64 	%p128, %rd298, %rd62;
	min.s64 	%rd311, %rd298, %rd62;
	selp.f32 	%f204, %f191, %f58, %p128;
$L__BB4_68:
	mov.b32 	%r226, %f204;
	mov.b32 	%r242, 2;
	mov.b32 	%r244, -1;
	// begin inline asm
	shfl.sync.down.b32 %r225, %r226, %r242, %r219, %r244;
	// end inline asm
	mov.b32 	%f61, %r225;
	// begin inline asm
	shfl.sync.down.b32 %r230, %r231, %r242, %r219, %r244;
	// end inline asm
	mov.b64 	{%r236, %r241}, %rd311;
	// begin inline asm
	shfl.sync.down.b32 %r235, %r236, %r242, %r219, %r244;
	// end inline asm
	// begin inline asm
	shfl.sync.down.b32 %r240, %r241, %r242, %r219, %r244;
	// end inline asm
	mov.b64 	%rd65, {%r235, %r240};
	add.s32 	%r245, %r200, 2;
	setp.gt.s32 	%p129, %r245, %r219;
	setp.lt.f32 	%p130, %f204, %f61;
	or.pred  	%p131, %p129, %p130;
	mov.u64 	%rd312, %rd311;
	mov.f32 	%f205, %f204;
	@%p131 bra 	$L__BB4_71;
	setp.gt.f32 	%p132, %f204, %f61;
	mov.u64 	%rd312, %rd65;
	mov.f32 	%f205, %f61;
	@%p132 bra 	$L__BB4_71;
	setp.lt.s64 	%p133, %rd311, %rd65;
	min.s64 	%rd312, %rd311, %rd65;
	selp.f32 	%f205, %f204, %f61, %p133;
$L__BB4_71:
	mov.b32 	%r247, %f205;
	mov.b32 	%r263, 4;
	mov.b32 	%r265, -1;
	// begin inline asm
	shfl.sync.down.b32 %r246, %r247, %r263, %r219, %r265;
	// end inline asm
	mov.b32 	%f64, %r246;
	// begin inline asm
	shfl.sync.down.b32 %r251, %r252, %r263, %r219, %r265;
	// end inline asm
	mov.b64 	{%r257, %r262}, %rd312;
	// begin inline asm
	shfl.sync.down.b32 %r256, %r257, %r263, %r219, %r265;
	// end inline asm
	// begin inline asm
	shfl.sync.down.b32 %r261, %r262, %r263, %r219, %r265;
	// end inline asm
	mov.b64 	%rd68, {%r256, %r261};
	add.s32 	%r266, %r200, 4;
	setp.gt.s32 	%p134, %r266, %r219;
	setp.lt.f32 	%p135, %f205, %f64;
	or.pred  	%p136, %p134, %p135;
	mov.f32 	%f206, %f205;
	mov.u64 	%rd313, %rd312;
	@%p136 bra 	$L__BB4_74;
	setp.gt.f32 	%p137, %f205, %f64;
	mov.f32 	%f206, %f64;
	mov.u64 	%rd313, %rd68;
	@%p137 bra 	$L__BB4_74;
	setp.lt.s64 	%p138, %rd312, %rd68;
	selp.f32 	%f206, %f205, %f64, %p138;
	min.s64 	%rd313, %rd312, %rd68;
$L__BB4_74:
	mov.b32 	%r268, %f206;
	mov.b32 	%r284, 8;
	mov.b32 	%r286, -1;
	// begin inline asm
	shfl.sync.down.b32 %r267, %r268, %r284, %r219, %r286;
	// end inline asm
	mov.b32 	%f67, %r267;
	// begin inline asm
	shfl.sync.down.b32 %r272, %r273, %r284, %r219, %r286;
	// end inline asm
	mov.b64 	{%r278, %r283}, %rd313;
	// begin inline asm
	shfl.sync.down.b32 %r277, %r278, %r284, %r219, %r286;
	// end inline asm
	// begin inline asm
	shfl.sync.down.b32 %r282, %r283, %r284, %r219, %r286;
	// end inline asm
	mov.b64 	%rd71, {%r277, %r282};
	add.s32 	%r287, %r200, 8;
	setp.gt.s32 	%p139, %r287, %r219;
	setp.lt.f32 	%p140, %f206, %f67;
	or.pred  	%p141, %p139, %p140;
	mov.f32 	%f207, %f206;
	mov.u64 	%rd314, %rd313;
	@%p141 bra 	$L__BB4_77;
	setp.gt.f32 	%p142, %f206, %f67;
	mov.f32 	%f207, %f67;
	mov.u64 	%rd314, %rd71;
	@%p142 bra 	$L__BB4_77;
	setp.lt.s64 	%p143, %rd313, %rd71;
	selp.f32 	%f207, %f206, %f67, %p143;
	min.s64 	%rd314, %rd313, %rd71;
$L__BB4_77:
	mov.b32 	%r289, %f207;
	mov.b32 	%r305, 16;
	mov.b32 	%r307, -1;
	// begin inline asm
	shfl.sync.down.b32 %r288, %r289, %r305, %r219, %r307;
	// end inline asm
	mov.b32 	%f70, %r288;
	// begin inline asm
	shfl.sync.down.b32 %r293, %r294, %r305, %r219, %r307;
	// end inline asm
	mov.b64 	{%r299, %r304}, %rd314;
	// begin inline asm
	shfl.sync.down.b32 %r298, %r299, %r305, %r219, %r307;
	// end inline asm
	// begin inline asm
	shfl.sync.down.b32 %r303, %r304, %r305, %r219, %r307;
	// end inline asm
	mov.b64 	%rd74, {%r298, %r303};
	add.s32 	%r308, %r200, 16;
	setp.gt.s32 	%p144, %r308, %r219;
	setp.lt.f32 	%p145, %f207, %f70;
	or.pred  	%p146, %p144, %p145;
	mov.f32 	%f247, %f207;
	mov.u64 	%rd355, %rd314;
	@%p146 bra 	$L__BB4_80;
	setp.gt.f32 	%p147, %f207, %f70;
	mov.f32 	%f247, %f70;
	mov.u64 	%rd355, %rd74;
	@%p147 bra 	$L__BB4_80;
	setp.lt.s64 	%p148, %rd314, %rd74;
	selp.f32 	%f247, %f207, %f70, %p148;
	min.s64 	%rd355, %rd314, %rd74;
$L__BB4_80:
	setp.ne.s32 	%p149, %r200, 0;
	@%p149 bra 	$L__BB4_82;
	shr.u32 	%r309, %r1, 1;
	and.b32  	%r310, %r309, 496;
	mov.u32 	%r311, _ZN6thrust24THRUST_300001_SM_1000_NS8cuda_cub4core6detail5shmemE;
	add.s32 	%r312, %r311, %r310;
	st.shared.f32 	[%r312+8], %f247;
	st.shared.u64 	[%r312+16], %rd355;
$L__BB4_82:
	bar.sync 	0;
	setp.ne.s32 	%p150, %r1, 0;
	@%p150 bra 	$L__BB4_203;
	setp.lt.s32 	%p151, %r37, 33;
	mov.f32 	%f209, %f247;
	mov.u64 	%rd316, %rd355;
	@%p151 bra 	$L__BB4_87;
	ld.shared.f32 	%f73, [_ZN6thrust24THRUST_300001_SM_1000_NS8cuda_cub4core6detail5shmemE+24];
	ld.shared.u64 	%rd77, [_ZN6thrust24THRUST_300001_SM_1000_NS8cuda_cub4core6detail5shmemE+32];
	setp.lt.f32 	%p152, %f247, %f73;
	mov.f32 	%f209, %f247;
	mov.u64 	%rd316, %rd355;
	@%p152 bra 	$L__BB4_87;
	setp.lt.f32 	%p153, %f73, %f247;
	mov.f32 	%f209, %f73;
	mov.u64 	%rd316, %rd77;
	@%p153 bra 	$L__BB4_87;
	setp.lt.s64 	%p154, %rd355, %rd77;
	selp.f32 	%f209, %f247, %f73, %p154;
	min.s64 	%rd316, %rd355, %rd77;
$L__BB4_87:
	setp.lt.s32 	%p155, %r37, 65;
	mov.f32 	%f210, %f209;
	mov.u64 	%rd317, %rd316;
	@%p155 bra 	$L__BB4_91;
	ld.shared.f32 	%f76, [_ZN6thrust24THRUST_300001_SM_1000_NS8cuda_cub4core6detail5shmemE+40];
	ld.shared.u64 	%rd80, [_ZN6thrust24THRUST_300001_SM_1000_NS8cuda_cub4core6detail5shmemE+48];
	setp.lt.f32 	%p156, %f209, %f76;
	mov.f32 	%f210, %f209;
	mov.u64 	%rd317, %rd316;
	@%p156 bra 	$L__BB4_91;
	setp.lt.f32 	%p157, %f76, %f209;
	mov.f32 	%f210, %f76;
	mov.u64 	%rd317, %rd80;
	@%p157 bra 	$L__BB4_91;
	setp.lt.s64 	%p158, %rd316, %rd80;
	selp.f32 	%f210, %f209, %f76, %p158;
	min.s64 	%rd317, %rd316, %rd80;
$L__BB4_91:
	setp.lt.s32 	%p159, %r37, 97;
	mov.f32 	%f211, %f210;
	mov.u64 	%rd318, %rd317;
	@%p159 bra 	$L__BB4_95;
	ld.shared.f32 	%f79, [_ZN6thrust24THRUST_300001_SM_1000_NS8cuda_cub4core6detail5shmemE+56];
	ld.shared.u64 	%rd83, [_ZN6thrust24THRUST_300001_SM_1000_NS8cuda_cub4core6detail5shmemE+64];
	setp.lt.f32 	%p160, %f210, %f79;
	mov.f32 	%f211, %f210;
	mov.u64 	%rd318, %rd317;
	@%p160 bra 	$L__BB4_95;
	setp.lt.f32 	%p161, %f79, %f210;
	mov.f32 	%f211, %f79;
	mov.u64 	%rd318, %rd83;
	@%p161 bra 	$L__BB4_95;
	setp.lt.s64 	%p162, %rd317, %rd83;
	selp.f32 	%f211, %f210, %f79, %p162;
	min.s64 	%rd318, %rd317, %rd83;
$L__BB4_95:
	setp.lt.s32 	%p163, %r37, 129;
	mov.f32 	%f212, %f211;
	mov.u64 	%rd319, %rd318;
	@%p163 bra 	$L__BB4_99;
	ld.shared.f32 	%f82, [_ZN6thrust24THRUST_300001_SM_1000_NS8cuda_cub4core6detail5shmemE+72];
	ld.shared.u64 	%rd86, [_ZN6thrust24THRUST_300001_SM_1000_NS8cuda_cub4core6detail5shmemE+80];
	setp.lt.f32 	%p164, %f211, %f82;
	mov.f32 	%f212, %f211;
	mov.u64 	%rd319, %rd318;
	@%p164 bra 	$L__BB4_99;
	setp.lt.f32 	%p165, %f82, %f211;
	mov.f32 	%f212, %f82;
	mov.u64 	%rd319, %rd86;
	@%p165 bra 	$L__BB4_99;
	setp.lt.s64 	%p166, %rd318, %rd86;
	selp.f32 	%f212, %f211, %f82, %p166;
	min.s64 	%rd319, %rd318, %rd86;
$L__BB4_99:
	setp.lt.s32 	%p167, %r37, 161;
	mov.f32 	%f213, %f212;
	mov.u64 	%rd320, %rd319;
	@%p167 bra 	$L__BB4_103;
	ld.shared.f32 	%f85, [_ZN6thrust24THRUST_300001_SM_1000_NS8cuda_cub4core6detail5shmemE+88];
	ld.shared.u64 	%rd89, [_ZN6thrust24THRUST_300001_SM_1000_NS8cuda_cub4core6detail5shmemE+96];
	setp.lt.f32 	%p168, %f212, %f85;
	mov.f32 	%f213, %f212;
	mov.u64 	%rd320, %rd319;
	@%p168 bra 	$L__BB4_103;
	setp.lt.f32 	%p169, %f85, %f212;
	mov.f32 	%f213, %f85;
	mov.u64 	%rd320, %rd89;
	@%p169 bra 	$L__BB4_103;
	setp.lt.s64 	%p170, %rd319, %rd89;
	selp.f32 	%f213, %f212, %f85, %p170;
	min.s64 	%rd320, %rd319, %rd89;
$L__BB4_103:
	setp.lt.s32 	%p171, %r37, 193;
	mov.f32 	%f214, %f213;
	mov.u64 	%rd321, %rd320;
	@%p171 bra 	$L__BB4_107;
	ld.shared.f32 	%f88, [_ZN6thrust24THRUST_300001_SM_1000_NS8cuda_cub4core6detail5shmemE+104];
	ld.shared.u64 	%rd92, [_ZN6thrust24THRUST_300001_SM_1000_NS8cuda_cub4core6detail5shmemE+112];
	setp.lt.f32 	%p172, %f213, %f88;
	mov.f32 	%f214, %f213;
	mov.u64 	%rd321, %rd320;
	@%p172 bra 	$L__BB4_107;
	setp.lt.f32 	%p173, %f88, %f213;
	mov.f32 	%f214, %f88;
	mov.u64 	%rd321, %rd92;
	@%p173 bra 	$L__BB4_107;
	setp.lt.s64 	%p174, %rd320, %rd92;
	selp.f32 	%f214, %f213, %f88, %p174;
	min.s64 	%rd321, %rd320, %rd92;
$L__BB4_107:
	setp.lt.s32 	%p175, %r37, 225;
	mov.f32 	%f247, %f214;
	mov.u64 	%rd355, %rd321;
	@%p175 bra 	$L__BB4_203;
	ld.shared.f32 	%f91, [_ZN6thrust24THRUST_300001_SM_1000_NS8cuda_cub4core6detail5shmemE+120];
	ld.shared.u64 	%rd95, [_ZN6thrust24THRUST_300001_SM_1000_NS8cuda_cub4core6detail5shmemE+128];
	setp.lt.f32 	%p176, %f214, %f91;
	mov.f32 	%f247, %f214;
	mov.u64 	%rd355, %rd321;
	@%p176 bra 	$L__BB4_203;
	setp.lt.f32 	%p177, %f91, %f214;
	mov.f32 	%f247, %f91;
	mov.u64 	%rd355, %rd95;
	@%p177 bra 	$L__BB4_203;
	setp.lt.s64 	%p178, %rd321, %rd95;
	selp.f32 	%f247, %f214, %f91, %p178;
	min.s64 	%rd355, %rd321, %rd95;
	bra.uni 	$L__BB4_203;
$L__BB4_111:
	mov.u32 	%r16, %tid.x;
	mul.wide.u32 	%rd208, %r16, 16;
	add.s64 	%rd189, %rd186, %rd208;
	// begin inline asm
	ld.global.nc.u64 %rd188, [%rd189];
	// end inline asm
	mov.b64 	{%r38, %r39}, %rd188;
	mov.b32 	%f93, %r38;
	add.s64 	%rd191, %rd189, 8;
	// begin inline asm
	ld.global.nc.u64 %rd190, [%rd191];
	// end inline asm
	add.s64 	%rd193, %rd189, 4096;
	// begin inline asm
	ld.global.nc.u64 %rd192, [%rd193];
	// end inline asm
	mov.b64 	{%r40, %r41}, %rd192;
	mov.b32 	%f94, %r40;
	add.s64 	%rd195, %rd189, 4104;
	// begin inline asm
	ld.global.nc.u64 %rd194, [%rd195];
	// end inline asm
	add.s64 	%rd197, %rd189, 8192;
	// begin inline asm
	ld.global.nc.u64 %rd196, [%rd197];
	// end inline asm
	mov.b64 	{%r42, %r43}, %rd196;
	mov.b32 	%f95, %r42;
	add.s64 	%rd199, %rd189, 8200;
	// begin inline asm
	ld.global.nc.u64 %rd198, [%rd199];
	// end inline asm
	add.s64 	%rd201, %rd189, 12288;
	// begin inline asm
	ld.global.nc.u64 %rd200, [%rd201];
	// end inline asm
	mov.b64 	{%r44, %r45}, %rd200;
	mov.b32 	%f96, %r44;
	add.s64 	%rd203, %rd189, 12296;
	// begin inline asm
	ld.global.nc.u64 %rd202, [%rd203];
	// end inline asm
	add.s64 	%rd205, %rd189, 16384;
	// begin inline asm
	ld.global.nc.u64 %rd204, [%rd205];
	// end inline asm
	mov.b64 	{%r46, %r47}, %rd204;
	mov.b32 	%f97, %r46;
	add.s64 	%rd207, %rd189, 16392;
	// begin inline asm
	ld.global.nc.u64 %rd206, [%rd207];
	// end inline asm
	setp.lt.f32 	%p3, %f93, %f94;
	mov.f32 	%f215, %f93;
	mov.u64 	%rd322, %rd190;
	@%p3 bra 	$L__BB4_114;
	setp.lt.f32 	%p4, %f94, %f93;
	mov.f32 	%f215, %f94;
	mov.u64 	%rd322, %rd194;
	@%p4 bra 	$L__BB4_114;
	setp.lt.s64 	%p5, %rd190, %rd194;
	selp.f32 	%f215, %f93, %f94, %p5;
	min.s64 	%rd322, %rd190, %rd194;
$L__BB4_114:
	setp.lt.f32 	%p6, %f215, %f95;
	mov.f32 	%f216, %f215;
	mov.u64 	%rd323, %rd322;
	@%p6 bra 	$L__BB4_117;
	setp.lt.f32 	%p7, %f95, %f215;
	mov.f32 	%f216, %f95;
	mov.u64 	%rd323, %rd198;
	@%p7 bra 	$L__BB4_117;
	setp.lt.s64 	%p8, %rd322, %rd198;
	selp.f32 	%f216, %f215, %f95, %p8;
	min.s64 	%rd323, %rd322, %rd198;
$L__BB4_117:
	setp.lt.f32 	%p9, %f216, %f96;
	mov.f32 	%f217, %f216;
	mov.u64 	%rd324, %rd323;
	@%p9 bra 	$L__BB4_120;
	setp.lt.f32 	%p10, %f96, %f216;
	mov.f32 	%f217, %f96;
	mov.u64 	%rd324, %rd202;
	@%p10 bra 	$L__BB4_120;
	setp.lt.s64 	%p11, %rd323, %rd202;
	selp.f32 	%f217, %f216, %f96, %p11;
	min.s64 	%rd324, %rd323, %rd202;
$L__BB4_120:
	setp.lt.f32 	%p12, %f217, %f97;
	mov.f32 	%f234, %f217;
	mov.u64 	%rd342, %rd324;
	@%p12 bra 	$L__BB4_123;
	setp.lt.f32 	%p13, %f97, %f217;
	mov.f32 	%f234, %f97;
	mov.u64 	%rd342, %rd206;
	@%p13 bra 	$L__BB4_123;
	setp.lt.s64 	%p14, %rd324, %rd206;
	selp.f32 	%f234, %f217, %f97, %p14;
	min.s64 	%rd342, %rd324, %rd206;
$L__BB4_123:
	setp.lt.u32 	%p15, %r37, 2560;
	mov.b32 	%r425, 1280;
	@%p15 bra 	$L__BB4_141;
	mov.b32 	%r425, 1280;
$L__BB4_125:
	mov.u32 	%r17, %r425;
	add.s32 	%r50, %r17, %r16;
	mul.wide.u32 	%rd229, %r50, 16;
	add.s64 	%rd210, %rd186, %rd229;
	// begin inline asm
	ld.global.nc.u64 %rd209, [%rd210];
	// end inline asm
	mov.b64 	{%r51, %r52}, %rd209;
	mov.b32 	%f107, %r51;
	add.s64 	%rd212, %rd210, 8;
	// begin inline asm
	ld.global.nc.u64 %rd211, [%rd212];
	// end inline asm
	add.s64 	%rd214, %rd210, 4096;
	// begin inline asm
	ld.global.nc.u64 %rd213, [%rd214];
	// end inline asm
	mov.b64 	{%r53, %r54}, %rd213;
	mov.b32 	%f108, %r53;
	add.s64 	%rd216, %rd210, 4104;
	// begin inline asm
	ld.global.nc.u64 %rd215, [%rd216];
	// end inline asm
	add.s64 	%rd218, %rd210, 8192;
	// begin inline asm
	ld.global.nc.u64 %rd217, [%rd218];
	// end inline asm
	mov.b64 	{%r55, %r56}, %rd217;
	mov.b32 	%f109, %r55;
	add.s64 	%rd220, %rd210, 8200;
	// begin inline asm
	ld.global.nc.u64 %rd219, [%rd220];
	// end inline asm
	add.s64 	%rd222, %rd210, 12288;
	// begin inline asm
	ld.global.nc.u64 %rd221, [%rd222];
	// end inline asm
	mov.b64 	{%r57, %r58}, %rd221;
	mov.b32 	%f110, %r57;
	add.s64 	%rd224, %rd210, 12296;
	// begin inline asm
	ld.global.nc.u64 %rd223, [%rd224];
	// end inline asm
	add.s64 	%rd226, %rd210, 16384;
	// begin inline asm
	ld.global.nc.u64 %rd225, [%rd226];
	// end inline asm
	mov.b64 	{%r59, %r60}, %rd225;
	mov.b32 	%f111, %r59;
	add.s64 	%rd228, %rd210, 16392;
	// begin inline asm
	ld.global.nc.u64 %rd227, [%rd228];
	// end inline asm
	setp.lt.f32 	%p16, %f234, %f107;
	mov.f32 	%f220, %f234;
	mov.u64 	%rd327, %rd342;
	@%p16 bra 	$L__BB4_128;
	setp.lt.f32 	%p17, %f107, %f234;
	mov.f32 	%f220, %f107;
	mov.u64 	%rd327, %rd211;
	@%p17 bra 	$L__BB4_128;
	setp.lt.s64 	%p18, %rd342, %rd211;
	selp.f32 	%f220, %f234, %f107, %p18;
	min.s64 	%rd327, %rd342, %rd211;
$L__BB4_128:
	setp.lt.f32 	%p19, %f220, %f108;
	mov.f32 	%f221, %f220;
	mov.u64 	%rd328, %rd327;
	@%p19 bra 	$L__BB4_131;
	setp.lt.f32 	%p20, %f108, %f220;
	mov.f32 	%f221, %f108;
	mov.u64 	%rd328, %rd215;
	@%p20 bra 	$L__BB4_131;
	setp.lt.s64 	%p21, %rd327, %rd215;
	selp.f32 	%f221, %f220, %f108, %p21;
	min.s64 	%rd328, %rd327, %rd215;
$L__BB4_131:
	setp.lt.f32 	%p22, %f221, %f109;
	mov.f32 	%f222, %f221;
	mov.u64 	%rd329, %rd328;
	@%p22 bra 	$L__BB4_134;
	setp.lt.f32 	%p23, %f109, %f221;
	mov.f32 	%f222, %f109;
	mov.u64 	%rd329, %rd219;
	@%p23 bra 	$L__BB4_134;
	setp.lt.s64 	%p24, %rd328, %rd219;
	selp.f32 	%f222, %f221, %f109, %p24;
	min.s64 	%rd329, %rd328, %rd219;
$L__BB4_134:
	setp.lt.f32 	%p25, %f222, %f110;
	mov.f32 	%f223, %f222;
	mov.u64 	%rd330, %rd329;
	@%p25 bra 	$L__BB4_137;
	setp.lt.f32 	%p26, %f110, %f222;
	mov.f32 	%f223, %f110;
	mov.u64 	%rd330, %rd223;
	@%p26 bra 	$L__BB4_137;
	setp.lt.s64 	%p27, %rd329, %rd223;
	selp.f32 	%f223, %f222, %f110, %p27;
	min.s64 	%rd330, %rd329, %rd223;
$L__BB4_137:
	setp.lt.f32 	%p28, %f223, %f111;
	mov.f32 	%f234, %f223;
	mov.u64 	%rd342, %rd330;
	@%p28 bra 	$L__BB4_140;
	setp.lt.f32 	%p29, %f111, %f223;
	mov.f32 	%f234, %f111;
	mov.u64 	%rd342, %rd227;
	@%p29 bra 	$L__BB4_140;
	setp.lt.s64 	%p30, %rd330, %rd227;
	selp.f32 	%f234, %f223, %f111, %p30;
	min.s64 	%rd342, %rd330, %rd227;
$L__BB4_140:
	add.s32 	%r425, %r17, 1280;
	add.s32 	%r61, %r17, 2560;
	setp.le.s32 	%p31, %r61, %r37;
	@%p31 bra 	$L__BB4_125;
$L__BB4_141:
	setp.le.s32 	%p32, %r37, %r425;
	@%p32 bra 	$L__BB4_164;
	sub.s32 	%r20, %r37, %r425;
	setp.ge.s32 	%p33, %r16, %r20;
	@%p33 bra 	$L__BB4_164;
	not.b32 	%r62, %r16;
	add.s32 	%r63, %r37, %r62;
	sub.s32 	%r21, %r63, %r425;
	and.b32  	%r64, %r21, 768;
	setp.eq.s32 	%p34, %r64, 768;
	mov.u32 	%r429, %r16;
	@%p34 bra 	$L__BB4_149;
	add.s32 	%r427, %r16, %r425;
	shr.u32 	%r65, %r21, 8;
	add.s32 	%r66, %r65, 1;
	and.b32  	%r67, %r66, 3;
	neg.s32 	%r426, %r67;
	mov.u32 	%r429, %r16;
$L__BB4_145:
	.pragma "nounroll";
	mov.u64 	%rd127, %rd342;
	mov.f32 	%f123, %f234;
	mul.wide.u32 	%rd235, %r427, 16;
	add.s64 	%rd232, %rd186, %rd235;
	// begin inline asm
	ld.global.nc.u64 %rd231, [%rd232];
	// end inline asm
	mov.b64 	{%r68, %r69}, %rd231;
	mov.b32 	%f124, %r68;
	add.s64 	%rd234, %rd232, 8;
	// begin inline asm
	ld.global.nc.u64 %rd233, [%rd234];
	// end inline asm
	setp.lt.f32 	%p35, %f123, %f124;
	@%p35 bra 	$L__BB4_148;
	setp.lt.f32 	%p36, %f124, %f123;
	mov.f32 	%f234, %f124;
	mov.u64 	%rd342, %rd233;
	@%p36 bra 	$L__BB4_148;
	setp.lt.s64 	%p37, %rd127, %rd233;
	selp.f32 	%f234, %f123, %f124, %p37;
	min.s64 	%rd342, %rd127, %rd233;
$L__BB4_148:
	add.s32 	%r429, %r429, 256;
	add.s32 	%r427, %r427, 256;
	add.s32 	%r426, %r426, 1;
	setp.ne.s32 	%p38, %r426, 0;
	@%p38 bra 	$L__BB4_145;
$L__BB4_149:
	setp.lt.u32 	%p39, %r21, 768;
	@%p39 bra 	$L__BB4_164;
	cvt.u64.u32 	%rd236, %r429;
	cvt.u64.u32 	%rd237, %r425;
	add.s64 	%rd238, %rd236, %rd237;
	shl.b64 	%rd239, %rd238, 4;
	add.s64 	%rd240, %rd239, %rd186;
	add.s64 	%rd337, %rd240, 12296;
	add.s32 	%r430, %r429, %r425;
$L__BB4_151:
	mul.wide.u32 	%rd245, %r430, 16;
	add.s64 	%rd242, %rd186, %rd245;
	// begin inline asm
	ld.global.nc.u64 %rd241, [%rd242];
	// end inline asm
	mov.b64 	{%r70, %r71}, %rd241;
	mov.b32 	%f130, %r70;
	add.s64 	%rd244, %rd242, 8;
	// begin inline asm
	ld.global.nc.u64 %rd243, [%rd244];
	// end inline asm
	setp.lt.f32 	%p40, %f234, %f130;
	mov.f32 	%f231, %f234;
	mov.u64 	%rd339, %rd342;
	@%p40 bra 	$L__BB4_154;
	setp.lt.f32 	%p41, %f130, %f234;
	mov.f32 	%f231, %f130;
	mov.u64 	%rd339, %rd243;
	@%p41 bra 	$L__BB4_154;
	setp.lt.s64 	%p42, %rd342, %rd243;
	selp.f32 	%f231, %f234, %f130, %p42;
	min.s64 	%rd339, %rd342, %rd243;
$L__BB4_154:
	add.s64 	%rd247, %rd337, -8200;
	// begin inline asm
	ld.global.nc.u64 %rd246, [%rd247];
	// end inline asm
	mov.b64 	{%r72, %r73}, %rd246;
	mov.b32 	%f133, %r72;
	add.s64 	%rd249, %rd337, -8192;
	// begin inline asm
	ld.global.nc.u64 %rd248, [%rd249];
	// end inline asm
	setp.lt.f32 	%p43, %f231, %f133;
	mov.f32 	%f232, %f231;
	mov.u64 	%rd340, %rd339;
	@%p43 bra 	$L__BB4_157;
	setp.lt.f32 	%p44, %f133, %f231;
	mov.f32 	%f232, %f133;
	mov.u64 	%rd340, %rd248;
	@%p44 bra 	$L__BB4_157;
	setp.lt.s64 	%p45, %rd339, %rd248;
	selp.f32 	%f232, %f231, %f133, %p45;
	min.s64 	%rd340, %rd339, %rd248;
$L__BB4_157:
	add.s64 	%rd251, %rd337, -4104;
	// begin inline asm
	ld.global.nc.u64 %rd250, [%rd251];
	// end inline asm
	mov.b64 	{%r74, %r75}, %rd250;
	mov.b32 	%f136, %r74;
	add.s64 	%rd253, %rd337, -4096;
	// begin inline asm
	ld.global.nc.u64 %rd252, [%rd253];
	// end inline asm
	setp.lt.f32 	%p46, %f232, %f136;
	mov.f32 	%f233, %f232;
	mov.u64 	%rd341, %rd340;
	@%p46 bra 	$L__BB4_160;
	setp.lt.f32 	%p47, %f136, %f232;
	mov.f32 	%f233, %f136;
	mov.u64 	%rd341, %rd252;
	@%p47 bra 	$L__BB4_160;
	setp.lt.s64 	%p48, %rd340, %rd252;
	selp.f32 	%f233, %f232, %f136, %p48;
	min.s64 	%rd341, %rd340, %rd252;
$L__BB4_160:
	add.s64 	%rd255, %rd337, -8;
	// begin inline asm
	ld.global.nc.u64 %rd254, [%rd255];
	// end inline asm
	mov.b64 	{%r76, %r77}, %rd254;
	mov.b32 	%f139, %r76;
	// begin inline asm
	ld.global.nc.u64 %rd256, [%rd337];
	// end inline asm
	setp.lt.f32 	%p49, %f233, %f139;
	mov.f32 	%f234, %f233;
	mov.u64 	%rd342, %rd341;
	@%p49 bra 	$L__BB4_163;
	setp.lt.f32 	%p50, %f139, %f233;
	mov.f32 	%f234, %f139;
	mov.u64 	%rd342, %rd256;
	@%p50 bra 	$L__BB4_163;
	setp.lt.s64 	%p51, %rd341, %rd256;
	selp.f32 	%f234, %f233, %f139, %p51;
	min.s64 	%rd342, %rd341, %rd256;
$L__BB4_163:
	add.s32 	%r429, %r429, 1024;
	add.s64 	%rd337, %rd337, 16384;
	add.s32 	%r430, %r430, 1024;
	setp.lt.s32 	%p52, %r429, %r20;
	@%p52 bra 	$L__BB4_151;
$L__BB4_164:
	// begin inline asm
	mov.u32 %r78, %laneid;
	// end inline asm
	mov.b32 	%r80, %f234;
	mov.b32 	%r96, 1;
	mov.b32 	%r97, 31;
	mov.b32 	%r98, -1;
	// begin inline asm
	shfl.sync.down.b32 %r79, %r80, %r96, %r97, %r98;
	// end inline asm
	mov.b32 	%f143, %r79;
	// begin inline asm
	shfl.sync.down.b32 %r84, %r85, %r96, %r97, %r98;
	// end inline asm
	mov.b64 	{%r90, %r95}, %rd342;
	// begin inline asm
	shfl.sync.down.b32 %r89, %r90, %r96, %r97, %r98;
	// end inline asm
	// begin inline asm
	shfl.sync.down.b32 %r94, %r95, %r96, %r97, %r98;
	// end inline asm
	mov.b64 	%rd150, {%r89, %r94};
	setp.gt.s32 	%p53, %r78, 30;
	setp.lt.f32 	%p54, %f234, %f143;
	or.pred  	%p55, %p53, %p54;
	mov.f32 	%f236, %f234;
	mov.u64 	%rd344, %rd342;
	@%p55 bra 	$L__BB4_167;
	setp.gt.f32 	%p56, %f234, %f143;
	mov.f32 	%f236, %f143;
	mov.u64 	%rd344, %rd150;
	@%p56 bra 	$L__BB4_167;
	setp.lt.s64 	%p57, %rd342, %rd150;
	selp.f32 	%f236, %f234, %f143, %p57;
	min.s64 	%rd344, %rd342, %rd150;
$L__BB4_167:
	mov.b32 	%r100, %f236;
	mov.b32 	%r116, 2;
	mov.b32 	%r117, 31;
	mov.b32 	%r118, -1;
	// begin inline asm
	shfl.sync.down.b32 %r99, %r100, %r116, %r117, %r118;
	// end inline asm
	mov.b32 	%f146, %r99;
	// begin inline asm
	shfl.sync.down.b32 %r104, %r105, %r116, %r117, %r118;
	// end inline asm
	mov.b64 	{%r110, %r115}, %rd344;
	// begin inline asm
	shfl.sync.down.b32 %r109, %r110, %r116, %r117, %r118;
	// end inline asm
	// begin inline asm
	shfl.sync.down.b32 %r114, %r115, %r116, %r117, %r118;
	// end inline asm
	mov.b64 	%rd153, {%r109, %r114};
	setp.gt.s32 	%p58, %r78, 29;
	setp.lt.f32 	%p59, %f236, %f146;
	or.pred  	%p60, %p58, %p59;
	mov.f32 	%f237, %f236;
	mov.u64 	%rd345, %rd344;
	@%p60 bra 	$L__BB4_170;
	setp.gt.f32 	%p61, %f236, %f146;
	mov.f32 	%f237, %f146;
	mov.u64 	%rd345, %rd153;
	@%p61 bra 	$L__BB4_170;
	setp.lt.s64 	%p62, %rd344, %rd153;
	selp.f32 	%f237, %f236, %f146, %p62;
	min.s64 	%rd345, %rd344, %rd153;
$L__BB4_170:
	mov.b32 	%r120, %f237;
	mov.b32 	%r136, 4;
	mov.b32 	%r137, 31;
	mov.b32 	%r138, -1;
	// begin inline asm
	shfl.sync.down.b32 %r119, %r120, %r136, %r137, %r138;
	// end inline asm
	mov.b32 	%f149, %r119;
	// begin inline asm
	shfl.sync.down.b32 %r124, %r125, %r136, %r137, %r138;
	// end inline asm
	mov.b64 	{%r130, %r135}, %rd345;
	// begin inline asm
	shfl.sync.down.b32 %r129, %r130, %r136, %r137, %r138;
	// end inline asm
	// begin inline asm
	shfl.sync.down.b32 %r134, %r135, %r136, %r137, %r138;
	// end inline asm
	mov.b64 	%rd156, {%r129, %r134};
	setp.gt.s32 	%p63, %r78, 27;
	setp.lt.f32 	%p64, %f237, %f149;
	or.pred  	%p65, %p63, %p64;
	mov.f32 	%f238, %f237;
	mov.u64 	%rd346, %rd345;
	@%p65 bra 	$L__BB4_173;
	setp.gt.f32 	%p66, %f237, %f149;
	mov.f32 	%f238, %f149;
	mov.u64 	%rd346, %rd156;
	@%p66 bra 	$L__BB4_173;
	setp.lt.s64 	%p67, %rd345, %rd156;
	selp.f32 	%f238, %f237, %f149, %p67;
	min.s64 	%rd346, %rd345, %rd156;
$L__BB4_173:
	mov.b32 	%r140, %f238;
	mov.b32 	%r156, 8;
	mov.b32 	%r157, 31;
	mov.b32 	%r158, -1;
	// begin inline asm
	shfl.sync.down.b32 %r139, %r140, %r156, %r157, %r158;
	// end inline asm
	mov.b32 	%f152, %r139;
	// begin inline asm
	shfl.sync.down.b32 %r144, %r145, %r156, %r157, %r158;
	// end inline asm
	mov.b64 	{%r150, %r155}, %rd346;
	// begin inline asm
	shfl.sync.down.b32 %r149, %r150, %r156, %r157, %r158;
	// end inline asm
	// begin inline asm
	shfl.sync.down.b32 %r154, %r155, %r156, %r157, %r158;
	// end inline asm
	mov.b64 	%rd159, {%r149, %r154};
	setp.gt.s32 	%p68, %r78, 23;
	setp.lt.f32 	%p69, %f238, %f152;
	or.pred  	%p70, %p68, %p69;
	mov.f32 	%f239, %f238;
	mov.u64 	%rd347, %rd346;
	@%p70 bra 	$L__BB4_176;
	setp.gt.f32 	%p71, %f238, %f152;
	mov.f32 	%f239, %f152;
	mov.u64 	%rd347, %rd159;
	@%p71 bra 	$L__BB4_176;
	setp.lt.s64 	%p72, %rd346, %rd159;
	selp.f32 	%f239, %f238, %f152, %p72;
	min.s64 	%rd347, %rd346, %rd159;
$L__BB4_176:
	mov.b32 	%r160, %f239;
	mov.b32 	%r176, 16;
	mov.b32 	%r177, 31;
	mov.b32 	%r178, -1;
	// begin inline asm
	shfl.sync.down.b32 %r159, %r160, %r176, %r177, %r178;
	// end inline asm
	mov.b32 	%f155, %r159;
	// begin inline asm
	shfl.sync.down.b32 %r164, %r165, %r176, %r177, %r178;
	// end inline asm
	mov.b64 	{%r170, %r175}, %rd347;
	// begin inline asm
	shfl.sync.down.b32 %r169, %r170, %r176, %r177, %r178;
	// end inline asm
	// begin inline asm
	shfl.sync.down.b32 %r174, %r175, %r176, %r177, %r178;
	// end inline asm
	mov.b64 	%rd162, {%r169, %r174};
	setp.gt.s32 	%p73, %r78, 15;
	setp.lt.f32 	%p74, %f239, %f155;
	or.pred  	%p75, %p73, %p74;
	mov.f32 	%f247, %f239;
	mov.u64 	%rd355, %rd347;
	@%p75 bra 	$L__BB4_179;
	setp.gt.f32 	%p76, %f239, %f155;
	mov.f32 	%f247, %f155;
	mov.u64 	%rd355, %rd162;
	@%p76 bra 	$L__BB4_179;
	setp.lt.s64 	%p77, %rd347, %rd162;
	selp.f32 	%f247, %f239, %f155, %p77;
	min.s64 	%rd355, %rd347, %rd162;
$L__BB4_179:
	setp.ne.s32 	%p78, %r78, 0;
	@%p78 bra 	$L__BB4_181;
	shr.u32 	%r179, %r16, 1;
	and.b32  	%r180, %r179, 496;
	mov.u32 	%r181, _ZN6thrust24THRUST_300001_SM_1000_NS8cuda_cub4core6detail5shmemE;
	add.s32 	%r182, %r181, %r180;
	st.shared.f32 	[%r182+8], %f247;
	st.shared.u64 	[%r182+16], %rd355;
$L__BB4_181:
	bar.sync 	0;
	setp.ne.s32 	%p79, %r16, 0;
	@%p79 bra 	$L__BB4_203;
	ld.shared.f32 	%f158, [_ZN6thrust24THRUST_300001_SM_1000_NS8cuda_cub4core6detail5shmemE+24];
	ld.shared.u64 	%rd165, [_ZN6thrust24THRUST_300001_SM_1000_NS8cuda_cub4core6detail5shmemE+32];
	setp.lt.f32 	%p80, %f247, %f158;
	mov.f32 	%f241, %f247;
	mov.u64 	%rd349, %rd355;
	@%p80 bra 	$L__BB4_185;
	setp.lt.f32 	%p81, %f158, %f247;
	mov.f32 	%f241, %f158;
	mov.u64 	%rd349, %rd165;
	@%p81 bra 	$L__BB4_185;
	setp.lt.s64 	%p82, %rd355, %rd165;
	selp.f32 	%f241, %f247, %f158, %p82;
	min.s64 	%rd349, %rd355, %rd165;
$L__BB4_185:
	ld.shared.f32 	%f161, [_ZN6thrust24THRUST_300001_SM_1000_NS8cuda_cub4core6detail5shmemE+40];
	ld.shared.u64 	%rd168, [_ZN6thrust24THRUST_300001_SM_1000_NS8cuda_cub4core6detail5shmemE+48];
	setp.lt.f32 	%p83, %f241, %f161;
	mov.f32 	%f242, %f241;
	mov.u64 	%rd350, %rd349;
	@%p83 bra 	$L__BB4_188;
	setp.lt.f32 	%p84, %f161, %f241;
	mov.f32 	%f242, %f161;
	mov.u64 	%rd350, %rd168;
	@%p84 bra 	$L__BB4_188;
	setp.lt.s64 	%p85, %rd349, %rd168;
	selp.f32 	%f242, %f241, %f161, %p85;
	min.s64 	%rd350, %rd349, %rd168;
$L__BB4_188:
	ld.shared.f32 	%f164, [_ZN6thrust24THRUST_300001_SM_1000_NS8cuda_cub4core6detail5shmemE+56];
	ld.shared.u64 	%rd171, [_ZN6thrust24THRUST_300001_SM_1000_NS8cuda_cub4core6detail5shmemE+64];
	setp.lt.f32 	%p86, %f242, %f164;
	mov.f32 	%f243, %f242;
	mov.u64 	%rd351, %rd350;
	@%p86 bra 	$L__BB4_191;
	setp.lt.f32 	%p87, %f164, %f242;
	mov.f32 	%f243, %f164;
	mov.u64 	%rd351, %rd171;
	@%p87 bra 	$L__BB4_191;
	setp.lt.s64 	%p88, %rd350, %rd171;
	selp.f32 	%f243, %f242, %f164, %p88;
	min.s64 	%rd351, %rd350, %rd171;
$L__BB4_191:
	ld.shared.f32 	%f167, [_ZN6thrust24THRUST_300001_SM_1000_NS8cuda_cub4core6detail5shmemE+72];
	ld.shared.u64 	%rd174, [_ZN6thrust24THRUST_300001_SM_1000_NS8cuda_cub4core6detail5shmemE+80];
	setp.lt.f32 	%p89, %f243, %f167;
	mov.f32 	%f244, %f243;
	mov.u64 	%rd352, %rd351;
	@%p89 bra 	$L__BB4_194;
	setp.lt.f32 	%p90, %f167, %f243;
	mov.f32 	%f244, %f167;
	mov.u64 	%rd352, %rd174;
	@%p90 bra 	$L__BB4_194;
	setp.lt.s64 	%p91, %rd351, %rd174;
	selp.f32 	%f244, %f243, %f167, %p91;
	min.s64 	%rd352, %rd351, %rd174;
$L__BB4_194:
	ld.shared.f32 	%f170, [_ZN6thrust24THRUST_300001_SM_1000_NS8cuda_cub4core6detail5shmemE+88];
	ld.shared.u64 	%rd177, [_ZN6thrust24THRUST_300001_SM_1000_NS8cuda_cub4core6detail5shmemE+96];
	setp.lt.f32 	%p92, %f244, %f170;
	mov.f32 	%f245, %f244;
	mov.u64 	%rd353, %rd352;
	@%p92 bra 	$L__BB4_197;
	setp.lt.f32 	%p93, %f170, %f244;
	mov.f32 	%f245, %f170;
	mov.u64 	%rd353, %rd177;
	@%p93 bra 	$L__BB4_197;
	setp.lt.s64 	%p94, %rd352, %rd177;
	selp.f32 	%f245, %f244, %f170, %p94;
	min.s64 	%rd353, %rd352, %rd177;
$L__BB4_197:
	ld.shared.f32 	%f173, [_ZN6thrust24THRUST_300001_SM_1000_NS8cuda_cub4core6detail5shmemE+104];
	ld.shared.u64 	%rd180, [_ZN6thrust24THRUST_300001_SM_1000_NS8cuda_cub4core6detail5shmemE+112];
	setp.lt.f32 	%p95, %f245, %f173;
	mov.f32 	%f246, %f245;
	mov.u64 	%rd354, %rd353;
	@%p95 bra 	$L__BB4_200;
	setp.lt.f32 	%p96, %f173, %f245;
	mov.f32 	%f246, %f173;
	mov.u64 	%rd354, %rd180;
	@%p96 bra 	$L__BB4_200;
	setp.lt.s64 	%p97, %rd353, %rd180;
	selp.f32 	%f246, %f245, %f173, %p97;
	min.s64 	%rd354, %rd353, %rd180;
$L__BB4_200:
	ld.shared.f32 	%f176, [_ZN6thrust24THRUST_300001_SM_1000_NS8cuda_cub4core6detail5shmemE+120];
	ld.shared.u64 	%rd183, [_ZN6thrust24THRUST_300001_SM_1000_NS8cuda_cub4core6detail5shmemE+128];
	setp.lt.f32 	%p98, %f246, %f176;
	mov.f32 	%f247, %f246;
	mov.u64 	%rd355, %rd354;
	@%p98 bra 	$L__BB4_203;
	setp.lt.f32 	%p99, %f176, %f246;
	mov.f32 	%f247, %f176;
	mov.u64 	%rd355, %rd183;
	@%p99 bra 	$L__BB4_203;
	setp.lt.s64 	%p100, %rd354, %rd183;
	selp.f32 	%f247, %f246, %f176, %p100;
	min.s64 	%rd355, %rd354, %rd183;
$L__BB4_203:
	mov.u32 	%r418, %tid.x;
	setp.ne.s32 	%p227, %r418, 0;
	@%p227 bra 	$L__BB4_205;
	cvta.to.global.u64 	%rd287, %rd187;
	st.global.f32 	[%rd287], %f247;
	st.global.u64 	[%rd287+8], %rd355;
$L__BB4_205:
	ret;

}
	// .globl	_ZN6thrust24THRUST_300001_SM_1000_NS8cuda_cub4core6detail13_kernel_agentINS1_8__reduce11ReduceAgentINS0_12zip_iteratorIN4cuda3std3__45tupleIJNS0_6detail15normal_iteratorINS0_10device_ptrIfEEEENS0_17counting_iteratorIlNS0_11use_defaultESI_SI_EEEEEEEPNSB_IJflEEESM_lNS1_9__extrema9arg_min_fIflNSA_4lessIfEEEEEEJSL_SN_lSS_EEEvDpT0_
.visible .entry _ZN6thrust24THRUST_300001_SM_1000_NS8cuda_cub4core6detail13_kernel_agentINS1_8__reduce11ReduceAgentINS0_12zip_iteratorIN4cuda3std3__45tupleIJNS0_6detail15normal_iteratorINS0_10device_ptrIfEEEENS0_17counting_iteratorIlNS0_11use_defaultESI_SI_EEEEEEEPNSB_IJflEEESM_lNS1_9__extrema9arg_min_fIflNSA_4lessIfEEEEEEJSL_SN_lSS_EEEvDpT0_(
	.param .align 8 .b8 _ZN6thrust24THRUST_300001_SM_1000_NS8cuda_cub4core6detail13_kernel_agentINS1_8__reduce11ReduceAgentINS0_12zip_iteratorIN4cuda3std3__45tupleIJNS0_6detail15normal_iteratorINS0_10device_ptrIfEEEENS0_17counting_iteratorIlNS0_11use_defaultESI_SI_EEEEEEEPNSB_IJflEEESM_lNS1_9__extrema9arg_min_fIflNSA_4lessIfEEEEEEJSL_SN_lSS_EEEvDpT0__param_0[16],
	.param .u64 .ptr .align 1 _ZN6thrust24THRUST_300001_SM_1000_NS8cuda_cub4core6detail13_kernel_agentINS1_8__reduce11ReduceAgentINS0_12zip_iteratorIN4cuda3std3__45tupleIJNS0_6detail15normal_iteratorINS0_10device_ptrIfEEEENS0_17counting_iteratorIlNS0_11use_defaultESI_SI_EEEEEEEPNSB_IJflEEESM_lNS1_9__extrema9arg_min_fIflNSA_4lessIfEEEEEEJSL_SN_lSS_EEEvDpT0__param_1,
	.param .u64 _ZN6thrust24THRUST_300001_SM_1000_NS8cuda_cub4core6detail13_kernel_agentINS1_8__reduce11ReduceAgentINS0_12zip_iteratorIN4cuda3std3__45tupleIJNS0_6detail15normal_iteratorINS0_10device_ptrIfEEEENS0_17counting_iteratorIlNS0_11use_defaultESI_SI_EEEEEEEPNSB_IJflEEESM_lNS1_9__extrema9arg_min_fIflNSA_4lessIfEEEEEEJSL_SN_lSS_EEEvDpT0__param_2,
	.param .align 1 .b8 _ZN6thrust24THRUST_300001_SM_1000_NS8cuda_cub4core6detail13_kernel_agentINS1_8__reduce11ReduceAgentINS0_12zip_iteratorIN4cuda3std3__45tupleIJNS0_6detail15normal_iteratorINS0_10device_ptrIfEEEENS0_17counting_iteratorIlNS0_11use_defaultESI_SI_EEEEEEEPNSB_IJflEEESM_lNS1_9__extrema9arg_min_fIflNSA_4lessIfEEEEEEJSL_SN_lSS_EEEvDpT0__param_3[1]
)
.maxntid 256
{
	.reg .pred 	%p<223>;
	.reg .b32 	%r<391>;
	.reg .b32 	%f<243>;
	.reg .b64 	%rd<308>;

	ld.param.u64 	%rd195, [_ZN6thrust24THRUST_300001_SM_1000_NS8cuda_cub4core6detail13_kernel_agentINS1_8__reduce11ReduceAgentINS0_12zip_iteratorIN4cuda3std3__45tupleIJNS0_6detail15normal_iteratorINS0_10device_ptrIfEEEENS0_17counting_iteratorIlNS0_11use_defaultESI_SI_EEEEEEEPNSB_IJflEEESM_lNS1_9__extrema9arg_min_fIflNSA_4lessIfEEEEEEJSL_SN_lSS_EEEvDpT0__param_0+8];
	ld.param.u64 	%rd194, [_ZN6thrust24THRUST_300001_SM_1000_NS8cuda_cub4core6detail13_kernel_agentINS1_8__reduce11ReduceAgentINS0_12zip_iteratorIN4cuda3std3__45tupleIJNS0_6detail15normal_iteratorINS0_10device_ptrIfEEEENS0_17counting_iteratorIlNS0_11use_defaultESI_SI_EEEEEEEPNSB_IJflEEESM_lNS1_9__extrema9arg_min_fIflNSA_4lessIfEEEEEEJSL_SN_lSS_EEEvDpT0__param_0];
	ld.param.u64 	%rd197, [_ZN6thrust24THRUST_300001_SM_1000_NS8cuda_cub4core6detail13_kernel_agentINS1_8__reduce11ReduceAgentINS0_12zip_iteratorIN4cuda3std3__45tupleIJNS0_6detail15normal_iteratorINS0_10device_ptrIfEEEENS0_17counting_iteratorIlNS0_11use_defaultESI_SI_EEEEEEEPNSB_IJflEEESM_lNS1_9__extrema9arg_min_fIflNSA_4lessIfEEEEEEJSL_SN_lSS_EEEvDpT0__param_2];
	setp.eq.s64 	%p1, %rd197, 0;
	@%p1 bra 	$L__BB5_200;
	cvta.to.global.u64 	%rd1, %rd194;
	setp.gt.s64 	%p2, %rd197, 1279;
	@%p2 bra 	$L__BB5_112;
	cvt.u32.u64 	%r1, %rd197;
	mov.u32 	%r2, %tid.x;
	setp.ge.s32 	%p96, %r2, %r1;
	mov.f32 	%f188, 0f00000000;
	mov.b64 	%rd249, 0;
	mov.u32 	%r385, %r2;
	@%p96 bra 	$L__BB5_4;
	cvt.u64.u32 	%rd225, %r2;
	mul.wide.u32 	%rd226, %r2, 4;
	add.s64 	%rd227, %rd1, %rd226;
	add.s64 	%rd249, %rd195, %rd225;
	ld.global.f32 	%f188, [%rd227];
	add.s32 	%r385, %r2, 256;
$L__BB5_4:
	setp.ge.s32 	%p97, %r385, %r1;
	@%p97 bra 	$L__BB5_26;
	not.b32 	%r154, %r385;
	add.s32 	%r5, %r154, %r1;
	and.b32  	%r155, %r5, 768;
	setp.eq.s32 	%p98, %r155, 768;
	@%p98 bra 	$L__BB5_11;
	cvt.u64.u32 	%rd229, %r385;
	add.s64 	%rd240, %rd195, %rd229;
	mul.wide.u32 	%rd230, %r385, 4;
	add.s64 	%rd239, %rd1, %rd230;
	shr.u32 	%r156, %r5, 8;
	add.s32 	%r157, %r156, 1;
	and.b32  	%r158, %r157, 3;
	neg.s32 	%r383, %r158;
$L__BB5_7:
	.pragma "nounroll";
	mov.u64 	%rd9, %rd249;
	mov.f32 	%f3, %f188;
	ld.global.f32 	%f4, [%rd239];
	setp.lt.f32 	%p99, %f3, %f4;
	@%p99 bra 	$L__BB5_10;
	setp.lt.f32 	%p100, %f4, %f3;
	mov.u64 	%rd249, %rd240;
	mov.f32 	%f188, %f4;
	@%p100 bra 	$L__BB5_10;
	setp.lt.s64 	%p101, %rd9, %rd240;
	min.s64 	%rd249, %rd9, %rd240;
	selp.f32 	%f188, %f3, %f4, %p101;
$L__BB5_10:
	add.s32 	%r385, %r385, 256;
	add.s64 	%rd240, %rd240, 256;
	add.s64 	%rd239, %rd239, 1024;
	add.s32 	%r383, %r383, 1;
	setp.ne.s32 	%p102, %r383, 0;
	@%p102 bra 	$L__BB5_7;
$L__BB5_11:
	setp.lt.u32 	%p103, %r5, 768;
	@%p103 bra 	$L__BB5_26;
	add.s32 	%r386, %r385, 512;
$L__BB5_13:
	mov.u32 	%r13, %r386;
	add.s32 	%r159, %r13, -512;
	cvt.s64.s32 	%rd231, %r159;
	mul.wide.s32 	%rd232, %r159, 4;
	add.s64 	%rd17, %rd1, %rd232;
	add.s64 	%rd18, %rd195, %rd231;
	ld.global.f32 	%f10, [%rd17];
	setp.lt.f32 	%p104, %f188, %f10;
	mov.u64 	%rd246, %rd249;
	mov.f32 	%f185, %f188;
	@%p104 bra 	$L__BB5_16;
	setp.lt.f32 	%p105, %f10, %f188;
	mov.u64 	%rd246, %rd18;
	mov.f32 	%f185, %f10;
	@%p105 bra 	$L__BB5_16;
	setp.lt.s64 	%p106, %rd249, %rd18;
	min.s64 	%rd246, %rd249, %rd18;
	selp.f32 	%f185, %f188, %f10, %p106;
$L__BB5_16:
	add.s32 	%r160, %r13, -256;
	cvt.s64.s32 	%rd233, %r160;
	add.s64 	%rd21, %rd195, %rd233;
	ld.global.f32 	%f13, [%rd17+1024];
	setp.lt.f32 	%p107, %f185, %f13;
	mov.u64 	%rd247, %rd246;
	mov.f32 	%f186, %f185;
	@%p107 bra 	$L__BB5_19;
	setp.lt.f32 	%p108, %f13, %f185;
	mov.u64 	%rd247, %rd21;
	mov.f32 	%f186, %f13;
	@%p108 bra 	$L__BB5_19;
	setp.lt.s64 	%p109, %rd246, %rd21;
	min.s64 	%rd247, %rd246, %rd21;
	selp.f32 	%f186, %f185, %f13, %p109;
$L__BB5_19:
	cvt.s64.s32 	%rd234, %r13;
	add.s64 	%rd24, %rd195, %rd234;
	ld.global.f32 	%f16, [%rd17+2048];
	setp.lt.f32 	%p110, %f186, %f16;
	mov.u64 	%rd248, %rd247;
	mov.f32 	%f187, %f186;
	@%p110 bra 	$L__BB5_22;
	setp.lt.f32 	%p111, %f16, %f186;
	mov.u64 	%rd248, %rd24;
	mov.f32 	%f187, %f16;
	@%p111 bra 	$L__BB5_22;
	setp.lt.s64 	%p112, %rd247, %rd24;
	min.s64 	%rd248, %rd247, %rd24;
	selp.f32 	%f187, %f186, %f16, %p112;
$L__BB5_22:
	add.s32 	%r161, %r13, 256;
	cvt.s64.s32 	%rd235, %r161;
	add.s64 	%rd27, %rd195, %rd235;
	ld.global.f32 	%f19, [%rd17+3072];
	setp.lt.f32 	%p113, %f187, %f19;
	mov.u64 	%rd249, %rd248;
	mov.f32 	%f188, %f187;
	@%p113 bra 	$L__BB5_25;
	setp.lt.f32 	%p114, %f19, %f187;
	mov.u64 	%rd249, %rd27;
	mov.f32 	%f188, %f19;
	@%p114 bra 	$L__BB5_25;
	setp.lt.s64 	%p115, %rd248, %rd27;
	min.s64 	%rd249, %rd248, %rd27;
	selp.f32 	%f188, %f187, %f19, %p115;
$L__BB5_25:
	add.s32 	%r386, %r13, 1024;
	add.s32 	%r162, %r13, 512;
	setp.lt.s32 	%p116, %r162, %r1;
	@%p116 bra 	$L__BB5_13;
$L__BB5_26:
	setp.lt.s32 	%p117, %r1, 256;
	@%p117 bra 	$L__BB5_66;
	// begin inline asm
	mov.u32 %r276, %laneid;
	// end inline asm
	mov.b32 	%r278, %f188;
	mov.b32 	%r294, 1;
	mov.b32 	%r295, 31;
	mov.b32 	%r296, -1;
	// begin inline asm
	shfl.sync.down.b32 %r277, %r278, %r294, %r295, %r296;
	// end inline asm
	mov.b32 	%f23, %r277;
	// begin inline asm
	shfl.sync.down.b32 %r282, %r283, %r294, %r295, %r296;
	// end inline asm
	mov.b64 	{%r288, %r293}, %rd249;
	// begin inline asm
	shfl.sync.down.b32 %r287, %r288, %r294, %r295, %r296;
	// end inline asm
	// begin inline asm
	shfl.sync.down.b32 %r292, %r293, %r294, %r295, %r296;
	// end inline asm
	mov.b64 	%rd31, {%r287, %r292};
	setp.gt.s32 	%p174, %r276, 30;
	setp.lt.f32 	%p175, %f188, %f23;
	or.pred  	%p176, %p174, %p175;
	mov.u64 	%rd251, %rd249;
	mov.f32 	%f190, %f188;
	@%p176 bra 	$L__BB5_30;
	setp.gt.f32 	%p177, %f188, %f23;
	mov.u64 	%rd251, %rd31;
	mov.f32 	%f190, %f23;
	@%p177 bra 	$L__BB5_30;
	setp.lt.s64 	%p178, %rd249, %rd31;
	min.s64 	%rd251, %rd249, %rd31;
	selp.f32 	%f190, %f188, %f23, %p178;
$L__BB5_30:
	mov.b32 	%r298, %f190;
	mov.b32 	%r314, 2;
	mov.b32 	%r315, 31;
	mov.b32 	%r316, -1;
	// begin inline asm
	shfl.sync.down.b32 %r297, %r298, %r314, %r315, %r316;
	// end inline asm
	mov.b32 	%f26, %r297;
	// begin inline asm
	shfl.sync.down.b32 %r302, %r303, %r314, %r315, %r316;
	// end inline asm
	mov.b64 	{%r308, %r313}, %rd251;
	// begin inline asm
	shfl.sync.down.b32 %r307, %r308, %r314, %r315, %r316;
	// end inline asm
	// begin inline asm
	shfl.sync.down.b32 %r312, %r313, %r314, %r315, %r316;
	// end inline asm
	mov.b64 	%rd34, {%r307, %r312};
	setp.gt.s32 	%p179, %r276, 29;
	setp.lt.f32 	%p180, %f190, %f26;
	or.pred  	%p181, %p179, %p180;
	mov.u64 	%rd252, %rd251;
	mov.f32 	%f191, %f190;
	@%p181 bra 	$L__BB5_33;
	setp.gt.f32 	%p182, %f190, %f26;
	mov.u64 	%rd252, %rd34;
	mov.f32 	%f191, %f26;
	@%p182 bra 	$L__BB5_33;
	setp.lt.s64 	%p183, %rd251, %rd34;
	min.s64 	%rd252, %rd251, %rd34;
	selp.f32 	%f191, %f190, %f26, %p183;
$L__BB5_33:
	mov.b32 	%r318, %f191;
	mov.b32 	%r334, 4;
	mov.b32 	%r335, 31;
	mov.b32 	%r336, -1;
	// begin inline asm
	shfl.sync.down.b32 %r317, %r318, %r334, %r335, %r336;
	// end inline asm
	mov.b32 	%f29, %r317;
	// begin inline asm
	shfl.sync.down.b32 %r322, %r323, %r334, %r335, %r336;
	// end inline asm
	mov.b64 	{%r328, %r333}, %rd252;
	// begin inline asm
	shfl.sync.down.b32 %r327, %r328, %r334, %r335, %r336;
	// end inline asm
	// begin inline asm
	shfl.sync.down.b32 %r332, %r333, %r334, %r335, %r336;
	// end inline asm
	mov.b64 	%rd37, {%r327, %r332};
	setp.gt.s32 	%p184, %r276, 27;
	setp.lt.f32 	%p185, %f191, %f29;
	or.pred  	%p186, %p184, %p185;
	mov.u64 	%rd253, %rd252;
	mov.f32 	%f192, %f191;
	@%p186 bra 	$L__BB5_36;
	setp.gt.f32 	%p187, %f191, %f29;
	mov.u64 	%rd253, %rd37;
	mov.f32 	%f192, %f29;
	@%p187 bra 	$L__BB5_36;
	setp.lt.s64 	%p188, %rd252, %rd37;
	min.s64 	%rd253, %rd252, %rd37;
	selp.f32 	%f192, %f191, %f29, %p188;
$L__BB5_36:
	mov.b32 	%r338, %f192;
	mov.b32 	%r354, 8;
	mov.b32 	%r355, 31;
	mov.b32 	%r356, -1;
	// begin inline asm
	shfl.sync.down.b32 %r337, %r338, %r354, %r355, %r356;
	// end inline asm
	mov.b32 	%f32, %r337;
	// begin inline asm
	shfl.sync.down.b32 %r342, %r343, %r354, %r355, %r356;
	// end inline asm
	mov.b64 	{%r348, %r353}, %rd253;
	// begin inline asm
	shfl.sync.down.b32 %r347, %r348, %r354, %r355, %r356;
	// end inline asm
	// begin inline asm
	shfl.sync.down.b32 %r352, %r353, %r354, %r355, %r356;
	// end inline asm
	mov.b64 	%rd40, {%r347, %r352};
	setp.gt.s32 	%p189, %r276, 23;
	setp.lt.f32 	%p190, %f192, %f32;
	or.pred  	%p191, %p189, %p190;
	mov.u64 	%rd254, %rd253;
	mov.f32 	%f193, %f192;
	@%p191 bra 	$L__BB5_39;
	setp.gt.f32 	%p192, %f192, %f32;
	mov.u64 	%rd254, %rd40;
	mov.f32 	%f193, %f32;
	@%p192 bra 	$L__BB5_39;
	setp.lt.s64 	%p193, %rd253, %rd40;
	min.s64 	%rd254, %rd253, %rd40;
	selp.f32 	%f193, %f192, %f32, %p193;
$L__BB5_39:
	mov.b32 	%r358, %f193;
	mov.b32 	%r374, 16;
	mov.b32 	%r375, 31;
	mov.b32 	%r376, -1;
	// begin inline asm
	shfl.sync.down.b32 %r357, %r358, %r374, %r375, %r376;
	// end inline asm
	mov.b32 	%f35, %r357;
	// begin inline asm
	shfl.sync.down.b32 %r362, %r363, %r374, %r375, %r376;
	// end inline asm
	mov.b64 	{%r368, %r373}, %rd254;
	// begin inline asm
	shfl.sync.down.b32 %r367, %r368, %r374, %r375, %r376;
	// end inline asm
	// begin inline asm
	shfl.sync.down.b32 %r372, %r373, %r374, %r375, %r376;
	// end inline asm
	mov.b64 	%rd43, {%r367, %r372};
	setp.gt.s32 	%p194, %r276, 15;
	setp.lt.f32 	%p195, %f193, %f35;
	or.pred  	%p196, %p194, %p195;
	mov.u64 	%rd307, %rd254;
	mov.f32 	%f242, %f193;
	@%p196 bra 	$L__BB5_42;
	setp.gt.f32 	%p197, %f193, %f35;
	mov.u64 	%rd307, %rd43;
	mov.f32 	%f242, %f35;
	@%p197 bra 	$L__BB5_42;
	setp.lt.s64 	%p198, %rd254, %rd43;
	min.s64 	%rd307, %rd254, %rd43;
	selp.f32 	%f242, %f193, %f35, %p198;
$L__BB5_42:
	setp.ne.s32 	%p199, %r276, 0;
	@%p199 bra 	$L__BB5_44;
	shr.u32 	%r377, %r2, 1;
	and.b32  	%r378, %r377, 496;
	mov.u32 	%r379, _ZN6thrust24THRUST_300001_SM_1000_NS8cuda_cub4core6detail5shmemE;
	add.s32 	%r380, %r379, %r378;
	st.shared.f32 	[%r380+8], %f242;
	st.shared.u64 	[%r380+16], %rd307;
$L__BB5_44:
	bar.sync 	0;
	setp.ne.s32 	%p200, %r2, 0;
	@%p200 bra 	$L__BB5_198;
	ld.shared.f32 	%f38, [_ZN6thrust24THRUST_300001_SM_1000_NS8cuda_cub4core6detail5shmemE+24];
	ld.shared.u64 	%rd46, [_ZN6thrust24THRUST_300001_SM_1000_NS8cuda_cub4core6detail5shmemE+32];
	setp.lt.f32 	%p201, %f242, %f38;
	mov.u64 	%rd256, %rd307;
	mov.f32 	%f195, %f242;
	@%p201 bra 	$L__BB5_48;
	setp.lt.f32 	%p202, %f38, %f242;
	mov.u64 	%rd256, %rd46;
	mov.f32 	%f195, %f38;
	@%p202 bra 	$L__BB5_48;
	setp.lt.s64 	%p203, %rd307, %rd46;
	min.s64 	%rd256, %rd307, %rd46;
	selp.f32 	%f195, %f242, %f38, %p203;
$L__BB5_48:
	ld.shared.f32 	%f41, [_ZN6thrust24THRUST_300001_SM_1000_NS8cuda_cub4core6detail5shmemE+40];
	ld.shared.u64 	%rd49, [_ZN6thrust24THRUST_300001_SM_1000_NS8cuda_cub4core6detail5shmemE+48];
	setp.lt.f32 	%p204, %f195, %f41;
	mov.u64 	%rd257, %rd256;
	mov.f32 	%f196, %f195;
	@%p204 bra 	$L__BB5_51;
	setp.lt.f32 	%p205, %f41, %f195;
	mov.u64 	%rd257, %rd49;
	mov.f32 	%f196, %f41;
	@%p205 bra 	$L__BB5_51;
	setp.lt.s64 	%p206, %rd256, %rd49;
	min.s64 	%rd257, %rd256, %rd49;
	selp.f32 	%f196, %f195, %f41, %p206;
$L__BB5_51:
	ld.shared.f32 	%f44, [_ZN6thrust24THRUST_300001_SM_1000_NS8cuda_cub4core6detail5shmemE+56];
	ld.shared.u64 	%rd52, [_ZN6thrust24THRUST_300001_SM_1000_NS8cuda_cub4core6detail5shmemE+64];
	setp.lt.f32 	%p207, %f196, %f44;
	mov.u64 	%rd258, %rd257;
	mov.f32 	%f197, %f196;
	@%p207 bra 	$L__BB5_54;
	setp.lt.f32 	%p208, %f44, %f196;
	mov.u64 	%rd258, %rd52;
	mov.f32 	%f197, %f44;
	@%p208 bra 	$L__BB5_54;
	setp.lt.s64 	%p209, %rd257, %rd52;
	min.s64 	%rd258, %rd257, %rd52;
	selp.f32 	%f197, %f196, %f44, %p209;
$L__BB5_54:
	ld.shared.f32 	%f47, [_ZN6thrust24THRUST_300001_SM_1000_NS8cuda_cub4core6detail5shmemE+72];
	ld.shared.u64 	%rd55, [_ZN6thrust24THRUST_300001_SM_1000_NS8cuda_cub4core6detail5shmemE+80];
	setp.lt.f32 	%p210, %f197, %f47;
	mov.u64 	%rd259, %rd258;
	mov.f32 	%f198, %f197;
	@%p210 bra 	$L__BB5_57;
	setp.lt.f32 	%p211, %f47, %f197;
	mov.u64 	%rd259, %rd55;
	mov.f32 	%f198, %f47;
	@%p211 bra 	$L__BB5_57;
	setp.lt.s64 	%p212, %rd258, %rd55;
	min.s64 	%rd259, %rd258, %rd55;
	selp.f32 	%f198, %f197, %f47, %p212;
$L__BB5_57:
	ld.shared.f32 	%f50, [_ZN6thrust24THRUST_300001_SM_1000_NS8cuda_cub4core6detail5shmemE+88];
	ld.shared.u64 	%rd58, [_ZN6thrust24THRUST_300001_SM_1000_NS8cuda_cub4core6detail5shmemE+96];
	setp.lt.f32 	%p213, %f198, %f50;
	mov.u64 	%rd260, %rd259;
	mov.f32 	%f199, %f198;
	@%p213 bra 	$L__BB5_60;
	setp.lt.f32 	%p214, %f50, %f198;
	mov.u64 	%rd260, %rd58;
	mov.f32 	%f199, %f50;
	@%p214 bra 	$L__BB5_60;
	setp.lt.s64 	%p215, %rd259, %rd58;
	min.s64 	%rd260, %rd259, %rd58;
	selp.f32 	%f199, %f198, %f50, %p215;
$L__BB5_60:
	ld.shared.f32 	%f53, [_ZN6thrust24THRUST_300001_SM_1000_NS8cuda_cub4core6detail5shmemE+104];
	ld.shared.u64 	%rd61, [_ZN6thrust24THRUST_300001_SM_1000_NS8cuda_cub4core6detail5shmemE+112];
	setp.lt.f32 	%p216, %f199, %f53;
	mov.u64 	%rd261, %rd260;
	mov.f32 	%f200, %f199;
	@%p216 bra 	$L__BB5_63;
	setp.lt.f32 	%p217, %f53, %f199;
	mov.u64 	%rd261, %rd61;
	mov.f32 	%f200, %f53;
	@%p217 bra 	$L__BB5_63;
	setp.lt.s64 	%p218, %rd260, %rd61;
	min.s64 	%rd261, %rd260, %rd61;
	selp.f32 	%f200, %f199, %f53, %p218;
$L__BB5_63:
	ld.shared.f32 	%f56, [_ZN6thrust24THRUST_300001_SM_1000_NS8cuda_cub4core6detail5shmemE+120];
	ld.shared.u64 	%rd64, [_ZN6thrust24THRUST_300001_SM_1000_NS8cuda_cub4core6detail5shmemE+128];
	setp.lt.f32 	%p219, %f200, %f56;
	mov.f32 	%f242, %f200;
	mov.u64 	%rd307, %rd261;
	@%p219 bra 	$L__BB5_198;
	setp.lt.f32 	%p220, %f56, %f200;
	mov.f32 	%f242, %f56;
	mov.u64 	%rd307, %rd64;
	@%p220 bra 	$L__BB5_198;
	setp.lt.s64 	%p221, %rd261, %rd64;
	min.s64 	%rd307, %rd261, %rd64;
	selp.f32 	%f242, %f200, %f56, %p221;
	bra.uni 	$L__BB5_198;
$L__BB5_66:
	// begin inline asm
	mov.u32 %r163, %laneid;
	// end inline asm
	and.b32  	%r184, %r2, 992;
	add.s32 	%r185, %r184, 32;
	setp.gt.s32 	%p118, %r185, %r1;
	not.b32 	%r186, %r184;
	add.s32 	%r187, %r1, %r186;
	selp.b32 	%r182, %r187, 31, %p118;
	mov.b32 	%r165, %f188;
	mov.b32 	%r181, 1;
	mov.b32 	%r183, -1;
	// begin inline asm
	shfl.sync.down.b32 %r164, %r165, %r181, %r182, %r183;
	// end inline asm
	mov.b32 	%f58, %r164;
	// begin inline asm
	shfl.sync.down.b32 %r169, %r170, %r181, %r182, %r183;
	// end inline asm
	mov.b64 	{%r175, %r180}, %rd249;
	// begin inline asm
	shfl.sync.down.b32 %r174, %r175, %r181, %r182, %r183;
	// end inline asm
	// begin inline asm
	shfl.sync.down.b32 %r179, %r180, %r181, %r182, %r183;
	// end inline asm
	mov.b64 	%rd66, {%r174, %r179};
	setp.ge.s32 	%p119, %r163, %r182;
	setp.lt.f32 	%p120, %f188, %f58;
	or.pred  	%p121, %p119, %p120;
	mov.f32 	%f201, %f188;
	mov.u64 	%rd262, %rd249;
	@%p121 bra 	$L__BB5_69;
	setp.gt.f32 	%p122, %f188, %f58;
	mov.f32 	%f201, %f58;
	mov.u64 	%rd262, %rd66;
	@%p122 bra 	$L__BB5_69;
	setp.lt.s64 	%p123, %rd249, %rd66;
	selp.f32 	%f201, %f188, %f58, %p123;
	min.s64 	%rd262, %rd249, %rd66;
$L__BB5_69:
	mov.b32 	%r189, %f201;
	mov.b32 	%r205, 2;
	mov.b32 	%r207, -1;
	// begin inline asm
	shfl.sync.down.b32 %r188, %r189, %r205, %r182, %r207;
	// end inline asm
	mov.b32 	%f61, %r188;
	// begin inline asm
	shfl.sync.down.b32 %r193, %r194, %r205, %r182, %r207;
	// end inline asm
	mov.b64 	{%r199, %r204}, %rd262;
	// begin inline asm
	shfl.sync.down.b32 %r198, %r199, %r205, %r182, %r207;
	// end inline asm
	// begin inline asm
	shfl.sync.down.b32 %r203, %r204, %r205, %r182, %r207;
	// end inline asm
	mov.b64 	%rd69, {%r198, %r203};
	add.s32 	%r208, %r163, 2;
	setp.gt.s32 	%p124, %r208, %r182;
	setp.lt.f32 	%p125, %f201, %f61;
	or.pred  	%p126, %p124, %p125;
	mov.f32 	%f202, %f201;
	mov.u64 	%rd263, %rd262;
	@%p126 bra 	$L__BB5_72;
	setp.gt.f32 	%p127, %f201, %f61;
	mov.f32 	%f202, %f61;
	mov.u64 	%rd263, %rd69;
	@%p127 bra 	$L__BB5_72;
	setp.lt.s64 	%p128, %rd262, %rd69;
	selp.f32 	%f202, %f201, %f61, %p128;
	min.s64 	%rd263, %rd262, %rd69;
$L__BB5_72:
	mov.b32 	%r210, %f202;
	mov.b32 	%r226, 4;
	mov.b32 	%r228, -1;
	// begin inline asm
	shfl.sync.down.b32 %r209, %r210, %r226, %r182, %r228;
	// end inline asm
	mov.b32 	%f64, %r209;
	// begin inline asm
	shfl.sync.down.b32 %r214, %r215, %r226, %r182, %r228;
	// end inline asm
	mov.b64 	{%r220, %r225}, %rd263;
	// begin inline asm
	shfl.sync.down.b32 %r219, %r220, %r226, %r182, %r228;
	// end inline asm
	// begin inline asm
	shfl.sync.down.b32 %r224, %r225, %r226, %r182, %r228;
	// end inline asm
	mov.b64 	%rd72, {%r219, %r224};
	add.s32 	%r229, %r163, 4;
	setp.gt.s32 	%p129, %r229, %r182;
	setp.lt.f32 	%p130, %f202, %f64;
	or.pred  	%p131, %p129, %p130;
	mov.f32 	%f203, %f202;
	mov.u64 	%rd264, %rd263;
	@%p131 bra 	$L__BB5_75;
	setp.gt.f32 	%p132, %f202, %f64;
	mov.f32 	%f203, %f64;
	mov.u64 	%rd264, %rd72;
	@%p132 bra 	$L__BB5_75;
	setp.lt.s64 	%p133, %rd263, %rd72;
	selp.f32 	%f203, %f202, %f64, %p133;
	min.s64 	%rd264, %rd263, %rd72;
$L__BB5_75:
	mov.b32 	%r231, %f203;
	mov.b32 	%r247, 8;
	mov.b32 	%r249, -1;
	// begin inline asm
	shfl.sync.down.b32 %r230, %r231, %r247, %r182, %r249;
	// end inline asm
	mov.b32 	%f67, %r230;
	// begin inline asm
	shfl.sync.down.b32 %r235, %r236, %r247, %r182, %r249;
	// end inline asm
	mov.b64 	{%r241, %r246}, %rd264;
	// begin inline asm
	shfl.sync.down.b32 %r240, %r241, %r247, %r182, %r249;
	// end inline asm
	// begin inline asm
	shfl.sync.down.b32 %r245, %r246, %r247, %r182, %r249;
	// end inline asm
	mov.b64 	%rd75, {%r240, %r245};
	add.s32 	%r250, %r163, 8;
	setp.gt.s32 	%p134, %r250, %r182;
	setp.lt.f32 	%p135, %f203, %f67;
	or.pred  	%p136, %p134, %p135;
	mov.f32 	%f204, %f203;
	mov.u64 	%rd265, %rd264;
	@%p136 bra 	$L__BB5_78;
	setp.gt.f32 	%p137, %f203, %f67;
	mov.f32 	%f204, %f67;
	mov.u64 	%rd265, %rd75;
	@%p137 bra 	$L__BB5_78;
	setp.lt.s64 	%p138, %rd264, %rd75;
	selp.f32 	%f204, %f203, %f67, %p138;
	min.s64 	%rd265, %rd264, %rd75;
$L__BB5_78:
	mov.b32 	%r252, %f204;
	mov.b32 	%r268, 16;
	mov.b32 	%r270, -1;
	// begin inline asm
	shfl.sync.down.b32 %r251, %r252, %r268, %r182, %r270;
	// end inline asm
	mov.b32 	%f70, %r251;
	// begin inline asm
	shfl.sync.down.b32 %r256, %r257, %r268, %r182, %r270;
	// end inline asm
	mov.b64 	{%r262, %r267}, %rd265;
	// begin inline asm
	shfl.sync.down.b32 %r261, %r262, %r268, %r182, %r270;
	// end inline asm
	// begin inline asm
	shfl.sync.down.b32 %r266, %r267, %r268, %r182, %r270;
	// end inline asm
	mov.b64 	%rd78, {%r261, %r266};
	add.s32 	%r271, %r163, 16;
	setp.gt.s32 	%p139, %r271, %r182;
	setp.lt.f32 	%p140, %f204, %f70;
	or.pred  	%p141, %p139, %p140;
	mov.f32 	%f242, %f204;
	mov.u64 	%rd307, %rd265;
	@%p141 bra 	$L__BB5_81;
	setp.gt.f32 	%p142, %f204, %f70;
	mov.f32 	%f242, %f70;
	mov.u64 	%rd307, %rd78;
	@%p142 bra 	$L__BB5_81;
	setp.lt.s64 	%p143, %rd265, %rd78;
	selp.f32 	%f242, %f204, %f70, %p143;
	min.s64 	%rd307, %rd265, %rd78;
$L__BB5_81:
	setp.ne.s32 	%p144, %r163, 0;
	@%p144 bra 	$L__BB5_83;
	shr.u32 	%r272, %r2, 1;
	and.b32  	%r273, %r272, 496;
	mov.u32 	%r274, _ZN6thrust24THRUST_300001_SM_1000_NS8cuda_cub4core6detail5shmemE;
	add.s32 	%r275, %r274, %r273;
	st.shared.f32 	[%r275+8], %f242;
	st.shared.u64 	[%r275+16], %rd307;
$L__BB5_83:
	bar.sync 	0;
	setp.ne.s32 	%p145, %r2, 0;
	@%p145 bra 	$L__BB5_198;
	setp.lt.s32 	%p146, %r1, 33;
	mov.f32 	%f206, %f242;
	mov.u64 	%rd267, %rd307;
	@%p146 bra 	$L__BB5_88;
	ld.shared.f32 	%f73, [_ZN6thrust24THRUST_300001_SM_1000_NS8cuda_cub4core6detail5shmemE+24];
	ld.shared.u64 	%rd81, [_ZN6thrust24THRUST_300001_SM_1000_NS8cuda_cub4core6detail5shmemE+32];
	setp.lt.f32 	%p147, %f242, %f73;
	mov.f32 	%f206, %f242;
	mov.u64 	%rd267, %rd307;
	@%p147 bra 	$L__BB5_88;
	setp.lt.f32 	%p148, %f73, %f242;
	mov.f32 	%f206, %f73;
	mov.u64 	%rd267, %rd81;
	@%p148 bra 	$L__BB5_88;
	setp.lt.s64 	%p149, %rd307, %rd81;
	selp.f32 	%f206, %f242, %f73, %p149;
	min.s64 	%rd267, %rd307, %rd81;
$L__BB5_88:
	setp.lt.s32 	%p150, %r1, 65;
	mov.f32 	%f207, %f206;
	mov.u64 	%rd268, %rd267;
	@%p150 bra 	$L__BB5_92;
	ld.shared.f32 	%f76, [_ZN6thrust24THRUST_300001_SM_1000_NS8cuda_cub4core6detail5shmemE+40];
	ld.shared.u64 	%rd84, [_ZN6thrust24THRUST_300001_SM_1000_NS8cuda_cub4core6detail5shmemE+48];
	setp.lt.f32 	%p151, %f206, %f76;
	mov.f32 	%f207, %f206;
	mov.u64 	%rd268, %rd267;
	@%p151 bra 	$L__BB5_92;
	setp.lt.f32 	%p152, %f76, %f206;
	mov.f32 	%f207, %f76;
	mov.u64 	%rd268, %rd84;
	@%p152 bra 	$L__BB5_92;
	setp.lt.s64 	%p153, %rd267, %rd84;
	selp.f32 	%f207, %f206, %f76, %p153;
	min.s64 	%rd268, %rd267, %rd84;
$L__BB5_92:
	setp.lt.s32 	%p154, %r1, 97;
	mov.f32 	%f208, %f207;
	mov.u64 	%rd269, %rd268;
	@%p154 bra 	$L__BB5_96;
	ld.shared.f32 	%f79, [_ZN6thrust24THRUST_300001_SM_1000_NS8cuda_cub4core6detail5shmemE+56];
	ld.shared.u64 	%rd87, [_ZN6thrust24THRUST_300001_SM_1000_NS8cuda_cub4core6detail5shmemE+64];
	setp.lt.f32 	%p155, %f207, %f79;
	mov.f32 	%f208, %f207;
	mov.u64 	%rd269, %rd268;
	@%p155 bra 	$L__BB5_96;
	setp.lt.f32 	%p156, %f79, %f207;
	mov.f32 	%f208, %f79;
	mov.u64 	%rd269, %rd87;
	@%p156 bra 	$L__BB5_96;
	setp.lt.s64 	%p157, %rd268, %rd87;
	selp.f32 	%f208, %f207, %f79, %p157;
	min.s64 	%rd269, %rd268, %rd87;
$L__BB5_96:
	setp.lt.s32 	%p158, %r1, 129;
	mov.f32 	%f209, %f208;
	mov.u64 	%rd270, %rd269;
	@%p158 bra 	$L__BB5_100;
	ld.shared.f32 	%f82, [_ZN6thrust24THRUST_300001_SM_1000_NS8cuda_cub4core6detail5shmemE+72];
	ld.shared.u64 	%rd90, [_ZN6thrust24THRUST_300001_SM_1000_NS8cuda_cub4core6detail5shmemE+80];
	setp.lt.f32 	%p159, %f208, %f82;
	mov.f32 	%f209, %f208;
	mov.u64 	%rd270, %rd269;
	@%p159 bra 	$L__BB5_100;
	setp.lt.f32 	%p160, %f82, %f208;
	mov.f32 	%f209, %f82;
	mov.u64 	%rd270, %rd90;
	@%p160 bra 	$L__BB5_100;
	setp.lt.s64 	%p161, %rd269, %rd90;
	selp.f32 	%f209, %f208, %f82, %p161;
	min.s64 	%rd270, %rd269, %rd90;
$L__BB5_100:
	setp.lt.s32 	%p162, %r1, 161;
	mov.f32 	%f210, %f209;
	mov.u64 	%rd271, %rd270;
	@%p162 bra 	$L__BB5_104;
	ld.shared.f32 	%f85, [_ZN6thrust24THRUST_300001_SM_1000_NS8cuda_cub4core6detail5shmemE+88];
	ld.shared.u64 	%rd93, [_ZN6thrust24THRUST_300001_SM_1000_NS8cuda_cub4core6detail5shmemE+96];
	setp.lt.f32 	%p163, %f209, %f85;
	mov.f32 	%f210, %f209;
	mov.u64 	%rd271, %rd270;
	@%p163 bra 	$L__BB5_104;
	setp.lt.f32 	%p164, %f85, %f209;
	mov.f32 	%f210, %f85;
	mov.u64 	%rd271, %rd93;
	@%p164 bra 	$L__BB5_104;
	setp.lt.s64 	%p165, %rd270, %rd93;
	selp.f32 	%f210, %f209, %f85, %p165;
	min.s64 	%rd271, %rd270, %rd93;
$L__BB5_104:
	setp.lt.s32 	%p166, %r1, 193;
	mov.f32 	%f211, %f210;
	mov.u64 	%rd272, %rd271;
	@%p166 bra 	$L__BB5_108;
	ld.shared.f32 	%f88, [_ZN6thrust24THRUST_300001_SM_1000_NS8cuda_cub4core6detail5shmemE+104];
	ld.shared.u64 	%rd96, [_ZN6thrust24THRUST_300001_SM_1000_NS8cuda_cub4core6detail5shmemE+112];
	setp.lt.f32 	%p167, %f210, %f88;
	mov.f32 	%f211, %f210;
	mov.u64 	%rd272, %rd271;
	@%p167 bra 	$L__BB5_108;
	setp.lt.f32 	%p168, %f88, %f210;
	mov.f32 	%f211, %f88;
	mov.u64 	%rd272, %rd96;
	@%p168 bra 	$L__BB5_108;
	setp.lt.s64 	%p169, %rd271, %rd96;
	selp.f32 	%f211, %f210, %f88, %p169;
	min.s64 	%rd272, %rd271, %rd96;
$L__BB5_108:
	setp.lt.s32 	%p170, %r1, 225;
	mov.f32 	%f242, %f211;
	mov.u64 	%rd307, %rd272;
	@%p170 bra 	$L__BB5_198;
	ld.shared.f32 	%f91, [_ZN6thrust24THRUST_300001_SM_1000_NS8cuda_cub4core6detail5shmemE+120];
	ld.shared.u64 	%rd99, [_ZN6thrust24THRUST_300001_SM_1000_NS8cuda_cub4core6detail5shmemE+128];
	setp.lt.f32 	%p171, %f211, %f91;
	mov.f32 	%f242, %f211;
	mov.u64 	%rd307, %rd272;
	@%p171 bra 	$L__BB5_198;
	setp.lt.f32 	%p172, %f91, %f211;
	mov.f32 	%f242, %f91;
	mov.u64 	%rd307, %rd99;
	@%p172 bra 	$L__BB5_198;
	setp.lt.s64 	%p173, %rd272, %rd99;
	selp.f32 	%f242, %f211, %f91, %p173;
	min.s64 	%rd307, %rd272, %rd99;
	bra.uni 	$L__BB5_198;
$L__BB5_112:
	mov.u32 	%r18, %tid.x;
	cvt.u64.u32 	%rd101, %r18;
	mul.wide.u32 	%rd198, %r18, 4;
	add.s64 	%rd102, %rd1, %rd198;
	ld.global.f32 	%f172, [%rd102];
	add.s32 	%r31, %r18, 256;
	cvt.u64.u32 	%rd199, %r31;
	ld.global.f32 	%f173, [%rd102+1024];
	add.s32 	%r32, %r18, 512;
	cvt.u64.u32 	%rd200, %r32;
	ld.global.f32 	%f174, [%rd102+2048];
	ld.global.f32 	%f93, [%rd102+3072];
	or.b32  	%r33, %r18, 1024;
	cvt.u64.u32 	%rd103, %r33;
	add.s64 	%rd104, %rd195, %rd103;
	ld.global.f32 	%f94, [%rd102+4096];
	setp.lt.f32 	%p3, %f173, %f172;
	selp.f32 	%f175, %f173, %f172, %p3;
	selp.b64 	%rd201, %rd199, %rd101, %p3;
	setp.lt.f32 	%p4, %f174, %f175;
	selp.f32 	%f95, %f174, %f175, %p4;
	selp.b64 	%rd105, %rd200, %rd201, %p4;
	setp.lt.f32 	%p5, %f95, %f93;
	mov.f32 	%f212, %f95;
	mov.u64 	%rd273, %rd105;
	@%p5 bra 	$L__BB5_115;
	add.s32 	%r34, %r18, 768;
	cvt.u64.u32 	%rd273, %r34;
	setp.lt.f32 	%p6, %f93, %f95;
	mov.f32 	%f212, %f93;
	@%p6 bra 	$L__BB5_115;
	mov.f32 	%f212, %f95;
	mov.u64 	%rd273, %rd105;
$L__BB5_115:
	add.s64 	%rd108, %rd195, %rd273;
	setp.lt.f32 	%p7, %f212, %f94;
	mov.f32 	%f229, %f212;
	mov.u64 	%rd294, %rd108;
	@%p7 bra 	$L__BB5_118;
	setp.lt.f32 	%p8, %f94, %f212;
	mov.f32 	%f229, %f94;
	mov.u64 	%rd294, %rd104;
	@%p8 bra 	$L__BB5_118;
	setp.lt.s64 	%p9, %rd273, %rd103;
	selp.f32 	%f229, %f212, %f94, %p9;
	selp.b64 	%rd294, %rd108, %rd104, %p9;
$L__BB5_118:
	setp.lt.u64 	%p10, %rd197, 2560;
	mov.b64 	%rd283, 1280;
	@%p10 bra 	$L__BB5_136;
	mov.b64 	%rd283, 1280;
$L__BB5_120:
	mov.u64 	%rd111, %rd283;
	add.s64 	%rd204, %rd111, %rd101;
	shl.b64 	%rd205, %rd111, 2;
	add.s64 	%rd206, %rd102, %rd205;
	add.s64 	%rd113, %rd204, %rd195;
	ld.global.f32 	%f100, [%rd206];
	ld.global.f32 	%f101, [%rd206+1024];
	add.s64 	%rd114, %rd113, 512;
	ld.global.f32 	%f102, [%rd206+2048];
	add.s64 	%rd115, %rd113, 768;
	ld.global.f32 	%f103, [%rd206+3072];
	ld.global.f32 	%f104, [%rd206+4096];
	setp.lt.f32 	%p11, %f229, %f100;
	mov.f32 	%f215, %f229;
	mov.u64 	%rd277, %rd294;
	@%p11 bra 	$L__BB5_123;
	setp.lt.f32 	%p12, %f100, %f229;
	mov.f32 	%f215, %f100;
	mov.u64 	%rd277, %rd113;
	@%p12 bra 	$L__BB5_123;
	setp.lt.s64 	%p13, %rd294, %rd113;
	selp.f32 	%f215, %f229, %f100, %p13;
	min.s64 	%rd277, %rd294, %rd113;
$L__BB5_123:
	setp.lt.f32 	%p14, %f215, %f101;
	mov.f32 	%f216, %f215;
	mov.u64 	%rd278, %rd277;
	@%p14 bra 	$L__BB5_126;
	add.s64 	%rd208, %rd204, %rd195;
	add.s64 	%rd278, %rd208, 256;
	setp.lt.f32 	%p15, %f101, %f215;
	mov.f32 	%f216, %f101;
	@%p15 bra 	$L__BB5_126;
	setp.lt.s64 	%p16, %rd277, %rd278;
	selp.f32 	%f216, %f215, %f101, %p16;
	min.s64 	%rd278, %rd277, %rd278;
$L__BB5_126:
	setp.lt.f32 	%p17, %f216, %f102;
	mov.f32 	%f217, %f216;
	mov.u64 	%rd279, %rd278;
	@%p17 bra 	$L__BB5_129;
	setp.lt.f32 	%p18, %f102, %f216;
	mov.f32 	%f217, %f102;
	mov.u64 	%rd279, %rd114;
	@%p18 bra 	$L__BB5_129;
	setp.lt.s64 	%p19, %rd278, %rd114;
	selp.f32 	%f217, %f216, %f102, %p19;
	min.s64 	%rd279, %rd278, %rd114;
$L__BB5_129:
	setp.lt.f32 	%p20, %f217, %f103;
	mov.f32 	%f218, %f217;
	mov.u64 	%rd280, %rd279;
	@%p20 bra 	$L__BB5_132;
	setp.lt.f32 	%p21, %f103, %f217;
	mov.f32 	%f218, %f103;
	mov.u64 	%rd280, %rd115;
	@%p21 bra 	$L__BB5_132;
	setp.lt.s64 	%p22, %rd279, %rd115;
	selp.f32 	%f218, %f217, %f103, %p22;
	min.s64 	%rd280, %rd279, %rd115;
$L__BB5_132:
	setp.lt.f32 	%p23, %f218, %f104;
	mov.f32 	%f229, %f218;
	mov.u64 	%rd294, %rd280;
	@%p23 bra 	$L__BB5_135;
	add.s64 	%rd210, %rd204, %rd195;
	add.s64 	%rd294, %rd210, 1024;
	setp.lt.f32 	%p24, %f104, %f218;
	mov.f32 	%f229, %f104;
	@%p24 bra 	$L__BB5_135;
	setp.lt.s64 	%p25, %rd280, %rd294;
	selp.f32 	%f229, %f218, %f104, %p25;
	min.s64 	%rd294, %rd280, %rd294;
$L__BB5_135:
	add.s64 	%rd283, %rd111, 1280;
	add.s64 	%rd211, %rd111, 2560;
	setp.le.s64 	%p26, %rd211, %rd197;
	@%p26 bra 	$L__BB5_120;
$L__BB5_136:
	setp.le.s64 	%p27, %rd197, %rd283;
	@%p27 bra 	$L__BB5_159;
	cvt.u32.u64 	%r35, %rd283;
	cvt.u32.u64 	%r36, %rd197;
	sub.s32 	%r19, %r36, %r35;
	setp.ge.s32 	%p28, %r18, %r19;
	@%p28 bra 	$L__BB5_159;
	cvta.to.global.u64 	%rd131, %rd194;
	not.b32 	%r38, %r18;
	add.s32 	%r39, %r38, %r36;
	sub.s32 	%r20, %r39, %r35;
	and.b32  	%r41, %r20, 768;
	setp.eq.s32 	%p29, %r41, 768;
	mov.u32 	%r389, %r18;
	@%p29 bra 	$L__BB5_144;
	add.s64 	%rd213, %rd283, %rd101;
	add.s64 	%rd285, %rd213, %rd195;
	shl.b64 	%rd214, %rd213, 2;
	add.s64 	%rd284, %rd131, %rd214;
	shr.u32 	%r42, %r20, 8;
	add.s32 	%r43, %r42, 1;
	and.b32  	%r44, %r43, 3;
	neg.s32 	%r387, %r44;
	mov.u32 	%r389, %r18;
$L__BB5_140:
	.pragma "nounroll";
	mov.u64 	%rd136, %rd294;
	mov.f32 	%f116, %f229;
	ld.global.f32 	%f117, [%rd284];
	setp.lt.f32 	%p30, %f116, %f117;
	@%p30 bra 	$L__BB5_143;
	setp.lt.f32 	%p31, %f117, %f116;
	mov.f32 	%f229, %f117;
	mov.u64 	%rd294, %rd285;
	@%p31 bra 	$L__BB5_143;
	setp.lt.s64 	%p32, %rd136, %rd285;
	selp.f32 	%f229, %f116, %f117, %p32;
	min.s64 	%rd294, %rd136, %rd285;
$L__BB5_143:
	add.s32 	%r389, %r389, 256;
	add.s64 	%rd285, %rd285, 256;
	add.s64 	%rd284, %rd284, 1024;
	add.s32 	%r387, %r387, 1;
	setp.ne.s32 	%p33, %r387, 0;
	@%p33 bra 	$L__BB5_140;
$L__BB5_144:
	setp.lt.u32 	%p34, %r20, 768;
	@%p34 bra 	$L__BB5_159;
	add.s32 	%r390, %r389, 512;
$L__BB5_146:
	mov.u32 	%r28, %r390;
	add.s32 	%r45, %r28, -512;
	cvt.u64.u32 	%rd215, %r45;
	add.s64 	%rd216, %rd283, %rd215;
	shl.b64 	%rd217, %rd216, 2;
	add.s64 	%rd144, %rd131, %rd217;
	add.s64 	%rd145, %rd216, %rd195;
	ld.global.f32 	%f123, [%rd144];
	setp.lt.f32 	%p35, %f229, %f123;
	mov.f32 	%f226, %f229;
	mov.u64 	%rd291, %rd294;
	@%p35 bra 	$L__BB5_149;
	setp.lt.f32 	%p36, %f123, %f229;
	mov.f32 	%f226, %f123;
	mov.u64 	%rd291, %rd145;
	@%p36 bra 	$L__BB5_149;
	setp.lt.s64 	%p37, %rd294, %rd145;
	selp.f32 	%f226, %f229, %f123, %p37;
	min.s64 	%rd291, %rd294, %rd145;
$L__BB5_149:
	add.s32 	%r46, %r28, -256;
	cvt.u64.u32 	%rd218, %r46;
	add.s64 	%rd219, %rd283, %rd218;
	add.s64 	%rd148, %rd219, %rd195;
	ld.global.f32 	%f126, [%rd144+1024];
	setp.lt.f32 	%p38, %f226, %f126;
	mov.f32 	%f227, %f226;
	mov.u64 	%rd292, %rd291;
	@%p38 bra 	$L__BB5_152;
	setp.lt.f32 	%p39, %f126, %f226;
	mov.f32 	%f227, %f126;
	mov.u64 	%rd292, %rd148;
	@%p39 bra 	$L__BB5_152;
	setp.lt.s64 	%p40, %rd291, %rd148;
	selp.f32 	%f227, %f226, %f126, %p40;
	min.s64 	%rd292, %rd291, %rd148;
$L__BB5_152:
	cvt.u64.u32 	%rd220, %r28;
	add.s64 	%rd221, %rd283, %rd220;
	add.s64 	%rd151, %rd221, %rd195;
	ld.global.f32 	%f129, [%rd144+2048];
	setp.lt.f32 	%p41, %f227, %f129;
	mov.f32 	%f228, %f227;
	mov.u64 	%rd293, %rd292;
	@%p41 bra 	$L__BB5_155;
	setp.lt.f32 	%p42, %f129, %f227;
	mov.f32 	%f228, %f129;
	mov.u64 	%rd293, %rd151;
	@%p42 bra 	$L__BB5_155;
	setp.lt.s64 	%p43, %rd292, %rd151;
	selp.f32 	%f228, %f227, %f129, %p43;
	min.s64 	%rd293, %rd292, %rd151;
$L__BB5_155:
	add.s32 	%r47, %r28, 256;
	cvt.u64.u32 	%rd222, %r47;
	add.s64 	%rd223, %rd283, %rd222;
	add.s64 	%rd154, %rd223, %rd195;
	ld.global.f32 	%f132, [%rd144+3072];
	setp.lt.f32 	%p44, %f228, %f132;
	mov.f32 	%f229, %f228;
	mov.u64 	%rd294, %rd293;
	@%p44 bra 	$L__BB5_158;
	setp.lt.f32 	%p45, %f132, %f228;
	mov.f32 	%f229, %f132;
	mov.u64 	%rd294, %rd154;
	@%p45 bra 	$L__BB5_158;
	setp.lt.s64 	%p46, %rd293, %rd154;
	selp.f32 	%f229, %f228, %f132, %p46;
	min.s64 	%rd294, %rd293, %rd154;
$L__BB5_158:
	add.s32 	%r390, %r28, 1024;
	add.s32 	%r48, %r28, 512;
	setp.lt.s32 	%p47, %r48, %r19;
	@%p47 bra 	$L__BB5_146;
$L__BB5_159:
	// begin inline asm
	mov.u32 %r49, %laneid;
	// end inline asm
	mov.b32 	%r51, %f229;
	mov.b32 	%r67, 1;
	mov.b32 	%r68, 31;
	mov.b32 	%r69, -1;
	// begin inline asm
	shfl.sync.down.b32 %r50, %r51, %r67, %r68, %r69;
	// end inline asm
	mov.b32 	%f136, %r50;
	// begin inline asm
	shfl.sync.down.b32 %r55, %r56, %r67, %r68, %r69;
	// end inline asm
	mov.b64 	{%r61, %r66}, %rd294;
	// begin inline asm
	shfl.sync.down.b32 %r60, %r61, %r67, %r68, %r69;
	// end inline asm
	// begin inline asm
	shfl.sync.down.b32 %r65, %r66, %r67, %r68, %r69;
	// end inline asm
	mov.b64 	%rd158, {%r60, %r65};
	setp.gt.s32 	%p48, %r49, 30;
	setp.lt.f32 	%p49, %f229, %f136;
	or.pred  	%p50, %p48, %p49;
	mov.f32 	%f231, %f229;
	mov.u64 	%rd296, %rd294;
	@%p50 bra 	$L__BB5_162;
	setp.gt.f32 	%p51, %f229, %f136;
	mov.f32 	%f231, %f136;
	mov.u64 	%rd296, %rd158;
	@%p51 bra 	$L__BB5_162;
	setp.lt.s64 	%p52, %rd294, %rd158;
	selp.f32 	%f231, %f229, %f136, %p52;
	min.s64 	%rd296, %rd294, %rd158;
$L__BB5_162:
	mov.b32 	%r71, %f231;
	mov.b32 	%r87, 2;
	mov.b32 	%r88, 31;
	mov.b32 	%r89, -1;
	// begin inline asm
	shfl.sync.down.b32 %r70, %r71, %r87, %r88, %r89;
	// end inline asm
	mov.b32 	%f139, %r70;
	// begin inline asm
	shfl.sync.down.b32 %r75, %r76, %r87, %r88, %r89;
	// end inline asm
	mov.b64 	{%r81, %r86}, %rd296;
	// begin inline asm
	shfl.sync.down.b32 %r80, %r81, %r87, %r88, %r89;
	// end inline asm
	// begin inline asm
	shfl.sync.down.b32 %r85, %r86, %r87, %r88, %r89;
	// end inline asm
	mov.b64 	%rd161, {%r80, %r85};
	setp.gt.s32 	%p53, %r49, 29;
	setp.lt.f32 	%p54, %f231, %f139;
	or.pred  	%p55, %p53, %p54;
	mov.f32 	%f232, %f231;
	mov.u64 	%rd297, %rd296;
	@%p55 bra 	$L__BB5_165;
	setp.gt.f32 	%p56, %f231, %f139;
	mov.f32 	%f232, %f139;
	mov.u64 	%rd297, %rd161;
	@%p56 bra 	$L__BB5_165;
	setp.lt.s64 	%p57, %rd296, %rd161;
	selp.f32 	%f232, %f231, %f139, %p57;
	min.s64 	%rd297, %rd296, %rd161;
$L__BB5_165:
	mov.b32 	%r91, %f232;
	mov.b32 	%r107, 4;
	mov.b32 	%r108, 31;
	mov.b32 	%r109, -1;
	// begin inline asm
	shfl.sync.down.b32 %r90, %r91, %r107, %r108, %r109;
	// end inline asm
	mov.b32 	%f142, %r90;
	// begin inline asm
	shfl.sync.down.b32 %r95, %r96, %r107, %r108, %r109;
	// end inline asm
	mov.b64 	{%r101, %r106}, %rd297;
	// begin inline asm
	shfl.sync.down.b32 %r100, %r101, %r107, %r108, %r109;
	// end inline asm
	// begin inline asm
	shfl.sync.down.b32 %r105, %r106, %r107, %r108, %r109;
	// end inline asm
	mov.b64 	%rd164, {%r100, %r105};
	setp.gt.s32 	%p58, %r49, 27;
	setp.lt.f32 	%p59, %f232, %f142;
	or.pred  	%p60, %p58, %p59;
	mov.f32 	%f233, %f232;
	mov.u64 	%rd298, %rd297;
	@%p60 bra 	$L__BB5_168;
	setp.gt.f32 	%p61, %f232, %f142;
	mov.f32 	%f233, %f142;
	mov.u64 	%rd298, %rd164;
	@%p61 bra 	$L__BB5_168;
	setp.lt.s64 	%p62, %rd297, %rd164;
	selp.f32 	%f233, %f232, %f142, %p62;
	min.s64 	%rd298, %rd297, %rd164;
$L__BB5_168:
	mov.b32 	%r111, %f233;
	mov.b32 	%r127, 8;
	mov.b32 	%r128, 31;
	mov.b32 	%r129, -1;
	// begin inline asm
	shfl.sync.down.b32 %r110, %r111, %r127, %r128, %r129;
	// end inline asm
	mov.b32 	%f145, %r110;
	// begin inline asm
	shfl.sync.down.b32 %r115, %r116, %r127, %r128, %r129;
	// end inline asm
	mov.b64 	{%r121, %r126}, %rd298;
	// begin inline asm
	shfl.sync.down.b32 %r120, %r121, %r127, %r128, %r129;
	// end inline asm
	// begin inline asm
	shfl.sync.down.b32 %r125, %r126, %r127, %r128, %r129;
	// end inline asm
	mov.b64 	%rd167, {%r120, %r125};
	setp.gt.s32 	%p63, %r49, 23;
	setp.lt.f32 	%p64, %f233, %f145;
	or.pred  	%p65, %p63, %p64;
	mov.f32 	%f234, %f233;
	mov.u64 	%rd299, %rd298;
	@%p65 bra 	$L__BB5_171;
	setp.gt.f32 	%p66, %f233, %f145;
	mov.f32 	%f234, %f145;
	mov.u64 	%rd299, %rd167;
	@%p66 bra 	$L__BB5_171;
	setp.lt.s64 	%p67, %rd298, %rd167;
	selp.f32 	%f234, %f233, %f145, %p67;
	min.s64 	%rd299, %rd298, %rd167;
$L__BB5_171:
	mov.b32 	%r131, %f234;
	mov.b32 	%r147, 16;
	mov.b32 	%r148, 31;
	mov.b32 	%r149, -1;
	// begin inline asm
	shfl.sync.down.b32 %r130, %r131, %r147, %r148, %r149;
	// end inline asm
	mov.b32 	%f148, %r130;
	// begin inline asm
	shfl.sync.down.b32 %r135, %r136, %r147, %r148, %r149;
	// end inline asm
	mov.b64 	{%r141, %r146}, %rd299;
	// begin inline asm
	shfl.sync.down.b32 %r140, %r141, %r147, %r148, %r149;
	// end inline asm
	// begin inline asm
	shfl.sync.down.b32 %r145, %r146, %r147, %r148, %r149;
	// end inline asm
	mov.b64 	%rd170, {%r140, %r145};
	setp.gt.s32 	%p68, %r49, 15;
	setp.lt.f32 	%p69, %f234, %f148;
	or.pred  	%p70, %p68, %p69;
	mov.f32 	%f242, %f234;
	mov.u64 	%rd307, %rd299;
	@%p70 bra 	$L__BB5_174;
	setp.gt.f32 	%p71, %f234, %f148;
	mov.f32 	%f242, %f148;
	mov.u64 	%rd307, %rd170;
	@%p71 bra 	$L__BB5_174;
	setp.lt.s64 	%p72, %rd299, %rd170;
	selp.f32 	%f242, %f234, %f148, %p72;
	min.s64 	%rd307, %rd299, %rd170;
$L__BB5_174:
	setp.ne.s32 	%p73, %r49, 0;
	@%p73 bra 	$L__BB5_176;
	shr.u32 	%r150, %r18, 1;
	and.b32  	%r151, %r150, 496;
	mov.u32 	%r152, _ZN6thrust24THRUST_300001_SM_1000_NS8cuda_cub4core6detail5shmemE;
	add.s32 	%r153, %r152, %r151;
	st.shared.f32 	[%r153+8], %f242;
	st.shared.u64 	[%r153+16], %rd307;
$L__BB5_176:
	bar.sync 	0;
	setp.ne.s32 	%p74, %r18, 0;
	@%p74 bra 	$L__BB5_198;
	ld.shared.f32 	%f151, [_ZN6thrust24THRUST_300001_SM_1000_NS8cuda_cub4core6detail5shmemE+24];
	ld.shared.u64 	%rd173, [_ZN6thrust24THRUST_300001_SM_1000_NS8cuda_cub4core6detail5shmemE+32];
	setp.lt.f32 	%p75, %f242, %f151;
	mov.f32 	%f236, %f242;
	mov.u64 	%rd301, %rd307;
	@%p75 bra 	$L__BB5_180;
	setp.lt.f32 	%p76, %f151, %f242;
	mov.f32 	%f236, %f151;
	mov.u64 	%rd301, %rd173;
	@%p76 bra 	$L__BB5_180;
	setp.lt.s64 	%p77, %rd307, %rd173;
	selp.f32 	%f236, %f242, %f151, %p77;
	min.s64 	%rd301, %rd307, %rd173;
$L__BB5_180:
	ld.shared.f32 	%f154, [_ZN6thrust24THRUST_300001_SM_1000_NS8cuda_cub4core6detail5shmemE+40];
	ld.shared.u64 	%rd176, [_ZN6thrust24THRUST_300001_SM_1000_NS8cuda_cub4core6detail5shmemE+48];
	setp.lt.f32 	%p78, %f236, %f154;
	mov.f32 	%f237, %f236;
	mov.u64 	%rd302, %rd301;
	@%p78 bra 	$L__BB5_183;
	setp.lt.f32 	%p79, %f154, %f236;
	mov.f32 	%f237, %f154;
	mov.u64 	%rd302, %rd176;
	@%p79 bra 	$L__BB5_183;
	setp.lt.s64 	%p80, %rd301, %rd176;
	selp.f32 	%f237, %f236, %f154, %p80;
	min.s64 	%rd302, %rd301, %rd176;
$L__BB5_183:
	ld.shared.f32 	%f157, [_ZN6thrust24THRUST_300001_SM_1000_NS8cuda_cub4core6detail5shmemE+56];
	ld.shared.u64 	%rd179, [_ZN6thrust24THRUST_300001_SM_1000_NS8cuda_cub4core6detail5shmemE+64];
	setp.lt.f32 	%p81, %f237, %f157;
	mov.f32 	%f238, %f237;
	mov.u64 	%rd303, %rd302;
	@%p81 bra 	$L__BB5_186;
	setp.lt.f32 	%p82, %f157, %f237;
	mov.f32 	%f238, %f157;
	mov.u64 	%rd303, %rd179;
	@%p82 bra 	$L__BB5_186;
	setp.lt.s64 	%p83, %rd302, %rd179;
	selp.f32 	%f238, %f237, %f157, %p83;
	min.s64 	%rd303, %rd302, %rd179;
$L__BB5_186:
	ld.shared.f32 	%f160, [_ZN6thrust24THRUST_300001_SM_1000_NS8cuda_cub4core6detail5shmemE+72];
	ld.shared.u64 	%rd182, [_ZN6thrust24THRUST_300001_SM_1000_NS8cuda_cub4core6detail5shmemE+80];
	setp.lt.f32 	%p84, %f238, %f160;
	mov.f32 	%f239, %f238;
	mov.u64 	%rd304, %rd303;
	@%p84 bra 	$L__BB5_189;
	setp.lt.f32 	%p85, %f160, %f238;
	mov.f32 	%f239, %f160;
	mov.u64 	%rd304, %rd182;
	@%p85 bra 	$L__BB5_189;
	setp.lt.s64 	%p86, %rd303, %rd182;
	selp.f32 	%f239, %f238, %f160, %p86;
	min.s64 	%rd304, %rd303, %rd182;
$L__BB5_189:
	ld.shared.f32 	%f163, [_ZN6thrust24THRUST_300001_SM_1000_NS8cuda_cub4core6detail5shmemE+88];
	ld.shared.u64 	%rd185, [_ZN6thrust24THRUST_300001_SM_1000_NS8cuda_cub4core6detail5shmemE+96];
	setp.lt.f32 	%p87, %f239, %f163;
	mov.f32 	%f240, %f239;
	mov.u64 	%rd305, %rd304;
	@%p87 bra 	$L__BB5_192;
	setp.lt.f32 	%p88, %f163, %f239;
	mov.f32 	%f240, %f163;
	mov.u64 	%rd305, %rd185;
	@%p88 bra 	$L__BB5_192;
	setp.lt.s64 	%p89, %rd304, %rd185;
	selp.f32 	%f240, %f239, %f163, %p89;
	min.s64 	%rd305, %rd304, %rd185;
$L__BB5_192:
	ld.shared.f32 	%f166, [_ZN6thrust24THRUST_300001_SM_1000_NS8cuda_cub4core6detail5shmemE+104];
	ld.shared.u64 	%rd188, [_ZN6thrust24THRUST_300001_SM_1000_NS8cuda_cub4core6detail5shmemE+112];
	setp.lt.f32 	%p90, %f240, %f166;
	mov.f32 	%f241, %f240;
	mov.u64 	%rd306, %rd305;
	@%p90 bra 	$L__BB5_195;
	setp.lt.f32 	%p91, %f166, %f240;
	mov.f32 	%f241, %f166;
	mov.u64 	%rd306, %rd188;
	@%p91 bra 	$L__BB5_195;
	setp.lt.s64 	%p92, %rd305, %rd188;
	selp.f32 	%f241, %f240, %f166, %p92;
	min.s64 	%rd306, %rd305, %rd188;
$L__BB5_195:
	ld.shared.f32 	%f169, [_ZN6thrust24THRUST_300001_SM_1000_NS8cuda_cub4core6detail5shmemE+120];
	ld.shared.u64 	%rd191, [_ZN6thrust24THRUST_300001_SM_1000_NS8cuda_cub4core6detail5shmemE+128];
	setp.lt.f32 	%p93, %f241, %f169;
	mov.f32 	%f242, %f241;
	mov.u64 	%rd307, %rd306;
	@%p93 bra 	$L__BB5_198;
	setp.lt.f32 	%p94, %f169, %f241;
	mov.f32 	%f242, %f169;
	mov.u64 	%rd307, %rd191;
	@%p94 bra 	$L__BB5_198;
	setp.lt.s64 	%p95, %rd306, %rd191;
	selp.f32 	%f242, %f241, %f169, %p95;
	min.s64 	%rd307, %rd306, %rd191;
$L__BB5_198:
	mov.u32 	%r381, %tid.x;
	setp.ne.s32 	%p222, %r381, 0;
	@%p222 bra 	$L__BB5_200;
	ld.param.u64 	%rd237, [_ZN6thrust24THRUST_300001_SM_1000_NS8cuda_cub4core6detail13_kernel_agentINS1_8__reduce11ReduceAgentINS0_12zip_iteratorIN4cuda3std3__45tupleIJNS0_6detail15normal_iteratorINS0_10device_ptrIfEEEENS0_17counting_iteratorIlNS0_11use_defaultESI_SI_EEEEEEEPNSB_IJflEEESM_lNS1_9__extrema9arg_min_fIflNSA_4lessIfEEEEEEJSL_SN_lSS_EEEvDpT0__param_1];
	cvta.to.global.u64 	%rd236, %rd237;
	st.global.f32 	[%rd236], %f242;
	st.global.u64 	[%rd236+8], %rd307;
$L__BB5_200:
	ret;

}
	// .globl	_ZN6thrust24THRUST_300001_SM_1000_NS8cuda_cub4core6detail13_kernel_agentINS1_8__reduce11ReduceAgentINS0_12zip_iteratorIN4cuda3std3__45tupleIJNS0_6detail15normal_iteratorINS0_10device_ptrIfEEEENS0_17counting_iteratorIlNS0_11use_defaultESI_SI_EEEEEEEPNSB_IJflEEESM_lNS1_9__extrema9arg_min_fIflNSA_4lessIfEEEEEEJSL_SN_lN3cub18CUB_300001_SM_100013GridEvenShareIlEENSV_9GridQueueIyEESS_EEEvDpT0_
.visible .entry _ZN6thrust24THRUST_300001_SM_1000_NS8cuda_cub4core6detail13_kernel_agentINS1_8__reduce11ReduceAgentINS0_12zip_iteratorIN4cuda3std3__45tupleIJNS0_6detail15normal_iteratorINS0_10device_ptrIfEEEENS0_17counting_iteratorIlNS0_11use_defaultESI_SI_EEEEEEEPNSB_IJflEEESM_lNS1_9__extrema9arg_min_fIflNSA_4lessIfEEEEEEJSL_SN_lN3cub18CUB_300001_SM_100013GridEvenShareIlEENSV_9GridQueueIyEESS_EEEvDpT0_(
	.param .align 8 .b8 _ZN6thrust24THRUST_300001_SM_1000_NS8cuda_cub4core6detail13_kernel_agentINS1_8__reduce11ReduceAgentINS0_12zip_iteratorIN4cuda3std3__45tupleIJNS0_6detail15normal_iteratorINS0_10device_ptrIfEEEENS0_17counting_iteratorIlNS0_11use_defaultESI_SI_EEEEEEEPNSB_IJflEEESM_lNS1_9__extrema9arg_min_fIflNSA_4lessIfEEEEEEJSL_SN_lN3cub18CUB_300001_SM_100013GridEvenShareIlEENSV_9GridQueueIyEESS_EEEvDpT0__param_0[16],
	.param .u64 .ptr .align 1 _ZN6thrust24THRUST_300001_SM_1000_NS8cuda_cub4core6detail13_kernel_agentINS1_8__reduce11ReduceAgentINS0_12zip_iteratorIN4cuda3std3__45tupleIJNS0_6detail15normal_iteratorINS0_10device_ptrIfEEEENS0_17counting_iteratorIlNS0_11use_defaultESI_SI_EEEEEEEPNSB_IJflEEESM_lNS1_9__extrema9arg_min_fIflNSA_4lessIfEEEEEEJSL_SN_lN3cub18CUB_300001_SM_100013GridEvenShareIlEENSV_9GridQueueIyEESS_EEEvDpT0__param_1,
	.param .u64 _ZN6thrust24THRUST_300001_SM_1000_NS8cuda_cub4core6detail13_kernel_agentINS1_8__reduce11ReduceAgentINS0_12zip_iteratorIN4cuda3std3__45tupleIJNS0_6detail15normal_iteratorINS0_10device_ptrIfEEEENS0_17counting_iteratorIlNS0_11use_defaultESI_SI_EEEEEEEPNSB_IJflEEESM_lNS1_9__extrema9arg_min_fIflNSA_4lessIfEEEEEEJSL_SN_lN3cub18CUB_300001_SM_100013GridEvenShareIlEENSV_9GridQueueIyEESS_EEEvDpT0__param_2,
	.param .align 8 .b8 _ZN6thrust24THRUST_300001_SM_1000_NS8cuda_cub4core6detail13_kernel_agentINS1_8__reduce11ReduceAgentINS0_12zip_iteratorIN4cuda3std3__45tupleIJNS0_6detail15normal_iteratorINS0_10device_ptrIfEEEENS0_17counting_iteratorIlNS0_11use_defaultESI_SI_EEEEEEEPNSB_IJflEEESM_lNS1_9__extrema9arg_min_fIflNSA_4lessIfEEEEEEJSL_SN_lN3cub18CUB_300001_SM_100013GridEvenShareIlEENSV_9GridQueueIyEESS_EEEvDpT0__param_3[72],
	.param .align 8 .b8 _ZN6thrust24THRUST_300001_SM_1000_NS8cuda_cub4core6detail13_kernel_agentINS1_8__reduce11ReduceAgentINS0_12zip_iteratorIN4cuda3std3__45tupleIJNS0_6detail15normal_iteratorINS0_10device_ptrIfEEEENS0_17counting_iteratorIlNS0_11use_defaultESI_SI_EEEEEEEPNSB_IJflEEESM_lNS1_9__extrema9arg_min_fIflNSA_4lessIfEEEEEEJSL_SN_lN3cub18CUB_300001_SM_100013GridEvenShareIlEENSV_9GridQueueIyEESS_EEEvDpT0__param_4[8],
	.param .align 1 .b8 _ZN6thrust24THRUST_300001_SM_1000_NS8cuda_cub4core6detail13_kernel_agentINS1_8__reduce11ReduceAgentINS0_12zip_iteratorIN4cuda3std3__45tupleIJNS0_6detail15normal_iteratorINS0_10device_ptrIfEEEENS0_17counting_iteratorIlNS0_11use_defaultESI_SI_EEEEEEEPNSB_IJflEEESM_lNS1_9__extrema9arg_min_fIflNSA_4lessIfEEEEEEJSL_SN_lN3cub18CUB_300001_SM_100013GridEvenShareIlEENSV_9GridQueueIyEESS_EEEvDpT0__param_5[1]
)
.maxntid 256
{
	.reg .pred 	%p<225>;
	.reg .b32 	%r<399>;
	.reg .b32 	%f<243>;
	.reg .b64 	%rd<325>;

	ld.param.u64 	%rd199, [_ZN6thrust24THRUST_300001_SM_1000_NS8cuda_cub4core6detail13_kernel_agentINS1_8__reduce11ReduceAgentINS0_12zip_iteratorIN4cuda3std3__45tupleIJNS0_6detail15normal_iteratorINS0_10device_ptrIfEEEENS0_17counting_iteratorIlNS0_11use_defaultESI_SI_EEEEEEEPNSB_IJflEEESM_lNS1_9__extrema9arg_min_fIflNSA_4lessIfEEEEEEJSL_SN_lN3cub18CUB_300001_SM_100013GridEvenShareIlEENSV_9GridQueueIyEESS_EEEvDpT0__param_0+8];
	ld.param.u64 	%rd198, [_ZN6thrust24THRUST_300001_SM_1000_NS8cuda_cub4core6detail13_kernel_agentINS1_8__reduce11ReduceAgentINS0_12zip_iteratorIN4cuda3std3__45tupleIJNS0_6detail15normal_iteratorINS0_10device_ptrIfEEEENS0_17counting_iteratorIlNS0_11use_defaultESI_SI_EEEEEEEPNSB_IJflEEESM_lNS1_9__extrema9arg_min_fIflNSA_4lessIfEEEEEEJSL_SN_lN3cub18CUB_300001_SM_100013GridEvenShareIlEENSV_9GridQueueIyEESS_EEEvDpT0__param_0];
	ld.param.u64 	%rd202, [_ZN6thrust24THRUST_300001_SM_1000_NS8cuda_cub4core6detail13_kernel_agentINS1_8__reduce11ReduceAgentINS0_12zip_iteratorIN4cuda3std3__45tupleIJNS0_6detail15normal_iteratorINS0_10device_ptrIfEEEENS0_17counting_iteratorIlNS0_11use_defaultESI_SI_EEEEEEEPNSB_IJflEEESM_lNS1_9__extrema9arg_min_fIflNSA_4lessIfEEEEEEJSL_SN_lN3cub18CUB_300001_SM_100013GridEvenShareIlEENSV_9GridQueueIyEESS_EEEvDpT0__param_4];
	ld.param.u64 	%rd201, [_ZN6thrust24THRUST_300001_SM_1000_NS8cuda_cub4core6detail13_kernel_agentINS1_8__reduce11ReduceAgentINS0_12zip_iteratorIN4cuda3std3__45tupleIJNS0_6detail15normal_iteratorINS0_10device_ptrIfEEEENS0_17counting_iteratorIlNS0_11use_defaultESI_SI_EEEEEEEPNSB_IJflEEESM_lNS1_9__extrema9arg_min_fIflNSA_4lessIfEEEEEEJSL_SN_lN3cub18CUB_300001_SM_100013GridEvenShareIlEENSV_9GridQueueIyEESS_EEEvDpT0__param_2];
	cvta.to.global.u64 	%rd1, %rd202;
	cvta.to.global.u64 	%rd2, %rd198;
	mov.u32 	%r1, %ctaid.x;
	mul.lo.s32 	%r33, %r1, 1280;
	cvt.u64.u32 	%rd4, %r33;
	mov.u32 	%r34, %nctaid.x;
	mul.lo.s32 	%r35, %r34, 1280;
	cvt.u64.u32 	%rd5, %r35;
	add.s64 	%rd203, %rd4, 1280;
	setp.le.s64 	%p1, %rd203, %rd201;
	@%p1 bra 	$L__BB6_111;
	cvt.u32.u64 	%r159, %rd4;
	cvt.u32.u64 	%r2, %rd201;
	sub.s32 	%r3, %r2, %r159;
	mov.u32 	%r4, %tid.x;
	setp.ge.s32 	%p98, %r4, %r3;
	mov.f32 	%f188, 0f00000000;
	mov.b64 	%rd266, 0;
	mov.u32 	%r393, %r4;
	@%p98 bra 	$L__BB6_3;
	cvt.u64.u32 	%rd234, %r4;
	add.s64 	%rd235, %rd4, %rd234;
	shl.b64 	%rd236, %rd235, 2;
	add.s64 	%rd237, %rd2, %rd236;
	add.s64 	%rd266, %rd199, %rd235;
	ld.global.f32 	%f188, [%rd237];
	add.s32 	%r393, %r4, 256;
$L__BB6_3:
	setp.ge.s32 	%p99, %r393, %r3;
	@%p99 bra 	$L__BB6_25;
	not.b32 	%r161, %r393;
	add.s32 	%r162, %r161, %r2;
	sub.s32 	%r7, %r162, %r159;
	and.b32  	%r163, %r7, 768;
	setp.eq.s32 	%p100, %r163, 768;
	@%p100 bra 	$L__BB6_10;
	cvt.u64.u32 	%rd239, %r393;
	add.s64 	%rd240, %rd239, %rd4;
	add.s64 	%rd257, %rd240, %rd199;
	shl.b64 	%rd241, %rd240, 2;
	add.s64 	%rd256, %rd2, %rd241;
	shr.u32 	%r164, %r7, 8;
	add.s32 	%r165, %r164, 1;
	and.b32  	%r166, %r165, 3;
	neg.s32 	%r391, %r166;
$L__BB6_6:
	.pragma "nounroll";
	mov.u64 	%rd12, %rd266;
	mov.f32 	%f3, %f188;
	ld.global.f32 	%f4, [%rd256];
	setp.lt.f32 	%p101, %f3, %f4;
	@%p101 bra 	$L__BB6_9;
	setp.lt.f32 	%p102, %f4, %f3;
	mov.u64 	%rd266, %rd257;
	mov.f32 	%f188, %f4;
	@%p102 bra 	$L__BB6_9;
	setp.lt.s64 	%p103, %rd12, %rd257;
	min.s64 	%rd266, %rd12, %rd257;
	selp.f32 	%f188, %f3, %f4, %p103;
$L__BB6_9:
	add.s32 	%r393, %r393, 256;
	add.s64 	%rd257, %rd257, 256;
	add.s64 	%rd256, %rd256, 1024;
	add.s32 	%r391, %r391, 1;
	setp.ne.s32 	%p104, %r391, 0;
	@%p104 bra 	$L__BB6_6;
$L__BB6_10:
	setp.lt.u32 	%p105, %r7, 768;
	@%p105 bra 	$L__BB6_25;
	add.s32 	%r394, %r393, 512;
$L__BB6_12:
	mov.u32 	%r15, %r394;
	add.s32 	%r167, %r15, -512;
	cvt.s64.s32 	%rd242, %r167;
	add.s64 	%rd243, %rd242, %rd4;
	shl.b64 	%rd244, %rd243, 2;
	add.s64 	%rd20, %rd2, %rd244;
	add.s64 	%rd21, %rd243, %rd199;
	ld.global.f32 	%f10, [%rd20];
	setp.lt.f32 	%p106, %f188, %f10;
	mov.u64 	%rd263, %rd266;
	mov.f32 	%f185, %f188;
	@%p106 bra 	$L__BB6_15;
	setp.lt.f32 	%p107, %f10, %f188;
	mov.u64 	%rd263, %rd21;
	mov.f32 	%f185, %f10;
	@%p107 bra 	$L__BB6_15;
	setp.lt.s64 	%p108, %rd266, %rd21;
	min.s64 	%rd263, %rd266, %rd21;
	selp.f32 	%f185, %f188, %f10, %p108;
$L__BB6_15:
	add.s32 	%r168, %r15, -256;
	cvt.s64.s32 	%rd245, %r168;
	add.s64 	%rd246, %rd245, %rd4;
	add.s64 	%rd24, %rd246, %rd199;
	ld.global.f32 	%f13, [%rd20+1024];
	setp.lt.f32 	%p109, %f185, %f13;
	mov.u64 	%rd264, %rd263;
	mov.f32 	%f186, %f185;
	@%p109 bra 	$L__BB6_18;
	setp.lt.f32 	%p110, %f13, %f185;
	mov.u64 	%rd264, %rd24;
	mov.f32 	%f186, %f13;
	@%p110 bra 	$L__BB6_18;
	setp.lt.s64 	%p111, %rd263, %rd24;
	min.s64 	%rd264, %rd263, %rd24;
	selp.f32 	%f186, %f185, %f13, %p111;
$L__BB6_18:
	cvt.s64.s32 	%rd247, %r15;
	add.s64 	%rd248, %rd247, %rd4;
	add.s64 	%rd27, %rd248, %rd199;
	ld.global.f32 	%f16, [%rd20+2048];
	setp.lt.f32 	%p112, %f186, %f16;
	mov.u64 	%rd265, %rd264;
	mov.f32 	%f187, %f186;
	@%p112 bra 	$L__BB6_21;
	setp.lt.f32 	%p113, %f16, %f186;
	mov.u64 	%rd265, %rd27;
	mov.f32 	%f187, %f16;
	@%p113 bra 	$L__BB6_21;
	setp.lt.s64 	%p114, %rd264, %rd27;
	min.s64 	%rd265, %rd264, %rd27;
	selp.f32 	%f187, %f186, %f16, %p114;
$L__BB6_21:
	add.s32 	%r169, %r15, 256;
	cvt.s64.s32 	%rd249, %r169;
	add.s64 	%rd250, %rd249, %rd4;
	add.s64 	%rd30, %rd250, %rd199;
	ld.global.f32 	%f19, [%rd20+3072];
	setp.lt.f32 	%p115, %f187, %f19;
	mov.u64 	%rd266, %rd265;
	mov.f32 	%f188, %f187;
	@%p115 bra 	$L__BB6_24;
	setp.lt.f32 	%p116, %f19, %f187;
	mov.u64 	%rd266, %rd30;
	mov.f32 	%f188, %f19;
	@%p116 bra 	$L__BB6_24;
	setp.lt.s64 	%p117, %rd265, %rd30;
	min.s64 	%rd266, %rd265, %rd30;
	selp.f32 	%f188, %f187, %f19, %p117;
$L__BB6_24:
	add.s32 	%r394, %r15, 1024;
	add.s32 	%r170, %r15, 512;
	setp.lt.s32 	%p118, %r170, %r3;
	@%p118 bra 	$L__BB6_12;
$L__BB6_25:
	setp.lt.s32 	%p119, %r3, 256;
	@%p119 bra 	$L__BB6_65;
	// begin inline asm
	mov.u32 %r284, %laneid;
	// end inline asm
	mov.b32 	%r286, %f188;
	mov.b32 	%r302, 1;
	mov.b32 	%r303, 31;
	mov.b32 	%r304, -1;
	// begin inline asm
	shfl.sync.down.b32 %r285, %r286, %r302, %r303, %r304;
	// end inline asm
	mov.b32 	%f23, %r285;
	// begin inline asm
	shfl.sync.down.b32 %r290, %r291, %r302, %r303, %r304;
	// end inline asm
	mov.b64 	{%r296, %r301}, %rd266;
	// begin inline asm
	shfl.sync.down.b32 %r295, %r296, %r302, %r303, %r304;
	// end inline asm
	// begin inline asm
	shfl.sync.down.b32 %r300, %r301, %r302, %r303, %r304;
	// end inline asm
	mov.b64 	%rd34, {%r295, %r300};
	setp.gt.s32 	%p176, %r284, 30;
	setp.lt.f32 	%p177, %f188, %f23;
	or.pred  	%p178, %p176, %p177;
	mov.u64 	%rd268, %rd266;
	mov.f32 	%f190, %f188;
	@%p178 bra 	$L__BB6_29;
	setp.gt.f32 	%p179, %f188, %f23;
	mov.u64 	%rd268, %rd34;
	mov.f32 	%f190, %f23;
	@%p179 bra 	$L__BB6_29;
	setp.lt.s64 	%p180, %rd266, %rd34;
	min.s64 	%rd268, %rd266, %rd34;
	selp.f32 	%f190, %f188, %f23, %p180;
$L__BB6_29:
	mov.b32 	%r306, %f190;
	mov.b32 	%r322, 2;
	mov.b32 	%r323, 31;
	mov.b32 	%r324, -1;
	// begin inline asm
	shfl.sync.down.b32 %r305, %r306, %r322, %r323, %r324;
	// end inline asm
	mov.b32 	%f26, %r305;
	// begin inline asm
	shfl.sync.down.b32 %r310, %r311, %r322, %r323, %r324;
	// end inline asm
	mov.b64 	{%r316, %r321}, %rd268;
	// begin inline asm
	shfl.sync.down.b32 %r315, %r316, %r322, %r323, %r324;
	// end inline asm
	// begin inline asm
	shfl.sync.down.b32 %r320, %r321, %r322, %r323, %r324;
	// end inline asm
	mov.b64 	%rd37, {%r315, %r320};
	setp.gt.s32 	%p181, %r284, 29;
	setp.lt.f32 	%p182, %f190, %f26;
	or.pred  	%p183, %p181, %p182;
	mov.u64 	%rd269, %rd268;
	mov.f32 	%f191, %f190;
	@%p183 bra 	$L__BB6_32;
	setp.gt.f32 	%p184, %f190, %f26;
	mov.u64 	%rd269, %rd37;
	mov.f32 	%f191, %f26;
	@%p184 bra 	$L__BB6_32;
	setp.lt.s64 	%p185, %rd268, %rd37;
	min.s64 	%rd269, %rd268, %rd37;
	selp.f32 	%f191, %f190, %f26, %p185;
$L__BB6_32:
	mov.b32 	%r326, %f191;
	mov.b32 	%r342, 4;
	mov.b32 	%r343, 31;
	mov.b32 	%r344, -1;
	// begin inline asm
	shfl.sync.down.b32 %r325, %r326, %r342, %r343, %r344;
	// end inline asm
	mov.b32 	%f29, %r325;
	// begin inline asm
	shfl.sync.down.b32 %r330, %r331, %r342, %r343, %r344;
	// end inline asm
	mov.b64 	{%r336, %r341}, %rd269;
	// begin inline asm
	shfl.sync.down.b32 %r335, %r336, %r342, %r343, %r344;
	// end inline asm
	// begin inline asm
	shfl.sync.down.b32 %r340, %r341, %r342, %r343, %r344;
	// end inline asm
	mov.b64 	%rd40, {%r335, %r340};
	setp.gt.s32 	%p186, %r284, 27;
	setp.lt.f32 	%p187, %f191, %f29;
	or.pred  	%p188, %p186, %p187;
	mov.u64 	%rd270, %rd269;
	mov.f32 	%f192, %f191;
	@%p188 bra 	$L__BB6_35;
	setp.gt.f32 	%p189, %f191, %f29;
	mov.u64 	%rd270, %rd40;
	mov.f32 	%f192, %f29;
	@%p189 bra 	$L__BB6_35;
	setp.lt.s64 	%p190, %rd269, %rd40;
	min.s64 	%rd270, %rd269, %rd40;
	selp.f32 	%f192, %f191, %f29, %p190;
$L__BB6_35:
	mov.b32 	%r346, %f192;
	mov.b32 	%r362, 8;
	mov.b32 	%r363, 31;
	mov.b32 	%r364, -1;
	// begin inline asm
	shfl.sync.down.b32 %r345, %r346, %r362, %r363, %r364;
	// end inline asm
	mov.b32 	%f32, %r345;
	// begin inline asm
	shfl.sync.down.b32 %r350, %r351, %r362, %r363, %r364;
	// end inline asm
	mov.b64 	{%r356, %r361}, %rd270;
	// begin inline asm
	shfl.sync.down.b32 %r355, %r356, %r362, %r363, %r364;
	// end inline asm
	// begin inline asm
	shfl.sync.down.b32 %r360, %r361, %r362, %r363, %r364;
	// end inline asm
	mov.b64 	%rd43, {%r355, %r360};
	setp.gt.s32 	%p191, %r284, 23;
	setp.lt.f32 	%p192, %f192, %f32;
	or.pred  	%p193, %p191, %p192;
	mov.u64 	%rd271, %rd270;
	mov.f32 	%f193, %f192;
	@%p193 bra 	$L__BB6_38;
	setp.gt.f32 	%p194, %f192, %f32;
	mov.u64 	%rd271, %rd43;
	mov.f32 	%f193, %f32;
	@%p194 bra 	$L__BB6_38;
	setp.lt.s64 	%p195, %rd270, %rd43;
	min.s64 	%rd271, %rd270, %rd43;
	selp.f32 	%f193, %f192, %f32, %p195;
$L__BB6_38:
	mov.b32 	%r366, %f193;
	mov.b32 	%r382, 16;
	mov.b32 	%r383, 31;
	mov.b32 	%r384, -1;
	// begin inline asm
	shfl.sync.down.b32 %r365, %r366, %r382, %r383, %r384;
	// end inline asm
	mov.b32 	%f35, %r365;
	// begin inline asm
	shfl.sync.down.b32 %r370, %r371, %r382, %r383, %r384;
	// end inline asm
	mov.b64 	{%r376, %r381}, %rd271;
	// begin inline asm
	shfl.sync.down.b32 %r375, %r376, %r382, %r383, %r384;
	// end inline asm
	// begin inline asm
	shfl.sync.down.b32 %r380, %r381, %r382, %r383, %r384;
	// end inline asm
	mov.b64 	%rd46, {%r375, %r380};
	setp.gt.s32 	%p196, %r284, 15;
	setp.lt.f32 	%p197, %f193, %f35;
	or.pred  	%p198, %p196, %p197;
	mov.u64 	%rd324, %rd271;
	mov.f32 	%f242, %f193;
	@%p198 bra 	$L__BB6_41;
	setp.gt.f32 	%p199, %f193, %f35;
	mov.u64 	%rd324, %rd46;
	mov.f32 	%f242, %f35;
	@%p199 bra 	$L__BB6_41;
	setp.lt.s64 	%p200, %rd271, %rd46;
	min.s64 	%rd324, %rd271, %rd46;
	selp.f32 	%f242, %f193, %f35, %p200;
$L__BB6_41:
	setp.ne.s32 	%p201, %r284, 0;
	@%p201 bra 	$L__BB6_43;
	shr.u32 	%r385, %r4, 1;
	and.b32  	%r386, %r385, 496;
	mov.u32 	%r387, _ZN6thrust24THRUST_300001_SM_1000_NS8cuda_cub4core6detail5shmemE;
	add.s32 	%r388, %r387, %r386;
	st.shared.f32 	[%r388+8], %f242;
	st.shared.u64 	[%r388+16], %rd324;
$L__BB6_43:
	bar.sync 	0;
	setp.ne.s32 	%p202, %r4, 0;
	@%p202 bra 	$L__BB6_201;
	ld.shared.f32 	%f38, [_ZN6thrust24THRUST_300001_SM_1000_NS8cuda_cub4core6detail5shmemE+24];
	ld.shared.u64 	%rd49, [_ZN6thrust24THRUST_300001_SM_1000_NS8cuda_cub4core6detail5shmemE+32];
	setp.lt.f32 	%p203, %f242, %f38;
	mov.u64 	%rd273, %rd324;
	mov.f32 	%f195, %f242;
	@%p203 bra 	$L__BB6_47;
	setp.lt.f32 	%p204, %f38, %f242;
	mov.u64 	%rd273, %rd49;
	mov.f32 	%f195, %f38;
	@%p204 bra 	$L__BB6_47;
	setp.lt.s64 	%p205, %rd324, %rd49;
	min.s64 	%rd273, %rd324, %rd49;
	selp.f32 	%f195, %f242, %f38, %p205;
$L__BB6_47:
	ld.shared.f32 	%f41, [_ZN6thrust24THRUST_300001_SM_1000_NS8cuda_cub4core6detail5shmemE+40];
	ld.shared.u64 	%rd52, [_ZN6thrust24THRUST_300001_SM_1000_NS8cuda_cub4core6detail5shmemE+48];
	setp.lt.f32 	%p206, %f195, %f41;
	mov.u64 	%rd274, %rd273;
	mov.f32 	%f196, %f195;
	@%p206 bra 	$L__BB6_50;
	setp.lt.f32 	%p207, %f41, %f195;
	mov.u64 	%rd274, %rd52;
	mov.f32 	%f196, %f41;
	@%p207 bra 	$L__BB6_50;
	setp.lt.s64 	%p208, %rd273, %rd52;
	min.s64 	%rd274, %rd273, %rd52;
	selp.f32 	%f196, %f195, %f41, %p208;
$L__BB6_50:
	ld.shared.f32 	%f44, [_ZN6thrust24THRUST_300001_SM_1000_NS8cuda_cub4core6detail5shmemE+56];
	ld.shared.u64 	%rd55, [_ZN6thrust24THRUST_300001_SM_1000_NS8cuda_cub4core6detail5shmemE+64];
	setp.lt.f32 	%p209, %f196, %f44;
	mov.u64 	%rd275, %rd274;
	mov.f32 	%f197, %f196;
	@%p209 bra 	$L__BB6_53;
	setp.lt.f32 	%p210, %f44, %f196;
	mov.u64 	%rd275, %rd55;
	mov.f32 	%f197, %f44;
	@%p210 bra 	$L__BB6_53;
	setp.lt.s64 	%p211, %rd274, %rd55;
	min.s64 	%rd275, %rd274, %rd55;
	selp.f32 	%f197, %f196, %f44, %p211;
$L__BB6_53:
	ld.shared.f32 	%f47, [_ZN6thrust24THRUST_300001_SM_1000_NS8cuda_cub4core6detail5shmemE+72];
	ld.shared.u64 	%rd58, [_ZN6thrust24THRUST_300001_SM_1000_NS8cuda_cub4core6detail5shmemE+80];
	setp.lt.f32 	%p212, %f197, %f47;
	mov.u64 	%rd276, %rd275;
	mov.f32 	%f198, %f197;
	@%p212 bra 	$L__BB6_56;
	setp.lt.f32 	%p213, %f47, %f197;
	mov.u64 	%rd276, %rd58;
	mov.f32 	%f198, %f47;
	@%p213 bra 	$L__BB6_56;
	setp.lt.s64 	%p214, %rd275, %rd58;
	min.s64 	%rd276, %rd275, %rd58;
	selp.f32 	%f198, %f197, %f47, %p214;
$L__BB6_56:
	ld.shared.f32 	%f50, [_ZN6thrust24THRUST_300001_SM_1000_NS8cuda_cub4core6detail5shmemE+88];
	ld.shared.u64 	%rd61, [_ZN6thrust24THRUST_300001_SM_1000_NS8cuda_cub4core6detail5shmemE+96];
	setp.lt.f32 	%p215, %f198, %f50;
	mov.f32 	%f199, %f198;
	mov.u64 	%rd277, %rd276;
	@%p215 bra 	$L__BB6_59;
	setp.lt.f32 	%p216, %f50, %f198;
	mov.f32 	%f199, %f50;
	mov.u64 	%rd277, %rd61;
	@%p216 bra 	$L__BB6_59;
	setp.lt.s64 	%p217, %rd276, %rd61;
	selp.f32 	%f199, %f198, %f50, %p217;
	min.s64 	%rd277, %rd276, %rd61;
$L__BB6_59:
	ld.shared.f32 	%f53, [_ZN6thrust24THRUST_300001_SM_1000_NS8cuda_cub4core6detail5shmemE+104];
	ld.shared.u64 	%rd64, [_ZN6thrust24THRUST_300001_SM_1000_NS8cuda_cub4core6detail5shmemE+112];
	setp.lt.f32 	%p218, %f199, %f53;
	mov.f32 	%f200, %f199;
	mov.u64 	%rd278, %rd277;
	@%p218 bra 	$L__BB6_62;
	setp.lt.f32 	%p219, %f53, %f199;
	mov.f32 	%f200, %f53;
	mov.u64 	%rd278, %rd64;
	@%p219 bra 	$L__BB6_62;
	setp.lt.s64 	%p220, %rd277, %rd64;
	selp.f32 	%f200, %f199, %f53, %p220;
	min.s64 	%rd278, %rd277, %rd64;
$L__BB6_62:
	ld.shared.f32 	%f56, [_ZN6thrust24THRUST_300001_SM_1000_NS8cuda_cub4core6detail5shmemE+120];
	ld.shared.u64 	%rd67, [_ZN6thrust24THRUST_300001_SM_1000_NS8cuda_cub4core6detail5shmemE+128];
	setp.lt.f32 	%p221, %f200, %f56;
	mov.f32 	%f242, %f200;
	mov.u64 	%rd324, %rd278;
	@%p221 bra 	$L__BB6_201;
	setp.lt.f32 	%p222, %f56, %f200;
	mov.f32 	%f242, %f56;
	mov.u64 	%rd324, %rd67;
	@%p222 bra 	$L__BB6_201;
	setp.lt.s64 	%p223, %rd278, %rd67;
	selp.f32 	%f242, %f200, %f56, %p223;
	min.s64 	%rd324, %rd278, %rd67;
	bra.uni 	$L__BB6_201;
$L__BB6_65:
	// begin inline asm
	mov.u32 %r171, %laneid;
	// end inline asm
	and.b32  	%r192, %r4, 992;
	add.s32 	%r193, %r192, 32;
	setp.gt.s32 	%p120, %r193, %r3;
	not.b32 	%r194, %r192;
	add.s32 	%r195, %r3, %r194;
	selp.b32 	%r190, %r195, 31, %p120;
	mov.b32 	%r173, %f188;
	mov.b32 	%r189, 1;
	mov.b32 	%r191, -1;
	// begin inline asm
	shfl.sync.down.b32 %r172, %r173, %r189, %r190, %r191;
	// end inline asm
	mov.b32 	%f58, %r172;
	// begin inline asm
	shfl.sync.down.b32 %r177, %r178, %r189, %r190, %r191;
	// end inline asm
	mov.b64 	{%r183, %r188}, %rd266;
	// begin inline asm
	shfl.sync.down.b32 %r182, %r183, %r189, %r190, %r191;
	// end inline asm
	// begin inline asm
	shfl.sync.down.b32 %r187, %r188, %r189, %r190, %r191;
	// end inline asm
	mov.b64 	%rd69, {%r182, %r187};
	setp.ge.s32 	%p121, %r171, %r190;
	setp.lt.f32 	%p122, %f188, %f58;
	or.pred  	%p123, %p121, %p122;
	mov.f32 	%f201, %f188;
	mov.u64 	%rd279, %rd266;
	@%p123 bra 	$L__BB6_68;
	setp.gt.f32 	%p124, %f188, %f58;
	mov.f32 	%f201, %f58;
	mov.u64 	%rd279, %rd69;
	@%p124 bra 	$L__BB6_68;
	setp.lt.s64 	%p125, %rd266, %rd69;
	selp.f32 	%f201, %f188, %f58, %p125;
	min.s64 	%rd279, %rd266, %rd69;
$L__BB6_68:
	mov.b32 	%r197, %f201;
	mov.b32 	%r213, 2;
	mov.b32 	%r215, -1;
	// begin inline asm
	shfl.sync.down.b32 %r196, %r197, %r213, %r190, %r215;
	// end inline asm
	mov.b32 	%f61, %r196;
	// begin inline asm
	shfl.sync.down.b32 %r201, %r202, %r213, %r190, %r215;
	// end inline asm
	mov.b64 	{%r207, %r212}, %rd279;
	// begin inline asm
	shfl.sync.down.b32 %r206, %r207, %r213, %r190, %r215;
	// end inline asm
	// begin inline asm
	shfl.sync.down.b32 %r211, %r212, %r213, %r190, %r215;
	// end inline asm
	mov.b64 	%rd72, {%r206, %r211};
	add.s32 	%r216, %r171, 2;
	setp.gt.s32 	%p126, %r216, %r190;
	setp.lt.f32 	%p127, %f201, %f61;
	or.pred  	%p128, %p126, %p127;
	mov.f32 	%f202, %f201;
	mov.u64 	%rd280, %rd279;
	@%p128 bra 	$L__BB6_71;
	setp.gt.f32 	%p129, %f201, %f61;
	mov.f32 	%f202, %f61;
	mov.u64 	%rd280, %rd72;
	@%p129 bra 	$L__BB6_71;
	setp.lt.s64 	%p130, %rd279, %rd72;
	selp.f32 	%f202, %f201, %f61, %p130;
	min.s64 	%rd280, %rd279, %rd72;
$L__BB6_71:
	mov.b32 	%r218, %f202;
	mov.b32 	%r234, 4;
	mov.b32 	%r236, -1;
	// begin inline asm
	shfl.sync.down.b32 %r217, %r218, %r234, %r190, %r236;
	// end inline asm
	mov.b32 	%f64, %r217;
	// begin inline asm
	shfl.sync.down.b32 %r222, %r223, %r234, %r190, %r236;
	// end inline asm
	mov.b64 	{%r228, %r233}, %rd280;
	// begin inline asm
	shfl.sync.down.b32 %r227, %r228, %r234, %r190, %r236;
	// end inline asm
	// begin inline asm
	shfl.sync.down.b32 %r232, %r233, %r234, %r190, %r236;
	// end inline asm
	mov.b64 	%rd75, {%r227, %r232};
	add.s32 	%r237, %r171, 4;
	setp.gt.s32 	%p131, %r237, %r190;
	setp.lt.f32 	%p132, %f202, %f64;
	or.pred  	%p133, %p131, %p132;
	mov.f32 	%f203, %f202;
	mov.u64 	%rd281, %rd280;
	@%p133 bra 	$L__BB6_74;
	setp.gt.f32 	%p134, %f202, %f64;
	mov.f32 	%f203, %f64;
	mov.u64 	%rd281, %rd75;
	@%p134 bra 	$L__BB6_74;
	setp.lt.s64 	%p135, %rd280, %rd75;
	selp.f32 	%f203, %f202, %f64, %p135;
	min.s64 	%rd281, %rd280, %rd75;
$L__BB6_74:
	mov.b32 	%r239, %f203;
	mov.b32 	%r255, 8;
	mov.b32 	%r257, -1;
	// begin inline asm
	shfl.sync.down.b32 %r238, %r239, %r255, %r190, %r257;
	// end inline asm
	mov.b32 	%f67, %r238;
	// begin inline asm
	shfl.sync.down.b32 %r243, %r244, %r255, %r190, %r257;
	// end inline asm
	mov.b64 	{%r249, %r254}, %rd281;
	// begin inline asm
	shfl.sync.down.b32 %r248, %r249, %r255, %r190, %r257;
	// end inline asm
	// begin inline asm
	shfl.sync.down.b32 %r253, %r254, %r255, %r190, %r257;
	// end inline asm
	mov.b64 	%rd78, {%r248, %r253};
	add.s32 	%r258, %r171, 8;
	setp.gt.s32 	%p136, %r258, %r190;
	setp.lt.f32 	%p137, %f203, %f67;
	or.pred  	%p138, %p136, %p137;
	mov.f32 	%f204, %f203;
	mov.u64 	%rd282, %rd281;
	@%p138 bra 	$L__BB6_77;
	setp.gt.f32 	%p139, %f203, %f67;
	mov.f32 	%f204, %f67;
	mov.u64 	%rd282, %rd78;
	@%p139 bra 	$L__BB6_77;
	setp.lt.s64 	%p140, %rd281, %rd78;
	selp.f32 	%f204, %f203, %f67, %p140;
	min.s64 	%rd282, %rd281, %rd78;
$L__BB6_77:
	mov.b32 	%r260, %f204;
	mov.b32 	%r276, 16;
	mov.b32 	%r278, -1;
	// begin inline asm
	shfl.sync.down.b32 %r259, %r260, %r276, %r190, %r278;
	// end inline asm
	mov.b32 	%f70, %r259;
	// begin inline asm
	shfl.sync.down.b32 %r264, %r265, %r276, %r190, %r278;
	// end inline asm
	mov.b64 	{%r270, %r275}, %rd282;
	// begin inline asm
	shfl.sync.down.b32 %r269, %r270, %r276, %r190, %r278;
	// end inline asm
	// begin inline asm
	shfl.sync.down.b32 %r274, %r275, %r276, %r190, %r278;
	// end inline asm
	mov.b64 	%rd81, {%r269, %r274};
	add.s32 	%r279, %r171, 16;
	setp.gt.s32 	%p141, %r279, %r190;
	setp.lt.f32 	%p142, %f204, %f70;
	or.pred  	%p143, %p141, %p142;
	mov.f32 	%f242, %f204;
	mov.u64 	%rd324, %rd282;
	@%p143 bra 	$L__BB6_80;
	setp.gt.f32 	%p144, %f204, %f70;
	mov.f32 	%f242, %f70;
	mov.u64 	%rd324, %rd81;
	@%p144 bra 	$L__BB6_80;
	setp.lt.s64 	%p145, %rd282, %rd81;
	selp.f32 	%f242, %f204, %f70, %p145;
	min.s64 	%rd324, %rd282, %rd81;
$L__BB6_80:
	setp.ne.s32 	%p146, %r171, 0;
	@%p146 bra 	$L__BB6_82;
	shr.u32 	%r280, %r4, 1;
	and.b32  	%r281, %r280, 496;
	mov.u32 	%r282, _ZN6thrust24THRUST_300001_SM_1000_NS8cuda_cub4core6detail5shmemE;
	add.s32 	%r283, %r282, %r281;
	st.shared.f32 	[%r283+8], %f242;
	st.shared.u64 	[%r283+16], %rd324;
$L__BB6_82:
	bar.sync 	0;
	setp.ne.s32 	%p147, %r4, 0;
	@%p147 bra 	$L__BB6_201;
	setp.lt.s32 	%p148, %r3, 33;
	mov.f32 	%f206, %f242;
	mov.u64 	%rd284, %rd324;
	@%p148 bra 	$L__BB6_87;
	ld.shared.f32 	%f73, [_ZN6thrust24THRUST_300001_SM_1000_NS8cuda_cub4core6detail5shmemE+24];
	ld.shared.u64 	%rd84, [_ZN6thrust24THRUST_300001_SM_1000_NS8cuda_cub4core6detail5shmemE+32];
	setp.lt.f32 	%p149, %f242, %f73;
	mov.f32 	%f206, %f242;
	mov.u64 	%rd284, %rd324;
	@%p149 bra 	$L__BB6_87;
	setp.lt.f32 	%p150, %f73, %f242;
	mov.f32 	%f206, %f73;
	mov.u64 	%rd284, %rd84;
	@%p150 bra 	$L__BB6_87;
	setp.lt.s64 	%p151, %rd324, %rd84;
	selp.f32 	%f206, %f242, %f73, %p151;
	min.s64 	%rd284, %rd324, %rd84;
$L__BB6_87:
	setp.lt.s32 	%p152, %r3, 65;
	mov.f32 	%f207, %f206;
	mov.u64 	%rd285, %rd284;
	@%p152 bra 	$L__BB6_91;
	ld.shared.f32 	%f76, [_ZN6thrust24THRUST_300001_SM_1000_NS8cuda_cub4core6detail5shmemE+40];
	ld.shared.u64 	%rd87, [_ZN6thrust24THRUST_300001_SM_1000_NS8cuda_cub4core6detail5shmemE+48];
	setp.lt.f32 	%p153, %f206, %f76;
	mov.f32 	%f207, %f206;
	mov.u64 	%rd285, %rd284;
	@%p153 bra 	$L__BB6_91;
	setp.lt.f32 	%p154, %f76, %f206;
	mov.f32 	%f207, %f76;
	mov.u64 	%rd285, %rd87;
	@%p154 bra 	$L__BB6_91;
	setp.lt.s64 	%p155, %rd284, %rd87;
	selp.f32 	%f207, %f206, %f76, %p155;
	min.s64 	%rd285, %rd284, %rd87;
$L__BB6_91:
	setp.lt.s32 	%p156, %r3, 97;
	mov.f32 	%f208, %f207;
	mov.u64 	%rd286, %rd285;
	@%p156 bra 	$L__BB6_95;
	ld.shared.f32 	%f79, [_ZN6thrust24THRUST_300001_SM_1000_NS8cuda_cub4core6detail5shmemE+56];
	ld.shared.u64 	%rd90, [_ZN6thrust24THRUST_300001_SM_1000_NS8cuda_cub4core6detail5shmemE+64];
	setp.lt.f32 	%p157, %f207, %f79;
	mov.f32 	%f208, %f207;
	mov.u64 	%rd286, %rd285;
	@%p157 bra 	$L__BB6_95;
	setp.lt.f32 	%p158, %f79, %f207;
	mov.f32 	%f208, %f79;
	mov.u64 	%rd286, %rd90;
	@%p158 bra 	$L__BB6_95;
	setp.lt.s64 	%p159, %rd285, %rd90;
	selp.f32 	%f208, %f207, %f79, %p159;
	min.s64 	%rd286, %rd285, %rd90;
$L__BB6_95:
	setp.lt.s32 	%p160, %r3, 129;
	mov.f32 	%f209, %f208;
	mov.u64 	%rd287, %rd286;
	@%p160 bra 	$L__BB6_99;
	ld.shared.f32 	%f82, [_ZN6thrust24THRUST_300001_SM_1000_NS8cuda_cub4core6detail5shmemE+72];
	ld.shared.u64 	%rd93, [_ZN6thrust24THRUST_300001_SM_1000_NS8cuda_cub4core6detail5shmemE+80];
	setp.lt.f32 	%p161, %f208, %f82;
	mov.f32 	%f209, %f208;
	mov.u64 	%rd287, %rd286;
	@%p161 bra 	$L__BB6_99;
	setp.lt.f32 	%p162, %f82, %f208;
	mov.f32 	%f209, %f82;
	mov.u64 	%rd287, %rd93;
	@%p162 bra 	$L__BB6_99;
	setp.lt.s64 	%p163, %rd286, %rd93;
	selp.f32 	%f209, %f208, %f82, %p163;
	min.s64 	%rd287, %rd286, %rd93;
$L__BB6_99:
	setp.lt.s32 	%p164, %r3, 161;
	mov.f32 	%f210, %f209;
	mov.u64 	%rd288, %rd287;
	@%p164 bra 	$L__BB6_103;
	ld.shared.f32 	%f85, [_ZN6thrust24THRUST_300001_SM_1000_NS8cuda_cub4core6detail5shmemE+88];
	ld.shared.u64 	%rd96, [_ZN6thrust24THRUST_300001_SM_1000_NS8cuda_cub4core6detail5shmemE+96];
	setp.lt.f32 	%p165, %f209, %f85;
	mov.f32 	%f210, %f209;
	mov.u64 	%rd288, %rd287;
	@%p165 bra 	$L__BB6_103;
	setp.lt.f32 	%p166, %f85, %f209;
	mov.f32 	%f210, %f85;
	mov.u64 	%rd288, %rd96;
	@%p166 bra 	$L__BB6_103;
	setp.lt.s64 	%p167, %rd287, %rd96;
	selp.f32 	%f210, %f209, %f85, %p167;
	min.s64 	%rd288, %rd287, %rd96;
$L__BB6_103:
	setp.lt.s32 	%p168, %r3, 193;
	mov.f32 	%f211, %f210;
	mov.u64 	%rd289, %rd288;
	@%p168 bra 	$L__BB6_107;
	ld.shared.f32 	%f88, [_ZN6thrust24THRUST_300001_SM_1000_NS8cuda_cub4core6detail5shmemE+104];
	ld.shared.u64 	%rd99, [_ZN6thrust24THRUST_300001_SM_1000_NS8cuda_cub4core6detail5shmemE+112];
	setp.lt.f32 	%p169, %f210, %f88;
	mov.f32 	%f211, %f210;
	mov.u64 	%rd289, %rd288;
	@%p169 bra 	$L__BB6_107;
	setp.lt.f32 	%p170, %f88, %f210;
	mov.f32 	%f211, %f88;
	mov.u64 	%rd289, %rd99;
	@%p170 bra 	$L__BB6_107;
	setp.lt.s64 	%p171, %rd288, %rd99;
	selp.f32 	%f211, %f210, %f88, %p171;
	min.s64 	%rd289, %rd288, %rd99;
$L__BB6_107:
	setp.lt.s32 	%p172, %r3, 225;
	mov.f32 	%f242, %f211;
	mov.u64 	%rd324, %rd289;
	@%p172 bra 	$L__BB6_201;
	ld.shared.f32 	%f91, [_ZN6thrust24THRUST_300001_SM_1000_NS8cuda_cub4core6detail5shmemE+120];
	ld.shared.u64 	%rd102, [_ZN6thrust24THRUST_300001_SM_1000_NS8cuda_cub4core6detail5shmemE+128];
	setp.lt.f32 	%p173, %f211, %f91;
	mov.f32 	%f242, %f211;
	mov.u64 	%rd324, %rd289;
	@%p173 bra 	$L__BB6_201;
	setp.lt.f32 	%p174, %f91, %f211;
	mov.f32 	%f242, %f91;
	mov.u64 	%rd324, %rd102;
	@%p174 bra 	$L__BB6_201;
	setp.lt.s64 	%p175, %rd289, %rd102;
	selp.f32 	%f242, %f211, %f91, %p175;
	min.s64 	%rd324, %rd289, %rd102;
	bra.uni 	$L__BB6_201;
$L__BB6_111:
	mov.u32 	%r20, %tid.x;
	add.s64 	%rd104, %rd199, %rd4;
	cvt.u64.u32 	%rd105, %r20;
	add.s64 	%rd204, %rd105, %rd4;
	cvta.to.global.u64 	%rd205, %rd198;
	shl.b64 	%rd206, %rd204, 2;
	add.s64 	%rd207, %rd205, %rd206;
	ld.global.f32 	%f172, [%rd207];
	add.s32 	%r36, %r20, 256;
	cvt.u64.u32 	%rd208, %r36;
	ld.global.f32 	%f173, [%rd207+1024];
	add.s32 	%r37, %r20, 512;
	cvt.u64.u32 	%rd209, %r37;
	ld.global.f32 	%f174, [%rd207+2048];
	ld.global.f32 	%f93, [%rd207+3072];
	or.b32  	%r38, %r20, 1024;
	cvt.u64.u32 	%rd106, %r38;
	add.s64 	%rd107, %rd104, %rd106;
	ld.global.f32 	%f94, [%rd207+4096];
	setp.lt.f32 	%p2, %f173, %f172;
	selp.f32 	%f175, %f173, %f172, %p2;
	selp.b64 	%rd210, %rd208, %rd105, %p2;
	setp.lt.f32 	%p3, %f174, %f175;
	selp.f32 	%f95, %f174, %f175, %p3;
	selp.b64 	%rd108, %rd209, %rd210, %p3;
	setp.lt.f32 	%p4, %f95, %f93;
	mov.f32 	%f212, %f95;
	mov.u64 	%rd290, %rd108;
	@%p4 bra 	$L__BB6_114;
	add.s32 	%r39, %r20, 768;
	cvt.u64.u32 	%rd290, %r39;
	setp.lt.f32 	%p5, %f93, %f95;
	mov.f32 	%f212, %f93;
	@%p5 bra 	$L__BB6_114;
	mov.f32 	%f212, %f95;
	mov.u64 	%rd290, %rd108;
$L__BB6_114:
	add.s64 	%rd111, %rd104, %rd290;
	setp.lt.f32 	%p6, %f212, %f94;
	mov.f32 	%f230, %f212;
	mov.u64 	%rd312, %rd111;
	@%p6 bra 	$L__BB6_117;
	setp.lt.f32 	%p7, %f94, %f212;
	mov.f32 	%f230, %f94;
	mov.u64 	%rd312, %rd107;
	@%p7 bra 	$L__BB6_117;
	setp.lt.s64 	%p8, %rd290, %rd106;
	selp.f32 	%f230, %f212, %f94, %p8;
	selp.b64 	%rd312, %rd111, %rd107, %p8;
$L__BB6_117:
	setp.le.u64 	%p9, %rd201, %rd5;
	@%p9 bra 	$L__BB6_162;
	setp.ne.s32 	%p10, %r20, 0;
	@%p10 bra 	$L__BB6_120;
	atom.global.add.u64 	%rd211, [%rd1+8], 1280;
	add.s64 	%rd212, %rd211, %rd5;
	st.shared.u64 	[_ZN6thrust24THRUST_300001_SM_1000_NS8cuda_cub4core6detail5shmemE+152], %rd212;
$L__BB6_120:
	bar.sync 	0;
	ld.shared.u64 	%rd300, [_ZN6thrust24THRUST_300001_SM_1000_NS8cuda_cub4core6detail5shmemE+152];
	add.s64 	%rd213, %rd300, 1280;
	setp.gt.s64 	%p11, %rd213, %rd201;
	@%p11 bra 	$L__BB6_139;
$L__BB6_121:
	add.s64 	%rd214, %rd300, %rd105;
	cvta.to.global.u64 	%rd215, %rd198;
	shl.b64 	%rd216, %rd214, 2;
	add.s64 	%rd217, %rd215, %rd216;
	add.s64 	%rd117, %rd214, %rd199;
	ld.global.f32 	%f100, [%rd217];
	add.s64 	%rd118, %rd117, 256;
	ld.global.f32 	%f101, [%rd217+1024];
	add.s64 	%rd119, %rd117, 512;
	ld.global.f32 	%f102, [%rd217+2048];
	add.s64 	%rd120, %rd117, 768;
	ld.global.f32 	%f103, [%rd217+3072];
	add.s64 	%rd121, %rd117, 1024;
	ld.global.f32 	%f104, [%rd217+4096];
	setp.lt.f32 	%p12, %f230, %f100;
	mov.f32 	%f215, %f230;
	mov.u64 	%rd294, %rd312;
	@%p12 bra 	$L__BB6_124;
	setp.lt.f32 	%p13, %f100, %f230;
	mov.f32 	%f215, %f100;
	mov.u64 	%rd294, %rd117;
	@%p13 bra 	$L__BB6_124;
	setp.lt.s64 	%p14, %rd312, %rd117;
	selp.f32 	%f215, %f230, %f100, %p14;
	min.s64 	%rd294, %rd312, %rd117;
$L__BB6_124:
	setp.lt.f32 	%p15, %f215, %f101;
	mov.f32 	%f216, %f215;
	mov.u64 	%rd295, %rd294;
	@%p15 bra 	$L__BB6_127;
	setp.lt.f32 	%p16, %f101, %f215;
	mov.f32 	%f216, %f101;
	mov.u64 	%rd295, %rd118;
	@%p16 bra 	$L__BB6_127;
	setp.lt.s64 	%p17, %rd294, %rd118;
	selp.f32 	%f216, %f215, %f101, %p17;
	min.s64 	%rd295, %rd294, %rd118;
$L__BB6_127:
	setp.lt.f32 	%p18, %f216, %f102;
	mov.f32 	%f217, %f216;
	mov.u64 	%rd296, %rd295;
	@%p18 bra 	$L__BB6_130;
	setp.lt.f32 	%p19, %f102, %f216;
	mov.f32 	%f217, %f102;
	mov.u64 	%rd296, %rd119;
	@%p19 bra 	$L__BB6_130;
	setp.lt.s64 	%p20, %rd295, %rd119;
	selp.f32 	%f217, %f216, %f102, %p20;
	min.s64 	%rd296, %rd295, %rd119;
$L__BB6_130:
	setp.lt.f32 	%p21, %f217, %f103;
	mov.f32 	%f218, %f217;
	mov.u64 	%rd297, %rd296;
	@%p21 bra 	$L__BB6_133;
	setp.lt.f32 	%p22, %f103, %f217;
	mov.f32 	%f218, %f103;
	mov.u64 	%rd297, %rd120;
	@%p22 bra 	$L__BB6_133;
	setp.lt.s64 	%p23, %rd296, %rd120;
	selp.f32 	%f218, %f217, %f103, %p23;
	min.s64 	%rd297, %rd296, %rd120;
$L__BB6_133:
	setp.lt.f32 	%p24, %f218, %f104;
	mov.f32 	%f230, %f218;
	mov.u64 	%rd312, %rd297;
	@%p24 bra 	$L__BB6_136;
	setp.lt.f32 	%p25, %f104, %f218;
	mov.f32 	%f230, %f104;
	mov.u64 	%rd312, %rd121;
	@%p25 bra 	$L__BB6_136;
	setp.lt.s64 	%p26, %rd297, %rd121;
	selp.f32 	%f230, %f218, %f104, %p26;
	min.s64 	%rd312, %rd297, %rd121;
$L__BB6_136:
	setp.ne.s32 	%p27, %r20, 0;
	bar.sync 	0;
	@%p27 bra 	$L__BB6_138;
	atom.global.add.u64 	%rd218, [%rd1+8], 1280;
	add.s64 	%rd219, %rd218, %rd5;
	st.shared.u64 	[_ZN6thrust24THRUST_300001_SM_1000_NS8cuda_cub4core6detail5shmemE+152], %rd219;
$L__BB6_138:
	bar.sync 	0;
	ld.shared.u64 	%rd300, [_ZN6thrust24THRUST_300001_SM_1000_NS8cuda_cub4core6detail5shmemE+152];
	add.s64 	%rd220, %rd300, 1280;
	setp.le.s64 	%p28, %rd220, %rd201;
	@%p28 bra 	$L__BB6_121;
$L__BB6_139:
	setp.le.s64 	%p29, %rd201, %rd300;
	@%p29 bra 	$L__BB6_162;
	cvt.u32.u64 	%r40, %rd300;
	cvt.u32.u64 	%r41, %rd201;
	sub.s32 	%r21, %r41, %r40;
	setp.ge.s32 	%p30, %r20, %r21;
	@%p30 bra 	$L__BB6_162;
	cvta.to.global.u64 	%rd135, %rd198;
	not.b32 	%r43, %r20;
	add.s32 	%r44, %r43, %r41;
	sub.s32 	%r22, %r44, %r40;
	and.b32  	%r46, %r22, 768;
	setp.eq.s32 	%p31, %r46, 768;
	mov.u32 	%r397, %r20;
	@%p31 bra 	$L__BB6_147;
	add.s64 	%rd222, %rd300, %rd105;
	add.s64 	%rd302, %rd222, %rd199;
	shl.b64 	%rd223, %rd222, 2;
	add.s64 	%rd301, %rd135, %rd223;
	shr.u32 	%r47, %r22, 8;
	add.s32 	%r48, %r47, 1;
	and.b32  	%r49, %r48, 3;
	neg.s32 	%r395, %r49;
	mov.u32 	%r397, %r20;
$L__BB6_143:
	.pragma "nounroll";
	mov.u64 	%rd140, %rd312;
	mov.f32 	%f116, %f230;
	ld.global.f32 	%f117, [%rd301];
	setp.lt.f32 	%p32, %f116, %f117;
	@%p32 bra 	$L__BB6_146;
	setp.lt.f32 	%p33, %f117, %f116;
	mov.f32 	%f230, %f117;
	mov.u64 	%rd312, %rd302;
	@%p33 bra 	$L__BB6_146;
	setp.lt.s64 	%p34, %rd140, %rd302;
	selp.f32 	%f230, %f116, %f117, %p34;
	min.s64 	%rd312, %rd140, %rd302;
$L__BB6_146:
	add.s32 	%r397, %r397, 256;
	add.s64 	%rd302, %rd302, 256;
	add.s64 	%rd301, %rd301, 1024;
	add.s32 	%r395, %r395, 1;
	setp.ne.s32 	%p35, %r395, 0;
	@%p35 bra 	$L__BB6_143;
$L__BB6_147:
	setp.lt.u32 	%p36, %r22, 768;
	@%p36 bra 	$L__BB6_162;
	add.s32 	%r398, %r397, 512;
$L__BB6_149:
	mov.u32 	%r30, %r398;
	add.s32 	%r50, %r30, -512;
	cvt.u64.u32 	%rd224, %r50;
	add.s64 	%rd225, %rd300, %rd224;
	shl.b64 	%rd226, %rd225, 2;
	add.s64 	%rd148, %rd135, %rd226;
	add.s64 	%rd149, %rd225, %rd199;
	ld.global.f32 	%f123, [%rd148];
	setp.lt.f32 	%p37, %f230, %f123;
	mov.f32 	%f226, %f230;
	mov.u64 	%rd308, %rd312;
	@%p37 bra 	$L__BB6_152;
	setp.lt.f32 	%p38, %f123, %f230;
	mov.f32 	%f226, %f123;
	mov.u64 	%rd308, %rd149;
	@%p38 bra 	$L__BB6_152;
	setp.lt.s64 	%p39, %rd312, %rd149;
	selp.f32 	%f226, %f230, %f123, %p39;
	min.s64 	%rd308, %rd312, %rd149;
$L__BB6_152:
	add.s32 	%r51, %r30, -256;
	cvt.u64.u32 	%rd227, %r51;
	add.s64 	%rd228, %rd300, %rd227;
	add.s64 	%rd152, %rd228, %rd199;
	ld.global.f32 	%f126, [%rd148+1024];
	setp.lt.f32 	%p40, %f226, %f126;
	mov.f32 	%f227, %f226;
	mov.u64 	%rd309, %rd308;
	@%p40 bra 	$L__BB6_155;
	setp.lt.f32 	%p41, %f126, %f226;
	mov.f32 	%f227, %f126;
	mov.u64 	%rd309, %rd152;
	@%p41 bra 	$L__BB6_155;
	setp.lt.s64 	%p42, %rd308, %rd152;
	selp.f32 	%f227, %f226, %f126, %p42;
	min.s64 	%rd309, %rd308, %rd152;
$L__BB6_155:
	cvt.u64.u32 	%rd229, %r30;
	add.s64 	%rd230, %rd300, %rd229;
	add.s64 	%rd155, %rd230, %rd199;
	ld.global.f32 	%f129, [%rd148+2048];
	setp.lt.f32 	%p43, %f227, %f129;
	mov.f32 	%f228, %f227;
	mov.u64 	%rd310, %rd309;
	@%p43 bra 	$L__BB6_158;
	setp.lt.f32 	%p44, %f129, %f227;
	mov.f32 	%f228, %f129;
	mov.u64 	%rd310, %rd155;
	@%p44 bra 	$L__BB6_158;
	setp.lt.s64 	%p45, %rd309, %rd155;
	selp.f32 	%f228, %f227, %f129, %p45;
	min.s64 	%rd310, %rd309, %rd155;
$L__BB6_158:
	add.s32 	%r52, %r30, 256;
	cvt.u64.u32 	%rd231, %r52;
	add.s64 	%rd232, %rd300, %rd231;
	add.s64 	%rd158, %rd232, %rd199;
	ld.global.f32 	%f132, [%rd148+3072];
	setp.lt.f32 	%p46, %f228, %f132;
	mov.f32 	%f230, %f228;
	mov.u64 	%rd312, %rd310;
	@%p46 bra 	$L__BB6_161;
	setp.lt.f32 	%p47, %f132, %f228;
	mov.f32 	%f230, %f132;
	mov.u64 	%rd312, %rd158;
	@%p47 bra 	$L__BB6_161;
	setp.lt.s64 	%p48, %rd310, %rd158;
	selp.f32 	%f230, %f228, %f132, %p48;
	min.s64 	%rd312, %rd310, %rd158;
$L__BB6_161:
	add.s32 	%r398, %r30, 1024;
	add.s32 	%r53, %r30, 512;
	setp.lt.s32 	%p49, %r53, %r21;
	@%p49 bra 	$L__BB6_149;
$L__BB6_162:
	// begin inline asm
	mov.u32 %r54, %laneid;
	// end inline asm
	mov.b32 	%r56, %f230;
	mov.b32 	%r72, 1;
	mov.b32 	%r73, 31;
	mov.b32 	%r74, -1;
	// begin inline asm
	shfl.sync.down.b32 %r55, %r56, %r72, %r73, %r74;
	// end inline asm
	mov.b32 	%f136, %r55;
	// begin inline asm
	shfl.sync.down.b32 %r60, %r61, %r72, %r73, %r74;
	// end inline asm
	mov.b64 	{%r66, %r71}, %rd312;
	// begin inline asm
	shfl.sync.down.b32 %r65, %r66, %r72, %r73, %r74;
	// end inline asm
	// begin inline asm
	shfl.sync.down.b32 %r70, %r71, %r72, %r73, %r74;
	// end inline asm
	mov.b64 	%rd162, {%r65, %r70};
	setp.gt.s32 	%p50, %r54, 30;
	setp.lt.f32 	%p51, %f230, %f136;
	or.pred  	%p52, %p50, %p51;
	mov.f32 	%f231, %f230;
	mov.u64 	%rd313, %rd312;
	@%p52 bra 	$L__BB6_165;
	setp.gt.f32 	%p53, %f230, %f136;
	mov.f32 	%f231, %f136;
	mov.u64 	%rd313, %rd162;
	@%p53 bra 	$L__BB6_165;
	setp.lt.s64 	%p54, %rd312, %rd162;
	selp.f32 	%f231, %f230, %f136, %p54;
	min.s64 	%rd313, %rd312, %rd162;
$L__BB6_165:
	mov.b32 	%r76, %f231;
	mov.b32 	%r92, 2;
	mov.b32 	%r93, 31;
	mov.b32 	%r94, -1;
	// begin inline asm
	shfl.sync.down.b32 %r75, %r76, %r92, %r93, %r94;
	// end inline asm
	mov.b32 	%f139, %r75;
	// begin inline asm
	shfl.sync.down.b32 %r80, %r81, %r92, %r93, %r94;
	// end inline asm
	mov.b64 	{%r86, %r91}, %rd313;
	// begin inline asm
	shfl.sync.down.b32 %r85, %r86, %r92, %r93, %r94;
	// end inline asm
	// begin inline asm
	shfl.sync.down.b32 %r90, %r91, %r92, %r93, %r94;
	// end inline asm
	mov.b64 	%rd165, {%r85, %r90};
	setp.gt.s32 	%p55, %r54, 29;
	setp.lt.f32 	%p56, %f231, %f139;
	or.pred  	%p57, %p55, %p56;
	mov.f32 	%f232, %f231;
	mov.u64 	%rd314, %rd313;
	@%p57 bra 	$L__BB6_168;
	setp.gt.f32 	%p58, %f231, %f139;
	mov.f32 	%f232, %f139;
	mov.u64 	%rd314, %rd165;
	@%p58 bra 	$L__BB6_168;
	setp.lt.s64 	%p59, %rd313, %rd165;
	selp.f32 	%f232, %f231, %f139, %p59;
	min.s64 	%rd314, %rd313, %rd165;
$L__BB6_168:
	mov.b32 	%r96, %f232;
	mov.b32 	%r112, 4;
	mov.b32 	%r113, 31;
	mov.b32 	%r114, -1;
	// begin inline asm
	shfl.sync.down.b32 %r95, %r96, %r112, %r113, %r114;
	// end inline asm
	mov.b32 	%f142, %r95;
	// begin inline asm
	shfl.sync.down.b32 %r100, %r101, %r112, %r113, %r114;
	// end inline asm
	mov.b64 	{%r106, %r111}, %rd314;
	// begin inline asm
	shfl.sync.down.b32 %r105, %r106, %r112, %r113, %r114;
	// end inline asm
	// begin inline asm
	shfl.sync.down.b32 %r110, %r111, %r112, %r113, %r114;
	// end inline asm
	mov.b64 	%rd168, {%r105, %r110};
	setp.gt.s32 	%p60, %r54, 27;
	setp.lt.f32 	%p61, %f232, %f142;
	or.pred  	%p62, %p60, %p61;
	mov.f32 	%f233, %f232;
	mov.u64 	%rd315, %rd314;
	@%p62 bra 	$L__BB6_171;
	setp.gt.f32 	%p63, %f232, %f142;
	mov.f32 	%f233, %f142;
	mov.u64 	%rd315, %rd168;
	@%p63 bra 	$L__BB6_171;
	setp.lt.s64 	%p64, %rd314, %rd168;
	selp.f32 	%f233, %f232, %f142, %p64;
	min.s64 	%rd315, %rd314, %rd168;
$L__BB6_171:
	mov.b32 	%r116, %f233;
	mov.b32 	%r132, 8;
	mov.b32 	%r133, 31;
	mov.b32 	%r134, -1;
	// begin inline asm
	shfl.sync.down.b32 %r115, %r116, %r132, %r133, %r134;
	// end inline asm
	mov.b32 	%f145, %r115;
	// begin inline asm
	shfl.sync.down.b32 %r120, %r121, %r132, %r133, %r134;
	// end inline asm
	mov.b64 	{%r126, %r131}, %rd315;
	// begin inline asm
	shfl.sync.down.b32 %r125, %r126, %r132, %r133, %r134;
	// end inline asm
	// begin inline asm
	shfl.sync.down.b32 %r130, %r131, %r132, %r133, %r134;
	// end inline asm
	mov.b64 	%rd171, {%r125, %r130};
	setp.gt.s32 	%p65, %r54, 23;
	setp.lt.f32 	%p66, %f233, %f145;
	or.pred  	%p67, %p65, %p66;
	mov.f32 	%f234, %f233;
	mov.u64 	%rd316, %rd315;
	@%p67 bra 	$L__BB6_174;
	setp.gt.f32 	%p68, %f233, %f145;
	mov.f32 	%f234, %f145;
	mov.u64 	%rd316, %rd171;
	@%p68 bra 	$L__BB6_174;
	setp.lt.s64 	%p69, %rd315, %rd171;
	selp.f32 	%f234, %f233, %f145, %p69;
	min.s64 	%rd316, %rd315, %rd171;
$L__BB6_174:
	mov.b32 	%r136, %f234;
	mov.b32 	%r152, 16;
	mov.b32 	%r153, 31;
	mov.b32 	%r154, -1;
	// begin inline asm
	shfl.sync.down.b32 %r135, %r136, %r152, %r153, %r154;
	// end inline asm
	mov.b32 	%f148, %r135;
	// begin inline asm
	shfl.sync.down.b32 %r140, %r141, %r152, %r153, %r154;
	// end inline asm
	mov.b64 	{%r146, %r151}, %rd316;
	// begin inline asm
	shfl.sync.down.b32 %r145, %r146, %r152, %r153, %r154;
	// end inline asm
	// begin inline asm
	shfl.sync.down.b32 %r150, %r151, %r152, %r153, %r154;
	// end inline asm
	mov.b64 	%rd174, {%r145, %r150};
	setp.gt.s32 	%p70, %r54, 15;
	setp.lt.f32 	%p71, %f234, %f148;
	or.pred  	%p72, %p70, %p71;
	mov.f32 	%f242, %f234;
	mov.u64 	%rd324, %rd316;
	@%p72 bra 	$L__BB6_177;
	setp.gt.f32 	%p73, %f234, %f148;
	mov.f32 	%f242, %f148;
	mov.u64 	%rd324, %rd174;
	@%p73 bra 	$L__BB6_177;
	setp.lt.s64 	%p74, %rd316, %rd174;
	selp.f32 	%f242, %f234, %f148, %p74;
	min.s64 	%rd324, %rd316, %rd174;
$L__BB6_177:
	setp.ne.s32 	%p75, %r54, 0;
	@%p75 bra 	$L__BB6_179;
	shr.u32 	%r155, %r20, 1;
	and.b32  	%r156, %r155, 496;
	mov.u32 	%r157, _ZN6thrust24THRUST_300001_SM_1000_NS8cuda_cub4core6detail5shmemE;
	add.s32 	%r158, %r157, %r156;
	st.shared.f32 	[%r158+8], %f242;
	st.shared.u64 	[%r158+16], %rd324;
$L__BB6_179:
	bar.sync 	0;
	setp.ne.s32 	%p76, %r20, 0;
	@%p76 bra 	$L__BB6_201;
	ld.shared.f32 	%f151, [_ZN6thrust24THRUST_300001_SM_1000_NS8cuda_cub4core6detail5shmemE+24];
	ld.shared.u64 	%rd177, [_ZN6thrust24THRUST_300001_SM_1000_NS8cuda_cub4core6detail5shmemE+32];
	setp.lt.f32 	%p77, %f242, %f151;
	mov.f32 	%f236, %f242;
	mov.u64 	%rd318, %rd324;
	@%p77 bra 	$L__BB6_183;
	setp.lt.f32 	%p78, %f151, %f242;
	mov.f32 	%f236, %f151;
	mov.u64 	%rd318, %rd177;
	@%p78 bra 	$L__BB6_183;
	setp.lt.s64 	%p79, %rd324, %rd177;
	selp.f32 	%f236, %f242, %f151, %p79;
	min.s64 	%rd318, %rd324, %rd177;
$L__BB6_183:
	ld.shared.f32 	%f154, [_ZN6thrust24THRUST_300001_SM_1000_NS8cuda_cub4core6detail5shmemE+40];
	ld.shared.u64 	%rd180, [_ZN6thrust24THRUST_300001_SM_1000_NS8cuda_cub4core6detail5shmemE+48];
	setp.lt.f32 	%p80, %f236, %f154;
	mov.f32 	%f237, %f236;
	mov.u64 	%rd319, %rd318;
	@%p80 bra 	$L__BB6_186;
	setp.lt.f32 	%p81, %f154, %f236;
	mov.f32 	%f237, %f154;
	mov.u64 	%rd319, %rd180;
	@%p81 bra 	$L__BB6_186;
	setp.lt.s64 	%p82, %rd318, %rd180;
	selp.f32 	%f237, %f236, %f154, %p82;
	min.s64 	%rd319, %rd318, %rd180;
$L__BB6_186:
	ld.shared.f32 	%f157, [_ZN6thrust24THRUST_300001_SM_1000_NS8cuda_cub4core6detail5shmemE+56];
	ld.shared.u64 	%rd183, [_ZN6thrust24THRUST_300001_SM_1000_NS8cuda_cub4core6detail5shmemE+64];
	setp.lt.f32 	%p83, %f237, %f157;
	mov.f32 	%f238, %f237;
	mov.u64 	%rd320, %rd319;
	@%p83 bra 	$L__BB6_189;
	setp.lt.f32 	%p84, %f157, %f237;
	mov.f32 	%f238, %f157;
	mov.u64 	%rd320, %rd183;
	@%p84 bra 	$L__BB6_189;
	setp.lt.s64 	%p85, %rd319, %rd183;
	selp.f32 	%f238, %f237, %f157, %p85;
	min.s64 	%rd320, %rd319, %rd183;
$L__BB6_189:
	ld.shared.f32 	%f160, [_ZN6thrust24THRUST_300001_SM_1000_NS8cuda_cub4core6detail5shmemE+72];
	ld.shared.u64 	%rd186, [_ZN6thrust24THRUST_300001_SM_1000_NS8cuda_cub4core6detail5shmemE+80];
	setp.lt.f32 	%p86, %f238, %f160;
	mov.f32 	%f239, %f238;
	mov.u64 	%rd321, %rd320;
	@%p86 bra 	$L__BB6_192;
	setp.lt.f32 	%p87, %f160, %f238;
	mov.f32 	%f239, %f160;
	mov.u64 	%rd321, %rd186;
	@%p87 bra 	$L__BB6_192;
	setp.lt.s64 	%p88, %rd320, %rd186;
	selp.f32 	%f239, %f238, %f160, %p88;
	min.s64 	%rd321, %rd320, %rd186;
$L__BB6_192:
	ld.shared.f32 	%f163, [_ZN6thrust24THRUST_300001_SM_1000_NS8cuda_cub4core6detail5shmemE+88];
	ld.shared.u64 	%rd189, [_ZN6thrust24THRUST_300001_SM_1000_NS8cuda_cub4core6detail5shmemE+96];
	setp.lt.f32 	%p89, %f239, %f163;
	mov.f32 	%f240, %f239;
	mov.u64 	%rd322, %rd321;
	@%p89 bra 	$L__BB6_195;
	setp.lt.f32 	%p90, %f163, %f239;
	mov.f32 	%f240, %f163;
	mov.u64 	%rd322, %rd189;
	@%p90 bra 	$L__BB6_195;
	setp.lt.s64 	%p91, %rd321, %rd189;
	selp.f32 	%f240, %f239, %f163, %p91;
	min.s64 	%rd322, %rd321, %rd189;
$L__BB6_195:
	ld.shared.f32 	%f166, [_ZN6thrust24THRUST_300001_SM_1000_NS8cuda_cub4core6detail5shmemE+104];
	ld.shared.u64 	%rd192, [_ZN6thrust24THRUST_300001_SM_1000_NS8cuda_cub4core6detail5shmemE+112];
	setp.lt.f32 	%p92, %f240, %f166;
	mov.f32 	%f241, %f240;
	mov.u64 	%rd323, %rd322;
	@%p92 bra 	$L__BB6_198;
	setp.lt.f32 	%p93, %f166, %f240;
	mov.f32 	%f241, %f166;
	mov.u64 	%rd323, %rd192;
	@%p93 bra 	$L__BB6_198;
	setp.lt.s64 	%p94, %rd322, %rd192;
	selp.f32 	%f241, %f240, %f166, %p94;
	min.s64 	%rd323, %rd322, %rd192;
$L__BB6_198:
	ld.shared.f32 	%f169, [_ZN6thrust24THRUST_300001_SM_1000_NS8cuda_cub4core6detail5shmemE+120];
	ld.shared.u64 	%rd195, [_ZN6thrust24THRUST_300001_SM_1000_NS8cuda_cub4core6detail5shmemE+128];
	setp.lt.f32 	%p95, %f241, %f169;
	mov.f32 	%f242, %f241;
	mov.u64 	%rd324, %rd323;
	@%p95 bra 	$L__BB6_201;
	setp.lt.f32 	%p96, %f169, %f241;
	mov.f32 	%f242, %f169;
	mov.u64 	%rd324, %rd195;
	@%p96 bra 	$L__BB6_201;
	setp.lt.s64 	%p97, %rd323, %rd195;
	selp.f32 	%f242, %f241, %f169, %p97;
	min.s64 	%rd324, %rd323, %rd195;
$L__BB6_201:
	mov.u32 	%r389, %tid.x;
	setp.ne.s32 	%p224, %r389, 0;
	@%p224 bra 	$L__BB6_203;
	ld.param.u64 	%rd254, [_ZN6thrust24THRUST_300001_SM_1000_NS8cuda_cub4core6detail13_kernel_agentINS1_8__reduce11ReduceAgentINS0_12zip_iteratorIN4cuda3std3__45tupleIJNS0_6detail15normal_iteratorINS0_10device_ptrIfEEEENS0_17counting_iteratorIlNS0_11use_defaultESI_SI_EEEEEEEPNSB_IJflEEESM_lNS1_9__extrema9arg_min_fIflNSA_4lessIfEEEEEEJSL_SN_lN3cub18CUB_300001_SM_100013GridEvenShareIlEENSV_9GridQueueIyEESS_EEEvDpT0__param_1];
	cvta.to.global.u64 	%rd251, %rd254;
	mul.wide.u32 	%rd252, %r1, 16;
	add.s64 	%rd253, %rd251, %rd252;
	st.global.f32 	[%rd253], %f242;
	st.global.u64 	[%rd253+8], %rd324;
$L__BB6_203:
	ret;

}
	// .globl	_ZN6thrust24THRUST_300001_SM_1000_NS8cuda_cub4core6detail13_kernel_agentINS1_8__reduce10DrainAgentIlEEJN3cub18CUB_300001_SM_10009GridQueueIyEElEEEvDpT0_
.visible .entry _ZN6thrust24THRUST_300001_SM_1000_NS8cuda_cub4core6detail13_kernel_agentINS1_8__reduce10DrainAgentIlEEJN3cub18CUB_300001_SM_10009GridQueueIyEElEEEvDpT0_(
	.param .align 8 .b8 _ZN6thrust24THRUST_300001_SM_1000_NS8cuda_cub4core6detail13_kernel_agentINS1_8__reduce10DrainAgentIlEEJN3cub18CUB_300001_SM_10009GridQueueIyEElEEEvDpT0__param_0[8],
	.param .u64 _ZN6thrust24THRUST_300001_SM_1000_NS8cuda_cub4core6detail13_kernel_agentINS1_8__reduce10DrainAgentIlEEJN3cub18CUB_300001_SM_10009GridQueueIyEElEEEvDpT0__param_1
)
.maxntid 1
{
	.reg .b64 	%rd<5>;

	ld.param.u64 	%rd1, [_ZN6thrust24THRUST_300001_SM_1000_NS8cuda_cub4core6detail13_kernel_agentINS1_8__reduce10DrainAgentIlEEJN3cub18CUB_300001_SM_10009GridQueueIyEElEEEvDpT0__param_0];
	ld.param.u64 	%rd2, [_ZN6thrust24THRUST_300001_SM_1000_NS8cuda_cub4core6detail13_kernel_agentINS1_8__reduce10DrainAgentIlEEJN3cub18CUB_300001_SM_10009GridQueueIyEElEEEvDpT0__param_1];
	cvta.to.global.u64 	%rd3, %rd1;
	st.global.u64 	[%rd3], %rd2;
	mov.b64 	%rd4, 0;
	st.global.u64 	[%rd3+8], %rd4;
	ret;

}
	// .globl	_ZN6thrust24THRUST_300001_SM_1000_NS8cuda_cub4core6detail13_kernel_agentINS1_8__reduce11ReduceAgentIPN4cuda3std3__45tupleIJflEEESC_SB_lNS1_9__extrema9arg_min_fIflNS9_4lessIfEEEEEEJSC_SC_iSH_EEEvDpT0_
.visible .entry _ZN6thrust24THRUST_300001_SM_1000_NS8cuda_cub4core6detail13_kernel_agentINS1_8__reduce11ReduceAgentIPN4cuda3std3__45tupleIJflEEESC_SB_lNS1_9__extrema9arg_min_fIflNS9_4lessIfEEEEEEJSC_SC_iSH_EEEvDpT0_(
	.param .u64 .ptr .align 1 _ZN6thrust24THRUST_300001_SM_1000_NS8cuda_cub4core6detail13_kernel_agentINS1_8__reduce11ReduceAgentIPN4cuda3std3__45tupleIJflEEESC_SB_lNS1_9__extrema9arg_min_fIflNS9_4lessIfEEEEEEJSC_SC_iSH_EEEvDpT0__param_0,
	.param .u64 .ptr .align 1 _ZN6thrust24THRUST_300001_SM_1000_NS8cuda_cub4core6detail13_kernel_agentINS1_8__reduce11ReduceAgentIPN4cuda3std3__45tupleIJflEEESC_SB_lNS1_9__extrema9arg_min_fIflNS9_4lessIfEEEEEEJSC_SC_iSH_EEEvDpT0__param_1,
	.param .u32 _ZN6thrust24THRUST_300001_SM_1000_NS8cuda_cub4core6detail13_kernel_agentINS1_8__reduce11ReduceAgentIPN4cuda3std3__45tupleIJflEEESC_SB_lNS1_9__extrema9arg_min_fIflNS9_4lessIfEEEEEEJSC_SC_iSH_EEEvDpT0__param_2,
	.param .align 1 .b8 _ZN6thrust24THRUST_300001_SM_1000_NS8cuda_cub4core6detail13_kernel_agentINS1_8__reduce11ReduceAgentIPN4cuda3std3__45tupleIJflEEESC_SB_lNS1_9__extrema9arg_min_fIflNS9_4lessIfEEEEEEJSC_SC_iSH_EEEvDpT0__param_3[1]
)
.maxntid 256
{
	.reg .pred 	%p<260>;
	.reg .b32 	%r<436>;
	.reg .b32 	%f<293>;
	.reg .b64 	%rd<479>;

	ld.param.u64 	%rd236, [_ZN6thrust24THRUST_300001_SM_1000_NS8cuda_cub4core6detail13_kernel_agentINS1_8__reduce11ReduceAgentIPN4cuda3std3__45tupleIJflEEESC_SB_lNS1_9__extrema9arg_min_fIflNS9_4lessIfEEEEEEJSC_SC_iSH_EEEvDpT0__param_0];
	ld.param.u32 	%r29, [_ZN6thrust24THRUST_300001_SM_1000_NS8cuda_cub4core6detail13_kernel_agentINS1_8__reduce11ReduceAgentIPN4cuda3std3__45tupleIJflEEESC_SB_lNS1_9__extrema9arg_min_fIflNS9_4lessIfEEEEEEJSC_SC_iSH_EEEvDpT0__param_2];
	cvt.s64.s32 	%rd1, %r29;
	setp.eq.s32 	%p1, %r29, 0;
	@%p1 bra 	$L__BB8_238;
	setp.gt.s32 	%p2, %r29, 1279;
	@%p2 bra 	$L__BB8_111;
	mov.u32 	%r1, %tid.x;
	setp.ge.s32 	%p133, %r1, %r29;
	mov.f32 	%f224, 0f00000000;
	mov.b64 	%rd402, 0;
	mov.u32 	%r430, %r1;
	@%p133 bra 	$L__BB8_4;
	mul.wide.u32 	%rd366, %r1, 16;
	add.s64 	%rd363, %rd236, %rd366;
	// begin inline asm
	ld.global.nc.u64 %rd362, [%rd363];
	// end inline asm
	mov.b64 	{%r191, %r192}, %rd362;
	mov.b32 	%f224, %r191;
	add.s64 	%rd365, %rd363, 8;
	// begin inline asm
	ld.global.nc.u64 %rd402, [%rd365];
	// end inline asm
	add.s32 	%r430, %r1, 256;
$L__BB8_4:
	setp.ge.s32 	%p134, %r430, %r29;
	@%p134 bra 	$L__BB8_25;
	not.b32 	%r193, %r430;
	add.s32 	%r4, %r29, %r193;
	and.b32  	%r194, %r4, 768;
	setp.eq.s32 	%p135, %r194, 768;
	@%p135 bra 	$L__BB8_11;
	mul.wide.u32 	%rd368, %r430, 16;
	add.s64 	%rd393, %rd236, %rd368;
	shr.u32 	%r195, %r4, 8;
	add.s32 	%r196, %r195, 1;
	and.b32  	%r197, %r196, 3;
	neg.s32 	%r428, %r197;
$L__BB8_7:
	.pragma "nounroll";
	mov.u64 	%rd6, %rd402;
	mov.f32 	%f3, %f224;
	// begin inline asm
	ld.global.nc.u64 %rd369, [%rd393];
	// end inline asm
	mov.b64 	{%r198, %r199}, %rd369;
	mov.b32 	%f4, %r198;
	add.s64 	%rd372, %rd393, 8;
	// begin inline asm
	ld.global.nc.u64 %rd371, [%rd372];
	// end inline asm
	setp.lt.f32 	%p136, %f3, %f4;
	@%p136 bra 	$L__BB8_10;
	setp.lt.f32 	%p137, %f4, %f3;
	mov.u64 	%rd402, %rd371;
	mov.f32 	%f224, %f4;
	@%p137 bra 	$L__BB8_10;
	setp.lt.s64 	%p138, %rd6, %rd371;
	min.s64 	%rd402, %rd6, %rd371;
	selp.f32 	%f224, %f3, %f4, %p138;
$L__BB8_10:
	add.s32 	%r430, %r430, 256;
	add.s64 	%rd393, %rd393, 4096;
	add.s32 	%r428, %r428, 1;
	setp.ne.s32 	%p139, %r428, 0;
	@%p139 bra 	$L__BB8_7;
$L__BB8_11:
	setp.lt.u32 	%p140, %r4, 768;
	@%p140 bra 	$L__BB8_25;
$L__BB8_12:
	mul.wide.s32 	%rd377, %r430, 16;
	add.s64 	%rd374, %rd236, %rd377;
	// begin inline asm
	ld.global.nc.u64 %rd373, [%rd374];
	// end inline asm
	mov.b64 	{%r200, %r201}, %rd373;
	mov.b32 	%f10, %r200;
	add.s64 	%rd376, %rd374, 8;
	// begin inline asm
	ld.global.nc.u64 %rd375, [%rd376];
	// end inline asm
	setp.lt.f32 	%p141, %f224, %f10;
	mov.u64 	%rd399, %rd402;
	mov.f32 	%f221, %f224;
	@%p141 bra 	$L__BB8_15;
	setp.lt.f32 	%p142, %f10, %f224;
	mov.u64 	%rd399, %rd375;
	mov.f32 	%f221, %f10;
	@%p142 bra 	$L__BB8_15;
	setp.lt.s64 	%p143, %rd402, %rd375;
	min.s64 	%rd399, %rd402, %rd375;
	selp.f32 	%f221, %f224, %f10, %p143;
$L__BB8_15:
	add.s64 	%rd379, %rd374, 4096;
	// begin inline asm
	ld.global.nc.u64 %rd378, [%rd379];
	// end inline asm
	mov.b64 	{%r202, %r203}, %rd378;
	mov.b32 	%f13, %r202;
	add.s64 	%rd381, %rd374, 4104;
	// begin inline asm
	ld.global.nc.u64 %rd380, [%rd381];
	// end inline asm
	setp.lt.f32 	%p144, %f221, %f13;
	mov.u64 	%rd400, %rd399;
	mov.f32 	%f222, %f221;
	@%p144 bra 	$L__BB8_18;
	setp.lt.f32 	%p145, %f13, %f221;
	mov.u64 	%rd400, %rd380;
	mov.f32 	%f222, %f13;
	@%p145 bra 	$L__BB8_18;
	setp.lt.s64 	%p146, %rd399, %rd380;
	min.s64 	%rd400, %rd399, %rd380;
	selp.f32 	%f222, %f221, %f13, %p146;
$L__BB8_18:
	add.s64 	%rd383, %rd374, 8192;
	// begin inline asm
	ld.global.nc.u64 %rd382, [%rd383];
	// end inline asm
	mov.b64 	{%r204, %r205}, %rd382;
	mov.b32 	%f16, %r204;
	add.s64 	%rd385, %rd374, 8200;
	// begin inline asm
	ld.global.nc.u64 %rd384, [%rd385];
	// end inline asm
	setp.lt.f32 	%p147, %f222, %f16;
	mov.u64 	%rd401, %rd400;
	mov.f32 	%f223, %f222;
	@%p147 bra 	$L__BB8_21;
	setp.lt.f32 	%p148, %f16, %f222;
	mov.u64 	%rd401, %rd384;
	mov.f32 	%f223, %f16;
	@%p148 bra 	$L__BB8_21;
	setp.lt.s64 	%p149, %rd400, %rd384;
	min.s64 	%rd401, %rd400, %rd384;
	selp.f32 	%f223, %f222, %f16, %p149;
$L__BB8_21:
	add.s64 	%rd387, %rd374, 12288;
	// begin inline asm
	ld.global.nc.u64 %rd386, [%rd387];
	// end inline asm
	mov.b64 	{%r206, %r207}, %rd386;
	mov.b32 	%f19, %r206;
	add.s64 	%rd389, %rd374, 12296;
	// begin inline asm
	ld.global.nc.u64 %rd388, [%rd389];
	// end inline asm
	setp.lt.f32 	%p150, %f223, %f19;
	mov.u64 	%rd402, %rd401;
	mov.f32 	%f224, %f223;
	@%p150 bra 	$L__BB8_24;
	setp.lt.f32 	%p151, %f19, %f223;
	mov.u64 	%rd402, %rd388;
	mov.f32 	%f224, %f19;
	@%p151 bra 	$L__BB8_24;
	setp.lt.s64 	%p152, %rd401, %rd388;
	min.s64 	%rd402, %rd401, %rd388;
	selp.f32 	%f224, %f223, %f19, %p152;
$L__BB8_24:
	add.s32 	%r430, %r430, 1024;
	setp.lt.s32 	%p153, %r430, %r29;
	@%p153 bra 	$L__BB8_12;
$L__BB8_25:
	setp.lt.s32 	%p154, %r29, 256;
	@%p154 bra 	$L__BB8_65;
	// begin inline asm
	mov.u32 %r321, %laneid;
	// end inline asm
	mov.b32 	%r323, %f224;
	mov.b32 	%r339, 1;
	mov.b32 	%r340, 31;
	mov.b32 	%r341, -1;
	// begin inline asm
	shfl.sync.down.b32 %r322, %r323, %r339, %r340, %r341;
	// end inline asm
	mov.b32 	%f23, %r322;
	// begin inline asm
	shfl.sync.down.b32 %r327, %r328, %r339, %r340, %r341;
	// end inline asm
	mov.b64 	{%r333, %r338}, %rd402;
	// begin inline asm
	shfl.sync.down.b32 %r332, %r333, %r339, %r340, %r341;
	// end inline asm
	// begin inline asm
	shfl.sync.down.b32 %r337, %r338, %r339, %r340, %r341;
	// end inline asm
	mov.b64 	%rd28, {%r332, %r337};
	setp.gt.s32 	%p211, %r321, 30;
	setp.lt.f32 	%p212, %f224, %f23;
	or.pred  	%p213, %p211, %p212;
	mov.u64 	%rd404, %rd402;
	mov.f32 	%f226, %f224;
	@%p213 bra 	$L__BB8_29;
	setp.gt.f32 	%p214, %f224, %f23;
	mov.u64 	%rd404, %rd28;
	mov.f32 	%f226, %f23;
	@%p214 bra 	$L__BB8_29;
	setp.lt.s64 	%p215, %rd402, %rd28;
	min.s64 	%rd404, %rd402, %rd28;
	selp.f32 	%f226, %f224, %f23, %p215;
$L__BB8_29:
	mov.b32 	%r343, %f226;
	mov.b32 	%r359, 2;
	mov.b32 	%r360, 31;
	mov.b32 	%r361, -1;
	// begin inline asm
	shfl.sync.down.b32 %r342, %r343, %r359, %r360, %r361;
	// end inline asm
	mov.b32 	%f26, %r342;
	// begin inline asm
	shfl.sync.down.b32 %r347, %r348, %r359, %r360, %r361;
	// end inline asm
	mov.b64 	{%r353, %r358}, %rd404;
	// begin inline asm
	shfl.sync.down.b32 %r352, %r353, %r359, %r360, %r361;
	// end inline asm
	// begin inline asm
	shfl.sync.down.b32 %r357, %r358, %r359, %r360, %r361;
	// end inline asm
	mov.b64 	%rd31, {%r352, %r357};
	setp.gt.s32 	%p216, %r321, 29;
	setp.lt.f32 	%p217, %f226, %f26;
	or.pred  	%p218, %p216, %p217;
	mov.u64 	%rd405, %rd404;
	mov.f32 	%f227, %f226;
	@%p218 bra 	$L__BB8_32;
	setp.gt.f32 	%p219, %f226, %f26;
	mov.u64 	%rd405, %rd31;
	mov.f32 	%f227, %f26;
	@%p219 bra 	$L__BB8_32;
	setp.lt.s64 	%p220, %rd404, %rd31;
	min.s64 	%rd405, %rd404, %rd31;
	selp.f32 	%f227, %f226, %f26, %p220;
$L__BB8_32:
	mov.b32 	%r363, %f227;
	mov.b32 	%r379, 4;
	mov.b32 	%r380, 31;
	mov.b32 	%r381, -1;
	// begin inline asm
	shfl.sync.down.b32 %r362, %r363, %r379, %r380, %r381;
	// end inline asm
	mov.b32 	%f29, %r362;
	// begin inline asm
	shfl.sync.down.b32 %r367, %r368, %r379, %r380, %r381;
	// end inline asm
	mov.b64 	{%r373, %r378}, %rd405;
	// begin inline asm
	shfl.sync.down.b32 %r372, %r373, %r379, %r380, %r381;
	// end inline asm
	// begin inline asm
	shfl.sync.down.b32 %r377, %r378, %r379, %r380, %r381;
	// end inline asm
	mov.b64 	%rd34, {%r372, %r377};
	setp.gt.s32 	%p221, %r321, 27;
	setp.lt.f32 	%p222, %f227, %f29;
	or.pred  	%p223, %p221, %p222;
	mov.u64 	%rd406, %rd405;
	mov.f32 	%f228, %f227;
	@%p223 bra 	$L__BB8_35;
	setp.gt.f32 	%p224, %f227, %f29;
	mov.u64 	%rd406, %rd34;
	mov.f32 	%f228, %f29;
	@%p224 bra 	$L__BB8_35;
	setp.lt.s64 	%p225, %rd405, %rd34;
	min.s64 	%rd406, %rd405, %rd34;
	selp.f32 	%f228, %f227, %f29, %p225;
$L__BB8_35:
	mov.b32 	%r383, %f228;
	mov.b32 	%r399, 8;
	mov.b32 	%r400, 31;
	mov.b32 	%r401, -1;
	// begin inline asm
	shfl.sync.down.b32 %r382, %r383, %r399, %r400, %r401;
	// end inline asm
	mov.b32 	%f32, %r382;
	// begin inline asm
	shfl.sync.down.b32 %r387, %r388, %r399, %r400, %r401;
	// end inline asm
	mov.b64 	{%r393, %r398}, %rd406;
	// begin inline asm
	shfl.sync.down.b32 %r392, %r393, %r399, %r400, %r401;
	// end inline asm
	// begin inline asm
	shfl.sync.down.b32 %r397, %r398, %r399, %r400, %r401;
	// end inline asm
	mov.b64 	%rd37, {%r392, %r397};
	setp.gt.s32 	%p226, %r321, 23;
	setp.lt.f32 	%p227, %f228, %f32;
	or.pred  	%p228, %p226, %p227;
	mov.u64 	%rd407, %rd406;
	mov.f32 	%f229, %f228;
	@%p228 bra 	$L__BB8_38;
	setp.gt.f32 	%p229, %f228, %f32;
	mov.u64 	%rd407, %rd37;
	mov.f32 	%f229, %f32;
	@%p229 bra 	$L__BB8_38;
	setp.lt.s64 	%p230, %rd406, %rd37;
	min.s64 	%rd407, %rd406, %rd37;
	selp.f32 	%f229, %f228, %f32, %p230;
$L__BB8_38:
	mov.b32 	%r403, %f229;
	mov.b32 	%r419, 16;
	mov.b32 	%r420, 31;
	mov.b32 	%r421, -1;
	// begin inline asm
	shfl.sync.down.b32 %r402, %r403, %r419, %r420, %r421;
	// end inline asm
	mov.b32 	%f35, %r402;
	// begin inline asm
	shfl.sync.down.b32 %r407, %r408, %r419, %r420, %r421;
	// end inline asm
	mov.b64 	{%r413, %r418}, %rd407;
	// begin inline asm
	shfl.sync.down.b32 %r412, %r413, %r419, %r420, %r421;
	// end inline asm
	// begin inline asm
	shfl.sync.down.b32 %r417, %r418, %r419, %r420, %r421;
	// end inline asm
	mov.b64 	%rd40, {%r412, %r417};
	setp.gt.s32 	%p231, %r321, 15;
	setp.lt.f32 	%p232, %f229, %f35;
	or.pred  	%p233, %p231, %p232;
	mov.u64 	%rd478, %rd407;
	mov.f32 	%f292, %f229;
	@%p233 bra 	$L__BB8_41;
	setp.gt.f32 	%p234, %f229, %f35;
	mov.u64 	%rd478, %rd40;
	mov.f32 	%f292, %f35;
	@%p234 bra 	$L__BB8_41;
	setp.lt.s64 	%p235, %rd407, %rd40;
	min.s64 	%rd478, %rd407, %rd40;
	selp.f32 	%f292, %f229, %f35, %p235;
$L__BB8_41:
	setp.ne.s32 	%p236, %r321, 0;
	@%p236 bra 	$L__BB8_43;
	shr.u32 	%r422, %r1, 1;
	and.b32  	%r423, %r422, 496;
	mov.u32 	%r424, _ZN6thrust24THRUST_300001_SM_1000_NS8cuda_cub4core6detail5shmemE;
	add.s32 	%r425, %r424, %r423;
	st.shared.f32 	[%r425+8], %f292;
	st.shared.u64 	[%r425+16], %rd478;
$L__BB8_43:
	bar.sync 	0;
	setp.ne.s32 	%p237, %r1, 0;
	@%p237 bra 	$L__BB8_236;
	ld.shared.f32 	%f38, [_ZN6thrust24THRUST_300001_SM_1000_NS8cuda_cub4core6detail5shmemE+24];
	ld.shared.u64 	%rd43, [_ZN6thrust24THRUST_300001_SM_1000_NS8cuda_cub4core6detail5shmemE+32];
	setp.lt.f32 	%p238, %f292, %f38;
	mov.u64 	%rd409, %rd478;
	mov.f32 	%f231, %f292;
	@%p238 bra 	$L__BB8_47;
	setp.lt.f32 	%p239, %f38, %f292;
	mov.u64 	%rd409, %rd43;
	mov.f32 	%f231, %f38;
	@%p239 bra 	$L__BB8_47;
	setp.lt.s64 	%p240, %rd478, %rd43;
	min.s64 	%rd409, %rd478, %rd43;
	selp.f32 	%f231, %f292, %f38, %p240;
$L__BB8_47:
	ld.shared.f32 	%f41, [_ZN6thrust24THRUST_300001_SM_1000_NS8cuda_cub4core6detail5shmemE+40];
	ld.shared.u64 	%rd46, [_ZN6thrust24THRUST_300001_SM_1000_NS8cuda_cub4core6detail5shmemE+48];
	setp.lt.f32 	%p241, %f231, %f41;
	mov.u64 	%rd410, %rd409;
	mov.f32 	%f232, %f231;
	@%p241 bra 	$L__BB8_50;
	setp.lt.f32 	%p242, %f41, %f231;
	mov.u64 	%rd410, %rd46;
	mov.f32 	%f232, %f41;
	@%p242 bra 	$L__BB8_50;
	setp.lt.s64 	%p243, %rd409, %rd46;
	min.s64 	%rd410, %rd409, %rd46;
	selp.f32 	%f232, %f231, %f41, %p243;
$L__BB8_50:
	ld.shared.f32 	%f44, [_ZN6thrust24THRUST_300001_SM_1000_NS8cuda_cub4core6detail5shmemE+56];
	ld.shared.u64 	%rd49, [_ZN6thrust24THRUST_300001_SM_1000_NS8cuda_cub4core6detail5shmemE+64];
	setp.lt.f32 	%p244, %f232, %f44;
	mov.u64 	%rd411, %rd410;
	mov.f32 	%f233, %f232;
	@%p244 bra 	$L__BB8_53;
	setp.lt.f32 	%p245, %f44, %f232;
	mov.u64 	%rd411, %rd49;
	mov.f32 	%f233, %f44;
	@%p245 bra 	$L__BB8_53;
	setp.lt.s64 	%p246, %rd410, %rd49;
	min.s64 	%rd411, %rd410, %rd49;
	selp.f32 	%f233, %f232, %f44, %p246;
$L__BB8_53:
	ld.shared.f32 	%f47, [_ZN6thrust24THRUST_300001_SM_1000_NS8cuda_cub4core6detail5shmemE+72];
	ld.shared.u64 	%rd52, [_ZN6thrust24THRUST_300001_SM_1000_NS8cuda_cub4core6detail5shmemE+80];
	setp.lt.f32 	%p247, %f233, %f47;
	mov.u64 	%rd412, %rd411;
	mov.f32 	%f234, %f233;
	@%p247 bra 	$L__BB8_56;
	setp.lt.f32 	%p248, %f47, %f233;
	mov.u64 	%rd412, %rd52;
	mov.f32 	%f234, %f47;
	@%p248 bra 	$L__BB8_56;
	setp.lt.s64 	%p249, %rd411, %rd52;
	min.s64 	%rd412, %rd411, %rd52;
	selp.f32 	%f234, %f233, %f47, %p249;
$L__BB8_56:
	ld.shared.f32 	%f50, [_ZN6thrust24THRUST_300001_SM_1000_NS8cuda_cub4core6detail5shmemE+88];
	ld.shared.u64 	%rd55, [_ZN6thrust24THRUST_300001_SM_1000_NS8cuda_cub4core6detail5shmemE+96];
	setp.lt.f32 	%p250, %f234, %f50;
	mov.u64 	%rd413, %rd412;
	mov.f32 	%f235, %f234;
	@%p250 bra 	$L__BB8_59;
	setp.lt.f32 	%p251, %f50, %f234;
	mov.u64 	%rd413, %rd55;
	mov.f32 	%f235, %f50;
	@%p251 bra 	$L__BB8_59;
	setp.lt.s64 	%p252, %rd412, %rd55;
	min.s64 	%rd413, %rd412, %rd55;
	selp.f32 	%f235, %f234, %f50, %p252;
$L__BB8_59:
	ld.shared.f32 	%f53, [_ZN6thrust24THRUST_300001_SM_1000_NS8cuda_cub4core6detail5shmemE+104];
	ld.shared.u64 	%rd58, [_ZN6thrust24THRUST_300001_SM_1000_NS8cuda_cub4core6detail5shmemE+112];
	setp.lt.f32 	%p253, %f235, %f53;
	mov.u64 	%rd414, %rd413;
	mov.f32 	%f236, %f235;
	@%p253 bra 	$L__BB8_62;
	setp.lt.f32 	%p254, %f53, %f235;
	mov.u64 	%rd414, %rd58;
	mov.f32 	%f236, %f53;
	@%p254 bra 	$L__BB8_62;
	setp.lt.s64 	%p255, %rd413, %rd58;
	min.s64 	%rd414, %rd413, %rd58;
	selp.f32 	%f236, %f235, %f53, %p255;
$L__BB8_62:
	ld.shared.f32 	%f56, [_ZN6thrust24THRUST_300001_SM_1000_NS8cuda_cub4core6detail5shmemE+120];
	ld.shared.u64 	%rd61, [_ZN6thrust24THRUST_300001_SM_1000_NS8cuda_cub4core6detail5shmemE+128];
	setp.lt.f32 	%p256, %f236, %f56;
	mov.f32 	%f292, %f236;
	mov.u64 	%rd478, %rd414;
	@%p256 bra 	$L__BB8_236;
	setp.lt.f32 	%p257, %f56, %f236;
	mov.f32 	%f292, %f56;
	mov.u64 	%rd478, %rd61;
	@%p257 bra 	$L__BB8_236;
	setp.lt.s64 	%p258, %rd414, %rd61;
	min.s64 	%rd478, %rd414, %rd61;
	selp.f32 	%f292, %f236, %f56, %p258;
	bra.uni 	$L__BB8_236;
$L__BB8_65:
	// begin inline asm
	mov.u32 %r208, %laneid;
	// end inline asm
	and.b32  	%r229, %r1, 992;
	add.s32 	%r230, %r229, 32;
	setp.gt.s32 	%p155, %r230, %r29;
	not.b32 	%r231, %r229;
	add.s32 	%r232, %r29, %r231;
	selp.b32 	%r227, %r232, 31, %p155;
	mov.b32 	%r210, %f224;
	mov.b32 	%r226, 1;
	mov.b32 	%r228, -1;
	// begin inline asm
	shfl.sync.down.b32 %r209, %r210, %r226, %r227, %r228;
	// end inline asm
	mov.b32 	%f58, %r209;
	// begin inline asm
	shfl.sync.down.b32 %r214, %r215, %r226, %r227, %r228;
	// end inline asm
	mov.b64 	{%r220, %r225}, %rd402;
	// begin inline asm
	shfl.sync.down.b32 %r219, %r220, %r226, %r227, %r228;
	// end inline asm
	// begin inline asm
	shfl.sync.down.b32 %r224, %r225, %r226, %r227, %r228;
	// end inline asm
	mov.b64 	%rd63, {%r219, %r224};
	setp.ge.s32 	%p156, %r208, %r227;
	setp.lt.f32 	%p157, %f224, %f58;
	or.pred  	%p158, %p156, %p157;
	mov.u64 	%rd415, %rd402;
	mov.f32 	%f237, %f224;
	@%p158 bra 	$L__BB8_68;
	setp.gt.f32 	%p159, %f224, %f58;
	mov.u64 	%rd415, %rd63;
	mov.f32 	%f237, %f58;
	@%p159 bra 	$L__BB8_68;
	setp.lt.s64 	%p160, %rd402, %rd63;
	min.s64 	%rd415, %rd402, %rd63;
	selp.f32 	%f237, %f224, %f58, %p160;
$L__BB8_68:
	mov.b32 	%r234, %f237;
	mov.b32 	%r250, 2;
	mov.b32 	%r252, -1;
	// begin inline asm
	shfl.sync.down.b32 %r233, %r234, %r250, %r227, %r252;
	// end inline asm
	mov.b32 	%f61, %r233;
	// begin inline asm
	shfl.sync.down.b32 %r238, %r239, %r250, %r227, %r252;
	// end inline asm
	mov.b64 	{%r244, %r249}, %rd415;
	// begin inline asm
	shfl.sync.down.b32 %r243, %r244, %r250, %r227, %r252;
	// end inline asm
	// begin inline asm
	shfl.sync.down.b32 %r248, %r249, %r250, %r227, %r252;
	// end inline asm
	mov.b64 	%rd66, {%r243, %r248};
	add.s32 	%r253, %r208, 2;
	setp.gt.s32 	%p161, %r253, %r227;
	setp.lt.f32 	%p162, %f237, %f61;
	or.pred  	%p163, %p161, %p162;
	mov.u64 	%rd416, %rd415;
	mov.f32 	%f238, %f237;
	@%p163 bra 	$L__BB8_71;
	setp.gt.f32 	%p164, %f237, %f61;
	mov.u64 	%rd416, %rd66;
	mov.f32 	%f238, %f61;
	@%p164 bra 	$L__BB8_71;
	setp.lt.s64 	%p165, %rd415, %rd66;
	min.s64 	%rd416, %rd415, %rd66;
	selp.f32 	%f238, %f237, %f61, %p165;
$L__BB8_71:
	mov.b32 	%r255, %f238;
	mov.b32 	%r271, 4;
	mov.b32 	%r273, -1;
	// begin inline asm
	shfl.sync.down.b32 %r254, %r255, %r271, %r227, %r273;
	// end inline asm
	mov.b32 	%f64, %r254;
	// begin inline asm
	shfl.sync.down.b32 %r259, %r260, %r271, %r227, %r273;
	// end inline asm
	mov.b64 	{%r265, %r270}, %rd416;
	// begin inline asm
	shfl.sync.down.b32 %r264, %r265, %r271, %r227, %r273;
	// end inline asm
	// begin inline asm
	shfl.sync.down.b32 %r269, %r270, %r271, %r227, %r273;
	// end inline asm
	mov.b64 	%rd69, {%r264, %r269};
	add.s32 	%r274, %r208, 4;
	setp.gt.s32 	%p166, %r274, %r227;
	setp.lt.f32 	%p167, %f238, %f64;
	or.pred  	%p168, %p166, %p167;
	mov.f32 	%f239, %f238;
	mov.u64 	%rd417, %rd416;
	@%p168 bra 	$L__BB8_74;
	setp.gt.f32 	%p169, %f238, %f64;
	mov.f32 	%f239, %f64;
	mov.u64 	%rd417, %rd69;
	@%p169 bra 	$L__BB8_74;
	setp.lt.s64 	%p170, %rd416, %rd69;
	selp.f32 	%f239, %f238, %f64, %p170;
	min.s64 	%rd417, %rd416, %rd69;
$L__BB8_74:
	mov.b32 	%r276, %f239;
	mov.b32 	%r292, 8;
	mov.b32 	%r294, -1;
	// begin inline asm
	shfl.sync.down.b32 %r275, %r276, %r292, %r227, %r294;
	// end inline asm
	mov.b32 	%f67, %r275;
	// begin inline asm
	shfl.sync.down.b32 %r280, %r281, %r292, %r227, %r294;
	// end inline asm
	mov.b64 	{%r286, %r291}, %rd417;
	// begin inline asm
	shfl.sync.down.b32 %r285, %r286, %r292, %r227, %r294;
	// end inline asm
	// begin inline asm
	shfl.sync.down.b32 %r290, %r291, %r292, %r227, %r294;
	// end inline asm
	mov.b64 	%rd72, {%r285, %r290};
	add.s32 	%r295, %r208, 8;
	setp.gt.s32 	%p171, %r295, %r227;
	setp.lt.f32 	%p172, %f239, %f67;
	or.pred  	%p173, %p171, %p172;
	mov.f32 	%f240, %f239;
	mov.u64 	%rd418, %rd417;
	@%p173 bra 	$L__BB8_77;
	setp.gt.f32 	%p174, %f239, %f67;
	mov.f32 	%f240, %f67;
	mov.u64 	%rd418, %rd72;
	@%p174 bra 	$L__BB8_77;
	setp.lt.s64 	%p175, %rd417, %rd72;
	selp.f32 	%f240, %f239, %f67, %p175;
	min.s64 	%rd418, %rd417, %rd72;
$L__BB8_77:
	mov.b32 	%r297, %f240;
	mov.b32 	%r313, 16;
	mov.b32 	%r315, -1;
	// begin inline asm
	shfl.sync.down.b32 %r296, %r297, %r313, %r227, %r315;
	// end inline asm
	mov.b32 	%f70, %r296;
	// begin inline asm
	shfl.sync.down.b32 %r301, %r302, %r313, %r227, %r315;
	// end inline asm
	mov.b64 	{%r307, %r312}, %rd418;
	// begin inline asm
	shfl.sync.down.b32 %r306, %r307, %r313, %r227, %r315;
	// end inline asm
	// begin inline asm
	shfl.sync.down.b32 %r311, %r312, %r313, %r227, %r315;
	// end inline asm
	mov.b64 	%rd75, {%r306, %r311};
	add.s32 	%r316, %r208, 16;
	setp.gt.s32 	%p176, %r316, %r227;
	setp.lt.f32 	%p177, %f240, %f70;
	or.pred  	%p178, %p176, %p177;
	mov.f32 	%f292, %f240;
	mov.u64 	%rd478, %rd418;
	@%p178 bra 	$L__BB8_80;
	setp.gt.f32 	%p179, %f240, %f70;
	mov.f32 	%f292, %f70;
	mov.u64 	%rd478, %rd75;
	@%p179 bra 	$L__BB8_80;
	setp.lt.s64 	%p180, %rd418, %rd75;
	selp.f32 	%f292, %f240, %f70, %p180;
	min.s64 	%rd478, %rd418, %rd75;
$L__BB8_80:
	setp.ne.s32 	%p181, %r208, 0;
	@%p181 bra 	$L__BB8_82;
	shr.u32 	%r317, %r1, 1;
	and.b32  	%r318, %r317, 496;
	mov.u32 	%r319, _ZN6thrust24THRUST_300001_SM_1000_NS8cuda_cub4core6detail5shmemE;
	add.s32 	%r320, %r319, %r318;
	st.shared.f32 	[%r320+8], %f292;
	st.shared.u64 	[%r320+16], %rd478;
$L__BB8_82:
	bar.sync 	0;
	setp.ne.s32 	%p182, %r1, 0;
	@%p182 bra 	$L__BB8_236;
	setp.lt.s32 	%p183, %r29, 33;
	mov.f32 	%f242, %f292;
	mov.u64 	%rd420, %rd478;
	@%p183 bra 	$L__BB8_87;
	ld.shared.f32 	%f73, [_ZN6thrust24THRUST_300001_SM_1000_NS8cuda_cub4core6detail5shmemE+24];
	ld.shared.u64 	%rd78, [_ZN6thrust24THRUST_300001_SM_1000_NS8cuda_cub4core6detail5shmemE+32];
	setp.lt.f32 	%p184, %f292, %f73;
	mov.f32 	%f242, %f292;
	mov.u64 	%rd420, %rd478;
	@%p184 bra 	$L__BB8_87;
	setp.lt.f32 	%p185, %f73, %f292;
	mov.f32 	%f242, %f73;
	mov.u64 	%rd420, %rd78;
	@%p185 bra 	$L__BB8_87;
	setp.lt.s64 	%p186, %rd478, %rd78;
	selp.f32 	%f242, %f292, %f73, %p186;
	min.s64 	%rd420, %rd478, %rd78;
$L__BB8_87:
	setp.lt.s32 	%p187, %r29, 65;
	mov.f32 	%f243, %f242;
	mov.u64 	%rd421, %rd420;
	@%p187 bra 	$L__BB8_91;
	ld.shared.f32 	%f76, [_ZN6thrust24THRUST_300001_SM_1000_NS8cuda_cub4core6detail5shmemE+40];
	ld.shared.u64 	%rd81, [_ZN6thrust24THRUST_300001_SM_1000_NS8cuda_cub4core6detail5shmemE+48];
	setp.lt.f32 	%p188, %f242, %f76;
	mov.f32 	%f243, %f242;
	mov.u64 	%rd421, %rd420;
	@%p188 bra 	$L__BB8_91;
	setp.lt.f32 	%p189, %f76, %f242;
	mov.f32 	%f243, %f76;
	mov.u64 	%rd421, %rd81;
	@%p189 bra 	$L__BB8_91;
	setp.lt.s64 	%p190, %rd420, %rd81;
	selp.f32 	%f243, %f242, %f76, %p190;
	min.s64 	%rd421, %rd420, %rd81;
$L__BB8_91:
	setp.lt.s32 	%p191, %r29, 97;
	mov.f32 	%f244, %f243;
	mov.u64 	%rd422, %rd421;
	@%p191 bra 	$L__BB8_95;
	ld.shared.f32 	%f79, [_ZN6thrust24THRUST_300001_SM_1000_NS8cuda_cub4core6detail5shmemE+56];
	ld.shared.u64 	%rd84, [_ZN6thrust24THRUST_300001_SM_1000_NS8cuda_cub4core6detail5shmemE+64];
	setp.lt.f32 	%p192, %f243, %f79;
	mov.f32 	%f244, %f243;
	mov.u64 	%rd422, %rd421;
	@%p192 bra 	$L__BB8_95;
	setp.lt.f32 	%p193, %f79, %f243;
	mov.f32 	%f244, %f79;
	mov.u64 	%rd422, %rd84;
	@%p193 bra 	$L__BB8_95;
	setp.lt.s64 	%p194, %rd421, %rd84;
	selp.f32 	%f244, %f243, %f79, %p194;
	min.s64 	%rd422, %rd421, %rd84;
$L__BB8_95:
	setp.lt.s32 	%p195, %r29, 129;
	mov.f32 	%f245, %f244;
	mov.u64 	%rd423, %rd422;
	@%p195 bra 	$L__BB8_99;
	ld.shared.f32 	%f82, [_ZN6thrust24THRUST_300001_SM_1000_NS8cuda_cub4core6detail5shmemE+72];
	ld.shared.u64 	%rd87, [_ZN6thrust24THRUST_300001_SM_1000_NS8cuda_cub4core6detail5shmemE+80];
	setp.lt.f32 	%p196, %f244, %f82;
	mov.f32 	%f245, %f244;
	mov.u64 	%rd423, %rd422;
	@%p196 bra 	$L__BB8_99;
	setp.lt.f32 	%p197, %f82, %f244;
	mov.f32 	%f245, %f82;
	mov.u64 	%rd423, %rd87;
	@%p197 bra 	$L__BB8_99;
	setp.lt.s64 	%p198, %rd422, %rd87;
	selp.f32 	%f245, %f244, %f82, %p198;
	min.s64 	%rd423, %rd422, %rd87;
$L__BB8_99:
	setp.lt.s32 	%p199, %r29, 161;
	mov.f32 	%f246, %f245;
	mov.u64 	%rd424, %rd423;
	@%p199 bra 	$L__BB8_103;
	ld.shared.f32 	%f85, [_ZN6thrust24THRUST_300001_SM_1000_NS8cuda_cub4core6detail5shmemE+88];
	ld.shared.u64 	%rd90, [_ZN6thrust24THRUST_300001_SM_1000_NS8cuda_cub4core6detail5shmemE+96];
	setp.lt.f32 	%p200, %f245, %f85;
	mov.f32 	%f246, %f245;
	mov.u64 	%rd424, %rd423;
	@%p200 bra 	$L__BB8_103;
	setp.lt.f32 	%p201, %f85, %f245;
	mov.f32 	%f246, %f85;
	mov.u64 	%rd424, %rd90;
	@%p201 bra 	$L__BB8_103;
	setp.lt.s64 	%p202, %rd423, %rd90;
	selp.f32 	%f246, %f245, %f85, %p202;
	min.s64 	%rd424, %rd423, %rd90;
$L__BB8_103:
	setp.lt.s32 	%p203, %r29, 193;
	mov.f32 	%f247, %f246;
	mov.u64 	%rd425, %rd424;
	@%p203 bra 	$L__BB8_107;
	ld.shared.f32 	%f88, [_ZN6thrust24THRUST_300001_SM_1000_NS8cuda_cub4core6detail5shmemE+104];
	ld.shared.u64 	%rd93, [_ZN6thrust24THRUST_300001_SM_1000_NS8cuda_cub4core6detail5shmemE+112];
	setp.lt.f32 	%p204, %f246, %f88;
	mov.f32 	%f247, %f246;
	mov.u64 	%rd425, %rd424;
	@%p204 bra 	$L__BB8_107;
	setp.lt.f32 	%p205, %f88, %f246;
	mov.f32 	%f247, %f88;
	mov.u64 	%rd425, %rd93;
	@%p205 bra 	$L__BB8_107;
	setp.lt.s64 	%p206, %rd424, %rd93;
	selp.f32 	%f247, %f246, %f88, %p206;
	min.s64 	%rd425, %rd424, %rd93;
$L__BB8_107:
	setp.lt.s32 	%p207, %r29, 225;
	mov.f32 	%f292, %f247;
	mov.u64 	%rd478, %rd425;
	@%p207 bra 	$L__BB8_236;
	ld.shared.f32 	%f91, [_ZN6thrust24THRUST_300001_SM_1000_NS8cuda_cub4core6detail5shmemE+120];
	ld.shared.u64 	%rd96, [_ZN6thrust24THRUST_300001_SM_1000_NS8cuda_cub4core6detail5shmemE+128];
	setp.lt.f32 	%p208, %f247, %f91;
	mov.f32 	%f292, %f247;
	mov.u64 	%rd478, %rd425;
	@%p208 bra 	$L__BB8_236;
	setp.lt.f32 	%p209, %f91, %f247;
	mov.f32 	%f292, %f91;
	mov.u64 	%rd478, %rd96;
	@%p209 bra 	$L__BB8_236;
	setp.lt.s64 	%p210, %rd425, %rd96;
	selp.f32 	%f292, %f247, %f91, %p210;
	min.s64 	%rd478, %rd425, %rd96;
	bra.uni 	$L__BB8_236;
$L__BB8_111:
	mov.u32 	%r16, %tid.x;
	cvt.u64.u32 	%rd98, %r16;
	mul.wide.u32 	%rd258, %r16, 16;
	add.s64 	%rd239, %rd236, %rd258;
	// begin inline asm
	ld.global.nc.u64 %rd238, [%rd239];
	// end inline asm
	mov.b64 	{%r30, %r31}, %rd238;
	mov.b32 	%f93, %r30;
	add.s64 	%rd241, %rd239, 8;
	// begin inline asm
	ld.global.nc.u64 %rd240, [%rd241];
	// end inline asm
	add.s64 	%rd243, %rd239, 4096;
	// begin inline asm
	ld.global.nc.u64 %rd242, [%rd243];
	// end inline asm
	mov.b64 	{%r32, %r33}, %rd242;
	mov.b32 	%f94, %r32;
	add.s64 	%rd245, %rd239, 4104;
	// begin inline asm
	ld.global.nc.u64 %rd244, [%rd245];
	// end inline asm
	add.s64 	%rd247, %rd239, 8192;
	// begin inline asm
	ld.global.nc.u64 %rd246, [%rd247];
	// end inline asm
	mov.b64 	{%r34, %r35}, %rd246;
	mov.b32 	%f95, %r34;
	add.s64 	%rd249, %rd239, 8200;
	// begin inline asm
	ld.global.nc.u64 %rd248, [%rd249];
	// end inline asm
	add.s64 	%rd251, %rd239, 12288;
	// begin inline asm
	ld.global.nc.u64 %rd250, [%rd251];
	// end inline asm
	mov.b64 	{%r36, %r37}, %rd250;
	mov.b32 	%f96, %r36;
	add.s64 	%rd253, %rd239, 12296;
	// begin inline asm
	ld.global.nc.u64 %rd252, [%rd253];
	// end inline asm
	add.s64 	%rd255, %rd239, 16384;
	// begin inline asm
	ld.global.nc.u64 %rd254, [%rd255];
	// end inline asm
	mov.b64 	{%r38, %r39}, %rd254;
	mov.b32 	%f97, %r38;
	add.s64 	%rd257, %rd239, 16392;
	// begin inline asm
	ld.global.nc.u64 %rd256, [%rd257];
	// end inline asm
	setp.lt.f32 	%p3, %f93, %f94;
	mov.f32 	%f248, %f93;
	mov.u64 	%rd426, %rd240;
	@%p3 bra 	$L__BB8_114;
	setp.lt.f32 	%p4, %f94, %f93;
	mov.f32 	%f248, %f94;
	mov.u64 	%rd426, %rd244;
	@%p4 bra 	$L__BB8_114;
	setp.lt.s64 	%p5, %rd240, %rd244;
	selp.f32 	%f248, %f93, %f94, %p5;
	min.s64 	%rd426, %rd240, %rd244;
$L__BB8_114:
	setp.lt.f32 	%p6, %f248, %f95;
	mov.f32 	%f249, %f248;
	mov.u64 	%rd427, %rd426;
	@%p6 bra 	$L__BB8_117;
	setp.lt.f32 	%p7, %f95, %f248;
	mov.f32 	%f249, %f95;
	mov.u64 	%rd427, %rd248;
	@%p7 bra 	$L__BB8_117;
	setp.lt.s64 	%p8, %rd426, %rd248;
	selp.f32 	%f249, %f248, %f95, %p8;
	min.s64 	%rd427, %rd426, %rd248;
$L__BB8_117:
	setp.lt.f32 	%p9, %f249, %f96;
	mov.f32 	%f250, %f249;
	mov.u64 	%rd428, %rd427;
	@%p9 bra 	$L__BB8_120;
	setp.lt.f32 	%p10, %f96, %f249;
	mov.f32 	%f250, %f96;
	mov.u64 	%rd428, %rd252;
	@%p10 bra 	$L__BB8_120;
	setp.lt.s64 	%p11, %rd427, %rd252;
	selp.f32 	%f250, %f249, %f96, %p11;
	min.s64 	%rd428, %rd427, %rd252;
$L__BB8_120:
	setp.lt.f32 	%p12, %f250, %f97;
	mov.f32 	%f279, %f250;
	mov.u64 	%rd465, %rd428;
	@%p12 bra 	$L__BB8_123;
	setp.lt.f32 	%p13, %f97, %f250;
	mov.f32 	%f279, %f97;
	mov.u64 	%rd465, %rd256;
	@%p13 bra 	$L__BB8_123;
	setp.lt.s64 	%p14, %rd428, %rd256;
	selp.f32 	%f279, %f250, %f97, %p14;
	min.s64 	%rd465, %rd428, %rd256;
$L__BB8_123:
	setp.lt.u32 	%p15, %r29, 2560;
	mov.b64 	%rd444, 1280;
	@%p15 bra 	$L__BB8_174;
	add.s64 	%rd262, %rd1, -2560;
	mul.hi.u64 	%rd263, %rd262, -3689348814741910323;
	shr.u64 	%rd112, %rd263, 10;
	setp.lt.u64 	%p16, %rd262, 1280;
	mov.b64 	%rd444, 1280;
	@%p16 bra 	$L__BB8_157;
	add.s64 	%rd265, %rd112, 1;
	and.b64  	%rd430, %rd265, 36028797018963966;
	shl.b64 	%rd266, %rd98, 4;
	add.s64 	%rd267, %rd266, %rd236;
	add.s64 	%rd431, %rd267, 57352;
	mov.b64 	%rd444, 1280;
$L__BB8_126:
	add.s64 	%rd269, %rd431, -36872;
	// begin inline asm
	ld.global.nc.u64 %rd268, [%rd269];
	// end inline asm
	mov.b64 	{%r40, %r41}, %rd268;
	mov.b32 	%f107, %r40;
	add.s64 	%rd271, %rd431, -36864;
	// begin inline asm
	ld.global.nc.u64 %rd270, [%rd271];
	// end inline asm
	add.s64 	%rd273, %rd431, -32776;
	// begin inline asm
	ld.global.nc.u64 %rd272, [%rd273];
	// end inline asm
	mov.b64 	{%r42, %r43}, %rd272;
	mov.b32 	%f108, %r42;
	add.s64 	%rd275, %rd431, -32768;
	// begin inline asm
	ld.global.nc.u64 %rd274, [%rd275];
	// end inline asm
	add.s64 	%rd277, %rd431, -28680;
	// begin inline asm
	ld.global.nc.u64 %rd276, [%rd277];
	// end inline asm
	mov.b64 	{%r44, %r45}, %rd276;
	mov.b32 	%f109, %r44;
	add.s64 	%rd279, %rd431, -28672;
	// begin inline asm
	ld.global.nc.u64 %rd278, [%rd279];
	// end inline asm
	add.s64 	%rd281, %rd431, -24584;
	// begin inline asm
	ld.global.nc.u64 %rd280, [%rd281];
	// end inline asm
	mov.b64 	{%r46, %r47}, %rd280;
	mov.b32 	%f110, %r46;
	add.s64 	%rd283, %rd431, -24576;
	// begin inline asm
	ld.global.nc.u64 %rd282, [%rd283];
	// end inline asm
	add.s64 	%rd285, %rd431, -20488;
	// begin inline asm
	ld.global.nc.u64 %rd284, [%rd285];
	// end inline asm
	mov.b64 	{%r48, %r49}, %rd284;
	mov.b32 	%f111, %r48;
	add.s64 	%rd287, %rd431, -20480;
	// begin inline asm
	ld.global.nc.u64 %rd286, [%rd287];
	// end inline asm
	setp.lt.f32 	%p17, %f279, %f107;
	mov.f32 	%f253, %f279;
	mov.u64 	%rd434, %rd465;
	@%p17 bra 	$L__BB8_129;
	setp.lt.f32 	%p18, %f107, %f279;
	mov.f32 	%f253, %f107;
	mov.u64 	%rd434, %rd270;
	@%p18 bra 	$L__BB8_129;
	setp.lt.s64 	%p19, %rd465, %rd270;
	selp.f32 	%f253, %f279, %f107, %p19;
	min.s64 	%rd434, %rd465, %rd270;
$L__BB8_129:
	setp.lt.f32 	%p20, %f253, %f108;
	mov.f32 	%f254, %f253;
	mov.u64 	%rd435, %rd434;
	@%p20 bra 	$L__BB8_132;
	setp.lt.f32 	%p21, %f108, %f253;
	mov.f32 	%f254, %f108;
	mov.u64 	%rd435, %rd274;
	@%p21 bra 	$L__BB8_132;
	setp.lt.s64 	%p22, %rd434, %rd274;
	selp.f32 	%f254, %f253, %f108, %p22;
	min.s64 	%rd435, %rd434, %rd274;
$L__BB8_132:
	setp.lt.f32 	%p23, %f254, %f109;
	mov.f32 	%f255, %f254;
	mov.u64 	%rd436, %rd435;
	@%p23 bra 	$L__BB8_135;
	setp.lt.f32 	%p24, %f109, %f254;
	mov.f32 	%f255, %f109;
	mov.u64 	%rd436, %rd278;
	@%p24 bra 	$L__BB8_135;
	setp.lt.s64 	%p25, %rd435, %rd278;
	selp.f32 	%f255, %f254, %f109, %p25;
	min.s64 	%rd436, %rd435, %rd278;
$L__BB8_135:
	setp.lt.f32 	%p26, %f255, %f110;
	mov.f32 	%f256, %f255;
	mov.u64 	%rd437, %rd436;
	@%p26 bra 	$L__BB8_138;
	setp.lt.f32 	%p27, %f110, %f255;
	mov.f32 	%f256, %f110;
	mov.u64 	%rd437, %rd282;
	@%p27 bra 	$L__BB8_138;
	setp.lt.s64 	%p28, %rd436, %rd282;
	selp.f32 	%f256, %f255, %f110, %p28;
	min.s64 	%rd437, %rd436, %rd282;
$L__BB8_138:
	setp.lt.f32 	%p29, %f256, %f111;
	mov.f32 	%f257, %f256;
	mov.u64 	%rd438, %rd437;
	@%p29 bra 	$L__BB8_141;
	setp.lt.f32 	%p30, %f111, %f256;
	mov.f32 	%f257, %f111;
	mov.u64 	%rd438, %rd286;
	@%p30 bra 	$L__BB8_141;
	setp.lt.s64 	%p31, %rd437, %rd286;
	selp.f32 	%f257, %f256, %f111, %p31;
	min.s64 	%rd438, %rd437, %rd286;
$L__BB8_141:
	add.s64 	%rd289, %rd431, -16392;
	// begin inline asm
	ld.global.nc.u64 %rd288, [%rd289];
	// end inline asm
	mov.b64 	{%r50, %r51}, %rd288;
	mov.b32 	%f122, %r50;
	add.s64 	%rd291, %rd431, -16384;
	// begin inline asm
	ld.global.nc.u64 %rd290, [%rd291];
	// end inline asm
	add.s64 	%rd293, %rd431, -12296;
	// begin inline asm
	ld.global.nc.u64 %rd292, [%rd293];
	// end inline asm
	mov.b64 	{%r52, %r53}, %rd292;
	mov.b32 	%f123, %r52;
	add.s64 	%rd295, %rd431, -12288;
	// begin inline asm
	ld.global.nc.u64 %rd294, [%rd295];
	// end inline asm
	add.s64 	%rd297, %rd431, -8200;
	// begin inline asm
	ld.global.nc.u64 %rd296, [%rd297];
	// end inline asm
	mov.b64 	{%r54, %r55}, %rd296;
	mov.b32 	%f124, %r54;
	add.s64 	%rd299, %rd431, -8192;
	// begin inline asm
	ld.global.nc.u64 %rd298, [%rd299];
	// end inline asm
	add.s64 	%rd301, %rd431, -4104;
	// begin inline asm
	ld.global.nc.u64 %rd300, [%rd301];
	// end inline asm
	mov.b64 	{%r56, %r57}, %rd300;
	mov.b32 	%f125, %r56;
	add.s64 	%rd303, %rd431, -4096;
	// begin inline asm
	ld.global.nc.u64 %rd302, [%rd303];
	// end inline asm
	add.s64 	%rd305, %rd431, -8;
	// begin inline asm
	ld.global.nc.u64 %rd304, [%rd305];
	// end inline asm
	mov.b64 	{%r58, %r59}, %rd304;
	mov.b32 	%f126, %r58;
	// begin inline asm
	ld.global.nc.u64 %rd306, [%rd431];
	// end inline asm
	setp.lt.f32 	%p32, %f257, %f122;
	mov.f32 	%f258, %f257;
	mov.u64 	%rd439, %rd438;
	@%p32 bra 	$L__BB8_144;
	setp.lt.f32 	%p33, %f122, %f257;
	mov.f32 	%f258, %f122;
	mov.u64 	%rd439, %rd290;
	@%p33 bra 	$L__BB8_144;
	setp.lt.s64 	%p34, %rd438, %rd290;
	selp.f32 	%f258, %f257, %f122, %p34;
	min.s64 	%rd439, %rd438, %rd290;
$L__BB8_144:
	setp.lt.f32 	%p35, %f258, %f123;
	mov.f32 	%f259, %f258;
	mov.u64 	%rd440, %rd439;
	@%p35 bra 	$L__BB8_147;
	setp.lt.f32 	%p36, %f123, %f258;
	mov.f32 	%f259, %f123;
	mov.u64 	%rd440, %rd294;
	@%p36 bra 	$L__BB8_147;
	setp.lt.s64 	%p37, %rd439, %rd294;
	selp.f32 	%f259, %f258, %f123, %p37;
	min.s64 	%rd440, %rd439, %rd294;
$L__BB8_147:
	setp.lt.f32 	%p38, %f259, %f124;
	mov.f32 	%f260, %f259;
	mov.u64 	%rd441, %rd440;
	@%p38 bra 	$L__BB8_150;
	setp.lt.f32 	%p39, %f124, %f259;
	mov.f32 	%f260, %f124;
	mov.u64 	%rd441, %rd298;
	@%p39 bra 	$L__BB8_150;
	setp.lt.s64 	%p40, %rd440, %rd298;
	selp.f32 	%f260, %f259, %f124, %p40;
	min.s64 	%rd441, %rd440, %rd298;
$L__BB8_150:
	setp.lt.f32 	%p41, %f260, %f125;
	mov.f32 	%f261, %f260;
	mov.u64 	%rd442, %rd441;
	@%p41 bra 	$L__BB8_153;
	setp.lt.f32 	%p42, %f125, %f260;
	mov.f32 	%f261, %f125;
	mov.u64 	%rd442, %rd302;
	@%p42 bra 	$L__BB8_153;
	setp.lt.s64 	%p43, %rd441, %rd302;
	selp.f32 	%f261, %f260, %f125, %p43;
	min.s64 	%rd442, %rd441, %rd302;
$L__BB8_153:
	setp.lt.f32 	%p44, %f261, %f126;
	mov.f32 	%f279, %f261;
	mov.u64 	%rd465, %rd442;
	@%p44 bra 	$L__BB8_156;
	setp.lt.f32 	%p45, %f126, %f261;
	mov.f32 	%f279, %f126;
	mov.u64 	%rd465, %rd306;
	@%p45 bra 	$L__BB8_156;
	setp.lt.s64 	%p46, %rd442, %rd306;
	selp.f32 	%f279, %f261, %f126, %p46;
	min.s64 	%rd465, %rd442, %rd306;
$L__BB8_156:
	add.s64 	%rd444, %rd444, 2560;
	add.s64 	%rd431, %rd431, 40960;
	add.s64 	%rd430, %rd430, -2;
	setp.ne.s64 	%p47, %rd430, 0;
	@%p47 bra 	$L__BB8_126;
$L__BB8_157:
	and.b64  	%rd308, %rd112, 1;
	setp.eq.b64 	%p48, %rd308, 1;
	@%p48 bra 	$L__BB8_174;
	shl.b64 	%rd329, %rd444, 4;
	mul.wide.u32 	%rd330, %r16, 16;
	add.s64 	%rd331, %rd236, %rd330;
	add.s64 	%rd310, %rd331, %rd329;
	// begin inline asm
	ld.global.nc.u64 %rd309, [%rd310];
	// end inline asm
	mov.b64 	{%r60, %r61}, %rd309;
	mov.b32 	%f139, %r60;
	add.s64 	%rd312, %rd310, 8;
	// begin inline asm
	ld.global.nc.u64 %rd311, [%rd312];
	// end inline asm
	add.s64 	%rd314, %rd310, 4096;
	// begin inline asm
	ld.global.nc.u64 %rd313, [%rd314];
	// end inline asm
	mov.b64 	{%r62, %r63}, %rd313;
	mov.b32 	%f140, %r62;
	add.s64 	%rd316, %rd310, 4104;
	// begin inline asm
	ld.global.nc.u64 %rd315, [%rd316];
	// end inline asm
	add.s64 	%rd318, %rd310, 8192;
	// begin inline asm
	ld.global.nc.u64 %rd317, [%rd318];
	// end inline asm
	mov.b64 	{%r64, %r65}, %rd317;
	mov.b32 	%f141, %r64;
	add.s64 	%rd320, %rd310, 8200;
	// begin inline asm
	ld.global.nc.u64 %rd319, [%rd320];
	// end inline asm
	add.s64 	%rd322, %rd310, 12288;
	// begin inline asm
	ld.global.nc.u64 %rd321, [%rd322];
	// end inline asm
	mov.b64 	{%r66, %r67}, %rd321;
	mov.b32 	%f142, %r66;
	add.s64 	%rd324, %rd310, 12296;
	// begin inline asm
	ld.global.nc.u64 %rd323, [%rd324];
	// end inline asm
	add.s64 	%rd326, %rd310, 16384;
	// begin inline asm
	ld.global.nc.u64 %rd325, [%rd326];
	// end inline asm
	mov.b64 	{%r68, %r69}, %rd325;
	mov.b32 	%f143, %r68;
	add.s64 	%rd328, %rd310, 16392;
	// begin inline asm
	ld.global.nc.u64 %rd327, [%rd328];
	// end inline asm
	setp.lt.f32 	%p49, %f279, %f139;
	mov.f32 	%f265, %f279;
	mov.u64 	%rd448, %rd465;
	@%p49 bra 	$L__BB8_161;
	setp.lt.f32 	%p50, %f139, %f279;
	mov.f32 	%f265, %f139;
	mov.u64 	%rd448, %rd311;
	@%p50 bra 	$L__BB8_161;
	setp.lt.s64 	%p51, %rd465, %rd311;
	selp.f32 	%f265, %f279, %f139, %p51;
	min.s64 	%rd448, %rd465, %rd311;
$L__BB8_161:
	setp.lt.f32 	%p52, %f265, %f140;
	mov.f32 	%f266, %f265;
	mov.u64 	%rd449, %rd448;
	@%p52 bra 	$L__BB8_164;
	setp.lt.f32 	%p53, %f140, %f265;
	mov.f32 	%f266, %f140;
	mov.u64 	%rd449, %rd315;
	@%p53 bra 	$L__BB8_164;
	setp.lt.s64 	%p54, %rd448, %rd315;
	selp.f32 	%f266, %f265, %f140, %p54;
	min.s64 	%rd449, %rd448, %rd315;
$L__BB8_164:
	setp.lt.f32 	%p55, %f266, %f141;
	mov.f32 	%f267, %f266;
	mov.u64 	%rd450, %rd449;
	@%p55 bra 	$L__BB8_167;
	setp.lt.f32 	%p56, %f141, %f266;
	mov.f32 	%f267, %f141;
	mov.u64 	%rd450, %rd319;
	@%p56 bra 	$L__BB8_167;
	setp.lt.s64 	%p57, %rd449, %rd319;
	selp.f32 	%f267, %f266, %f141, %p57;
	min.s64 	%rd450, %rd449, %rd319;
$L__BB8_167:
	setp.lt.f32 	%p58, %f267, %f142;
	mov.f32 	%f268, %f267;
	mov.u64 	%rd451, %rd450;
	@%p58 bra 	$L__BB8_170;
	setp.lt.f32 	%p59, %f142, %f267;
	mov.f32 	%f268, %f142;
	mov.u64 	%rd451, %rd323;
	@%p59 bra 	$L__BB8_170;
	setp.lt.s64 	%p60, %rd450, %rd323;
	selp.f32 	%f268, %f267, %f142, %p60;
	min.s64 	%rd451, %rd450, %rd323;
$L__BB8_170:
	setp.lt.f32 	%p61, %f268, %f143;
	mov.f32 	%f279, %f268;
	mov.u64 	%rd465, %rd451;
	@%p61 bra 	$L__BB8_173;
	setp.lt.f32 	%p62, %f143, %f268;
	mov.f32 	%f279, %f143;
	mov.u64 	%rd465, %rd327;
	@%p62 bra 	$L__BB8_173;
	setp.lt.s64 	%p63, %rd451, %rd327;
	selp.f32 	%f279, %f268, %f143, %p63;
	min.s64 	%rd465, %rd451, %rd327;
$L__BB8_173:
	add.s64 	%rd444, %rd444, 1280;
$L__BB8_174:
	cvt.s64.s32 	%rd332, %r29;
	setp.ge.s64 	%p64, %rd444, %rd332;
	@%p64 bra 	$L__BB8_197;
	cvt.u32.u64 	%r17, %rd444;
	sub.s32 	%r18, %r29, %r17;
	setp.ge.s32 	%p65, %r16, %r18;
	@%p65 bra 	$L__BB8_197;
	not.b32 	%r70, %r16;
	add.s32 	%r71, %r29, %r70;
	sub.s32 	%r19, %r71, %r17;
	and.b32  	%r72, %r19, 768;
	setp.eq.s32 	%p66, %r72, 768;
	mov.u32 	%r434, %r16;
	@%p66 bra 	$L__BB8_182;
	cvt.u64.u32 	%rd334, %r16;
	add.s64 	%rd335, %rd444, %rd334;
	shl.b64 	%rd336, %rd335, 4;
	add.s64 	%rd455, %rd236, %rd336;
	shr.u32 	%r73, %r19, 8;
	add.s32 	%r74, %r73, 1;
	and.b32  	%r75, %r74, 3;
	neg.s32 	%r432, %r75;
	mov.u32 	%r434, %r16;
$L__BB8_178:
	.pragma "nounroll";
	mov.u64 	%rd176, %rd465;
	mov.f32 	%f155, %f279;
	// begin inline asm
	ld.global.nc.u64 %rd337, [%rd455];
	// end inline asm
	mov.b64 	{%r76, %r77}, %rd337;
	mov.b32 	%f156, %r76;
	add.s64 	%rd340, %rd455, 8;
	// begin inline asm
	ld.global.nc.u64 %rd339, [%rd340];
	// end inline asm
	setp.lt.f32 	%p67, %f155, %f156;
	@%p67 bra 	$L__BB8_181;
	setp.lt.f32 	%p68, %f156, %f155;
	mov.f32 	%f279, %f156;
	mov.u64 	%rd465, %rd339;
	@%p68 bra 	$L__BB8_181;
	setp.lt.s64 	%p69, %rd176, %rd339;
	selp.f32 	%f279, %f155, %f156, %p69;
	min.s64 	%rd465, %rd176, %rd339;
$L__BB8_181:
	add.s32 	%r434, %r434, 256;
	add.s64 	%rd455, %rd455, 4096;
	add.s32 	%r432, %r432, 1;
	setp.ne.s32 	%p70, %r432, 0;
	@%p70 bra 	$L__BB8_178;
$L__BB8_182:
	setp.lt.u32 	%p71, %r19, 768;
	@%p71 bra 	$L__BB8_197;
	cvt.u64.u32 	%rd341, %r434;
	add.s64 	%rd342, %rd444, %rd341;
	shl.b64 	%rd343, %rd342, 4;
	add.s64 	%rd344, %rd343, %rd236;
	add.s64 	%rd460, %rd344, 12296;
$L__BB8_184:
	add.s64 	%rd346, %rd460, -12296;
	// begin inline asm
	ld.global.nc.u64 %rd345, [%rd346];
	// end inline asm
	mov.b64 	{%r78, %r79}, %rd345;
	mov.b32 	%f162, %r78;
	add.s64 	%rd348, %rd460, -12288;
	// begin inline asm
	ld.global.nc.u64 %rd347, [%rd348];
	// end inline asm
	setp.lt.f32 	%p72, %f279, %f162;
	mov.f32 	%f276, %f279;
	mov.u64 	%rd462, %rd465;
	@%p72 bra 	$L__BB8_187;
	setp.lt.f32 	%p73, %f162, %f279;
	mov.f32 	%f276, %f162;
	mov.u64 	%rd462, %rd347;
	@%p73 bra 	$L__BB8_187;
	setp.lt.s64 	%p74, %rd465, %rd347;
	selp.f32 	%f276, %f279, %f162, %p74;
	min.s64 	%rd462, %rd465, %rd347;
$L__BB8_187:
	add.s64 	%rd350, %rd460, -8200;
	// begin inline asm
	ld.global.nc.u64 %rd349, [%rd350];
	// end inline asm
	mov.b64 	{%r80, %r81}, %rd349;
	mov.b32 	%f165, %r80;
	add.s64 	%rd352, %rd460, -8192;
	// begin inline asm
	ld.global.nc.u64 %rd351, [%rd352];
	// end inline asm
	setp.lt.f32 	%p75, %f276, %f165;
	mov.f32 	%f277, %f276;
	mov.u64 	%rd463, %rd462;
	@%p75 bra 	$L__BB8_190;
	setp.lt.f32 	%p76, %f165, %f276;
	mov.f32 	%f277, %f165;
	mov.u64 	%rd463, %rd351;
	@%p76 bra 	$L__BB8_190;
	setp.lt.s64 	%p77, %rd462, %rd351;
	selp.f32 	%f277, %f276, %f165, %p77;
	min.s64 	%rd463, %rd462, %rd351;
$L__BB8_190:
	add.s64 	%rd354, %rd460, -4104;
	// begin inline asm
	ld.global.nc.u64 %rd353, [%rd354];
	// end inline asm
	mov.b64 	{%r82, %r83}, %rd353;
	mov.b32 	%f168, %r82;
	add.s64 	%rd356, %rd460, -4096;
	// begin inline asm
	ld.global.nc.u64 %rd355, [%rd356];
	// end inline asm
	setp.lt.f32 	%p78, %f277, %f168;
	mov.f32 	%f278, %f277;
	mov.u64 	%rd464, %rd463;
	@%p78 bra 	$L__BB8_193;
	setp.lt.f32 	%p79, %f168, %f277;
	mov.f32 	%f278, %f168;
	mov.u64 	%rd464, %rd355;
	@%p79 bra 	$L__BB8_193;
	setp.lt.s64 	%p80, %rd463, %rd355;
	selp.f32 	%f278, %f277, %f168, %p80;
	min.s64 	%rd464, %rd463, %rd355;
$L__BB8_193:
	add.s64 	%rd358, %rd460, -8;
	// begin inline asm
	ld.global.nc.u64 %rd357, [%rd358];
	// end inline asm
	mov.b64 	{%r84, %r85}, %rd357;
	mov.b32 	%f171, %r84;
	// begin inline asm
	ld.global.nc.u64 %rd359, [%rd460];
	// end inline asm
	setp.lt.f32 	%p81, %f278, %f171;
	mov.f32 	%f279, %f278;
	mov.u64 	%rd465, %rd464;
	@%p81 bra 	$L__BB8_196;
	setp.lt.f32 	%p82, %f171, %f278;
	mov.f32 	%f279, %f171;
	mov.u64 	%rd465, %rd359;
	@%p82 bra 	$L__BB8_196;
	setp.lt.s64 	%p83, %rd464, %rd359;
	selp.f32 	%f279, %f278, %f171, %p83;
	min.s64 	%rd465, %rd464, %rd359;
$L__BB8_196:
	add.s32 	%r434, %r434, 1024;
	add.s64 	%rd460, %rd460, 16384;
	setp.lt.s32 	%p84, %r434, %r18;
	@%p84 bra 	$L__BB8_184;
$L__BB8_197:
	// begin inline asm
	mov.u32 %r86, %laneid;
	// end inline asm
	mov.b32 	%r88, %f279;
	mov.b32 	%r104, 1;
	mov.b32 	%r105, 31;
	mov.b32 	%r106, -1;
	// begin inline asm
	shfl.sync.down.b32 %r87, %r88, %r104, %r105, %r106;
	// end inline asm
	mov.b32 	%f175, %r87;
	// begin inline asm
	shfl.sync.down.b32 %r92, %r93, %r104, %r105, %r106;
	// end inline asm
	mov.b64 	{%r98, %r103}, %rd465;
	// begin inline asm
	shfl.sync.down.b32 %r97, %r98, %r104, %r105, %r106;
	// end inline asm
	// begin inline asm
	shfl.sync.down.b32 %r102, %r103, %r104, %r105, %r106;
	// end inline asm
	mov.b64 	%rd200, {%r97, %r102};
	setp.gt.s32 	%p85, %r86, 30;
	setp.lt.f32 	%p86, %f279, %f175;
	or.pred  	%p87, %p85, %p86;
	mov.f32 	%f281, %f279;
	mov.u64 	%rd467, %rd465;
	@%p87 bra 	$L__BB8_200;
	setp.gt.f32 	%p88, %f279, %f175;
	mov.f32 	%f281, %f175;
	mov.u64 	%rd467, %rd200;
	@%p88 bra 	$L__BB8_200;
	setp.lt.s64 	%p89, %rd465, %rd200;
	selp.f32 	%f281, %f279, %f175, %p89;
	min.s64 	%rd467, %rd465, %rd200;
$L__BB8_200:
	mov.b32 	%r108, %f281;
	mov.b32 	%r124, 2;
	mov.b32 	%r125, 31;
	mov.b32 	%r126, -1;
	// begin inline asm
	shfl.sync.down.b32 %r107, %r108, %r124, %r125, %r126;
	// end inline asm
	mov.b32 	%f178, %r107;
	// begin inline asm
	shfl.sync.down.b32 %r112, %r113, %r124, %r125, %r126;
	// end inline asm
	mov.b64 	{%r118, %r123}, %rd467;
	// begin inline asm
	shfl.sync.down.b32 %r117, %r118, %r124, %r125, %r126;
	// end inline asm
	// begin inline asm
	shfl.sync.down.b32 %r122, %r123, %r124, %r125, %r126;
	// end inline asm
	mov.b64 	%rd203, {%r117, %r122};
	setp.gt.s32 	%p90, %r86, 29;
	setp.lt.f32 	%p91, %f281, %f178;
	or.pred  	%p92, %p90, %p91;
	mov.f32 	%f282, %f281;
	mov.u64 	%rd468, %rd467;
	@%p92 bra 	$L__BB8_203;
	setp.gt.f32 	%p93, %f281, %f178;
	mov.f32 	%f282, %f178;
	mov.u64 	%rd468, %rd203;
	@%p93 bra 	$L__BB8_203;
	setp.lt.s64 	%p94, %rd467, %rd203;
	selp.f32 	%f282, %f281, %f178, %p94;
	min.s64 	%rd468, %rd467, %rd203;
$L__BB8_203:
	mov.b32 	%r128, %f282;
	mov.b32 	%r144, 4;
	mov.b32 	%r145, 31;
	mov.b32 	%r146, -1;
	// begin inline asm
	shfl.sync.down.b32 %r127, %r128, %r144, %r145, %r146;
	// end inline asm
	mov.b32 	%f181, %r127;
	// begin inline asm
	shfl.sync.down.b32 %r132, %r133, %r144, %r145, %r146;
	// end inline asm
	mov.b64 	{%r138, %r143}, %rd468;
	// begin inline asm
	shfl.sync.down.b32 %r137, %r138, %r144, %r145, %r146;
	// end inline asm
	// begin inline asm
	shfl.sync.down.b32 %r142, %r143, %r144, %r145, %r146;
	// end inline asm
	mov.b64 	%rd206, {%r137, %r142};
	setp.gt.s32 	%p95, %r86, 27;
	setp.lt.f32 	%p96, %f282, %f181;
	or.pred  	%p97, %p95, %p96;
	mov.f32 	%f283, %f282;
	mov.u64 	%rd469, %rd468;
	@%p97 bra 	$L__BB8_206;
	setp.gt.f32 	%p98, %f282, %f181;
	mov.f32 	%f283, %f181;
	mov.u64 	%rd469, %rd206;
	@%p98 bra 	$L__BB8_206;
	setp.lt.s64 	%p99, %rd468, %rd206;
	selp.f32 	%f283, %f282, %f181, %p99;
	min.s64 	%rd469, %rd468, %rd206;
$L__BB8_206:
	mov.b32 	%r148, %f283;
	mov.b32 	%r164, 8;
	mov.b32 	%r165, 31;
	mov.b32 	%r166, -1;
	// begin inline asm
	shfl.sync.down.b32 %r147, %r148, %r164, %r165, %r166;
	// end inline asm
	mov.b32 	%f184, %r147;
	// begin inline asm
	shfl.sync.down.b32 %r152, %r153, %r164, %r165, %r166;
	// end inline asm
	mov.b64 	{%r158, %r163}, %rd469;
	// begin inline asm
	shfl.sync.down.b32 %r157, %r158, %r164, %r165, %r166;
	// end inline asm
	// begin inline asm
	shfl.sync.down.b32 %r162, %r163, %r164, %r165, %r166;
	// end inline asm
	mov.b64 	%rd209, {%r157, %r162};
	setp.gt.s32 	%p100, %r86, 23;
	setp.lt.f32 	%p101, %f283, %f184;
	or.pred  	%p102, %p100, %p101;
	mov.f32 	%f284, %f283;
	mov.u64 	%rd470, %rd469;
	@%p102 bra 	$L__BB8_209;
	setp.gt.f32 	%p103, %f283, %f184;
	mov.f32 	%f284, %f184;
	mov.u64 	%rd470, %rd209;
	@%p103 bra 	$L__BB8_209;
	setp.lt.s64 	%p104, %rd469, %rd209;
	selp.f32 	%f284, %f283, %f184, %p104;
	min.s64 	%rd470, %rd469, %rd209;
$L__BB8_209:
	mov.b32 	%r168, %f284;
	mov.b32 	%r184, 16;
	mov.b32 	%r185, 31;
	mov.b32 	%r186, -1;
	// begin inline asm
	shfl.sync.down.b32 %r167, %r168, %r184, %r185, %r186;
	// end inline asm
	mov.b32 	%f187, %r167;
	// begin inline asm
	shfl.sync.down.b32 %r172, %r173, %r184, %r185, %r186;
	// end inline asm
	mov.b64 	{%r178, %r183}, %rd470;
	// begin inline asm
	shfl.sync.down.b32 %r177, %r178, %r184, %r185, %r186;
	// end inline asm
	// begin inline asm
	shfl.sync.down.b32 %r182, %r183, %r184, %r185, %r186;
	// end inline asm
	mov.b64 	%rd212, {%r177, %r182};
	setp.gt.s32 	%p105, %r86, 15;
	setp.lt.f32 	%p106, %f284, %f187;
	or.pred  	%p107, %p105, %p106;
	mov.f32 	%f292, %f284;
	mov.u64 	%rd478, %rd470;
	@%p107 bra 	$L__BB8_212;
	setp.gt.f32 	%p108, %f284, %f187;
	mov.f32 	%f292, %f187;
	mov.u64 	%rd478, %rd212;
	@%p108 bra 	$L__BB8_212;
	setp.lt.s64 	%p109, %rd470, %rd212;
	selp.f32 	%f292, %f284, %f187, %p109;
	min.s64 	%rd478, %rd470, %rd212;
$L__BB8_212:
	setp.ne.s32 	%p110, %r86, 0;
	@%p110 bra 	$L__BB8_214;
	shr.u32 	%r187, %r16, 1;
	and.b32  	%r188, %r187, 496;
	mov.u32 	%r189, _ZN6thrust24THRUST_300001_SM_1000_NS8cuda_cub4core6detail5shmemE;
	add.s32 	%r190, %r189, %r188;
	st.shared.f32 	[%r190+8], %f292;
	st.shared.u64 	[%r190+16], %rd478;
$L__BB8_214:
	bar.sync 	0;
	setp.ne.s32 	%p111, %r16, 0;
	@%p111 bra 	$L__BB8_236;
	ld.shared.f32 	%f190, [_ZN6thrust24THRUST_300001_SM_1000_NS8cuda_cub4core6detail5shmemE+24];
	ld.shared.u64 	%rd215, [_ZN6thrust24THRUST_300001_SM_1000_NS8cuda_cub4core6detail5shmemE+32];
	setp.lt.f32 	%p112, %f292, %f190;
	mov.f32 	%f286, %f292;
	mov.u64 	%rd472, %rd478;
	@%p112 bra 	$L__BB8_218;
	setp.lt.f32 	%p113, %f190, %f292;
	mov.f32 	%f286, %f190;
	mov.u64 	%rd472, %rd215;
	@%p113 bra 	$L__BB8_218;
	setp.lt.s64 	%p114, %rd478, %rd215;
	selp.f32 	%f286, %f292, %f190, %p114;
	min.s64 	%rd472, %rd478, %rd215;
$L__BB8_218:
	ld.shared.f32 	%f193, [_ZN6thrust24THRUST_300001_SM_1000_NS8cuda_cub4core6detail5shmemE+40];
	ld.shared.u64 	%rd218, [_ZN6thrust24THRUST_300001_SM_1000_NS8cuda_cub4core6detail5shmemE+48];
	setp.lt.f32 	%p115, %f286, %f193;
	mov.f32 	%f287, %f286;
	mov.u64 	%rd473, %rd472;
	@%p115 bra 	$L__BB8_221;
	setp.lt.f32 	%p116, %f193, %f286;
	mov.f32 	%f287, %f193;
	mov.u64 	%rd473, %rd218;
	@%p116 bra 	$L__BB8_221;
	setp.lt.s64 	%p117, %rd472, %rd218;
	selp.f32 	%f287, %f286, %f193, %p117;
	min.s64 	%rd473, %rd472, %rd218;
$L__BB8_221:
	ld.shared.f32 	%f196, [_ZN6thrust24THRUST_300001_SM_1000_NS8cuda_cub4core6detail5shmemE+56];
	ld.shared.u64 	%rd221, [_ZN6thrust24THRUST_300001_SM_1000_NS8cuda_cub4core6detail5shmemE+64];
	setp.lt.f32 	%p118, %f287, %f196;
	mov.f32 	%f288, %f287;
	mov.u64 	%rd474, %rd473;
	@%p118 bra 	$L__BB8_224;
	setp.lt.f32 	%p119, %f196, %f287;
	mov.f32 	%f288, %f196;
	mov.u64 	%rd474, %rd221;
	@%p119 bra 	$L__BB8_224;
	setp.lt.s64 	%p120, %rd473, %rd221;
	selp.f32 	%f288, %f287, %f196, %p120;
	min.s64 	%rd474, %rd473, %rd221;
$L__BB8_224:
	ld.shared.f32 	%f199, [_ZN6thrust24THRUST_300001_SM_1000_NS8cuda_cub4core6detail5shmemE+72];
	ld.shared.u64 	%rd224, [_ZN6thrust24THRUST_300001_SM_1000_NS8cuda_cub4core6detail5shmemE+80];
	setp.lt.f32 	%p121, %f288, %f199;
	mov.f32 	%f289, %f288;
	mov.u64 	%rd475, %rd474;
	@%p121 bra 	$L__BB8_227;
	setp.lt.f32 	%p122, %f199, %f288;
	mov.f32 	%f289, %f199;
	mov.u64 	%rd475, %rd224;
	@%p122 bra 	$L__BB8_227;
	setp.lt.s64 	%p123, %rd474, %rd224;
	selp.f32 	%f289, %f288, %f199, %p123;
	min.s64 	%rd475, %rd474, %rd224;
$L__BB8_227:
	ld.shared.f32 	%f202, [_ZN6thrust24THRUST_300001_SM_1000_NS8cuda_cub4core6detail5shmemE+88];
	ld.shared.u64 	%rd227, [_ZN6thrust24THRUST_300001_SM_1000_NS8cuda_cub4core6detail5shmemE+96];
	setp.lt.f32 	%p124, %f289, %f202;
	mov.f32 	%f290, %f289;
	mov.u64 	%rd476, %rd475;
	@%p124 bra 	$L__BB8_230;
	setp.lt.f32 	%p125, %f202, %f289;
	mov.f32 	%f290, %f202;
	mov.u64 	%rd476, %rd227;
	@%p125 bra 	$L__BB8_230;
	setp.lt.s64 	%p126, %rd475, %rd227;
	selp.f32 	%f290, %f289, %f202, %p126;
	min.s64 	%rd476, %rd475, %rd227;
$L__BB8_230:
	ld.shared.f32 	%f205, [_ZN6thrust24THRUST_300001_SM_1000_NS8cuda_cub4core6detail5shmemE+104];
	ld.shared.u64 	%rd230, [_ZN6thrust24THRUST_300001_SM_1000_NS8cuda_cub4core6detail5shmemE+112];
	setp.lt.f32 	%p127, %f290, %f205;
	mov.f32 	%f291, %f290;
	mov.u64 	%rd477, %rd476;
	@%p127 bra 	$L__BB8_233;
	setp.lt.f32 	%p128, %f205, %f290;
	mov.f32 	%f291, %f205;
	mov.u64 	%rd477, %rd230;
	@%p128 bra 	$L__BB8_233;
	setp.lt.s64 	%p129, %rd476, %rd230;
	selp.f32 	%f291, %f290, %f205, %p129;
	min.s64 	%rd477, %rd476, %rd230;
$L__BB8_233:
	ld.shared.f32 	%f208, [_ZN6thrust24THRUST_300001_SM_1000_NS8cuda_cub4core6detail5shmemE+120];
	ld.shared.u64 	%rd233, [_ZN6thrust24THRUST_300001_SM_1000_NS8cuda_cub4core6detail5shmemE+128];
	setp.lt.f32 	%p130, %f291, %f208;
	mov.f32 	%f292, %f291;
	mov.u64 	%rd478, %rd477;
	@%p130 bra 	$L__BB8_236;
	setp.lt.f32 	%p131, %f208, %f291;
	mov.f32 	%f292, %f208;
	mov.u64 	%rd478, %rd233;
	@%p131 bra 	$L__BB8_236;
	setp.lt.s64 	%p132, %rd477, %rd233;
	selp.f32 	%f292, %f291, %f208, %p132;
	min.s64 	%rd478, %rd477, %rd233;
$L__BB8_236:
	mov.u32 	%r426, %tid.x;
	setp.ne.s32 	%p259, %r426, 0;
	@%p259 bra 	$L__BB8_238;
	ld.param.u64 	%rd391, [_ZN6thrust24THRUST_300001_SM_1000_NS8cuda_cub4core6detail13_kernel_agentINS1_8__reduce11ReduceAgentIPN4cuda3std3__45tupleIJflEEESC_SB_lNS1_9__extrema9arg_min_fIflNS9_4lessIfEEEEEEJSC_SC_iSH_EEEvDpT0__param_1];
	cvta.to.global.u64 	%rd390, %rd391;
	st.global.f32 	[%rd390], %f292;
	st.global.u64 	[%rd390+8], %rd478;
$L__BB8_238:
	ret;

}
	// .globl	_ZN3cub18CUB_300001_SM_10006detail11EmptyKernelIvEEvv
.visible .entry _ZN3cub18CUB_300001_SM_10006detail11EmptyKernelIvEEvv()
{


	ret;

}
	// .globl	_ZN3cub18CUB_300001_SM_10006detail8for_each13static_kernelINS2_12policy_hub_t12policy_500_tEmN6thrust24THRUST_300001_SM_1000_NS8cuda_cub20__uninitialized_fill7functorINS7_10device_ptrIbEEbEEEEvT0_T1_
.visible .entry _ZN3cub18CUB_300001_SM_10006detail8for_each13static_kernelINS2_12policy_hub_t12policy_500_tEmN6thrust24THRUST_300001_SM_1000_NS8cuda_cub20__uninitialized_fill7functorINS7_10device_ptrIbEEbEEEEvT0_T1_(
	.param .u64 _ZN3cub18CUB_300001_SM_10006detail8for_each13static_kernelINS2_12policy_hub_t12policy_500_tEmN6thrust24THRUST_300001_SM_1000_NS8cuda_cub20__uninitialized_fill7functorINS7_10device_ptrIbEEbEEEEvT0_T1__param_0,
	.param .align 8 .b8 _ZN3cub18CUB_300001_SM_10006detail8for_each13static_kernelINS2_12policy_hub_t12policy_500_tEmN6thrust24THRUST_300001_SM_1000_NS8cuda_cub20__uninitialized_fill7functorINS7_10device_ptrIbEEbEEEEvT0_T1__param_1[16]
)
.maxntid 256
{
	.reg .pred 	%p<4>;
	.reg .b16 	%rs<10>;
	.reg .b32 	%r<15>;
	.reg .b64 	%rd<14>;

	ld.param.u32 	%r7, [_ZN3cub18CUB_300001_SM_10006detail8for_each13static_kernelINS2_12policy_hub_t12policy_500_tEmN6thrust24THRUST_300001_SM_1000_NS8cuda_cub20__uninitialized_fill7functorINS7_10device_ptrIbEEbEEEEvT0_T1__param_1+8];
	bfe.u32 	%r11, %r7, 0, 8;
	cvt.u16.u32 	%rs2, %r11;
	ld.param.u64 	%rd4, [_ZN3cub18CUB_300001_SM_10006detail8for_each13static_kernelINS2_12policy_hub_t12policy_500_tEmN6thrust24THRUST_300001_SM_1000_NS8cuda_cub20__uninitialized_fill7functorINS7_10device_ptrIbEEbEEEEvT0_T1__param_1];
	ld.param.u64 	%rd5, [_ZN3cub18CUB_300001_SM_10006detail8for_each13static_kernelINS2_12policy_hub_t12policy_500_tEmN6thrust24THRUST_300001_SM_1000_NS8cuda_cub20__uninitialized_fill7functorINS7_10device_ptrIbEEbEEEEvT0_T1__param_0];
	mov.u32 	%r12, %ctaid.x;
	mul.wide.u32 	%rd1, %r12, 512;
	sub.s64 	%rd2, %rd5, %rd1;
	setp.lt.u64 	%p1, %rd2, 512;
	@%p1 bra 	$L__BB10_2;
	mov.u32 	%r14, %tid.x;
	cvta.to.global.u64 	%rd10, %rd4;
	cvt.u64.u32 	%rd11, %r14;
	add.s64 	%rd12, %rd1, %rd11;
	add.s64 	%rd13, %rd10, %rd12;
	st.global.u8 	[%rd13], %rs2;
	st.global.u8 	[%rd13+256], %rs2;
	bra.uni 	$L__BB10_6;
$L__BB10_2:
	cvta.to.global.u64 	%rd6, %rd4;
	mov.u32 	%r1, %tid.x;
	cvt.u64.u32 	%rd7, %r1;
	setp.le.u64 	%p2, %rd2, %rd7;
	add.s64 	%rd8, %rd1, %rd7;
	add.s64 	%rd3, %rd6, %rd8;
	@%p2 bra 	$L__BB10_4;
	st.global.u8 	[%rd3], %rs2;
$L__BB10_4:
	add.s32 	%r13, %r1, 256;
	cvt.u64.u32 	%rd9, %r13;
	setp.le.u64 	%p3, %rd2, %rd9;
	@%p3 bra 	$L__BB10_6;
	st.global.u8 	[%rd3+256], %rs2;
$L__BB10_6:
	ret;

}
	// .globl	_ZN3cub18CUB_300001_SM_10006detail8for_each13static_kernelINS2_12policy_hub_t12policy_500_tEmN6thrust24THRUST_300001_SM_1000_NS8cuda_cub20__uninitialized_fill7functorINS7_10device_ptrI6float4EESC_EEEEvT0_T1_
.visible .entry _ZN3cub18CUB_300001_SM_10006detail8for_each13static_kernelINS2_12policy_hub_t12policy_500_tEmN6thrust24THRUST_300001_SM_1000_NS8cuda_cub20__uninitialized_fill7functorINS7_10device_ptrI6float4EESC_EEEEvT0_T1_(
	.param .u64 _ZN3cub18CUB_300001_SM_10006detail8for_each13static_kernelINS2_12policy_hub_t12policy_500_tEmN6thrust24THRUST_300001_SM_1000_NS8cuda_cub20__uninitialized_fill7functorINS7_10device_ptrI6float4EESC_EEEEvT0_T1__param_0,
	.param .align 16 .b8 _ZN3cub18CUB_300001_SM_10006detail8for_each13static_kernelINS2_12policy_hub_t12policy_500_tEmN6thrust24THRUST_300001_SM_1000_NS8cuda_cub20__uninitialized_fill7functorINS7_10device_ptrI6float4EESC_EEEEvT0_T1__param_1[32]
)
.maxntid 256
{
	.reg .pred 	%p<4>;
	.reg .b16 	%rs<9>;
	.reg .b32 	%r<15>;
	.reg .b32 	%f<9>;
	.reg .b64 	%rd<16>;

	ld.param.u64 	%rd4, [_ZN3cub18CUB_300001_SM_10006detail8for_each13static_kernelINS2_12policy_hub_t12policy_500_tEmN6thrust24THRUST_300001_SM_1000_NS8cuda_cub20__uninitialized_fill7functorINS7_10device_ptrI6float4EESC_EEEEvT0_T1__param_1];
	ld.param.u64 	%rd5, [_ZN3cub18CUB_300001_SM_10006detail8for_each13static_kernelINS2_12policy_hub_t12policy_500_tEmN6thrust24THRUST_300001_SM_1000_NS8cuda_cub20__uninitialized_fill7functorINS7_10device_ptrI6float4EESC_EEEEvT0_T1__param_0];
	ld.param.v4.f32 	{%f5, %f6, %f7, %f8}, [_ZN3cub18CUB_300001_SM_10006detail8for_each13static_kernelINS2_12policy_hub_t12policy_500_tEmN6thrust24THRUST_300001_SM_1000_NS8cuda_cub20__uninitialized_fill7functorINS7_10device_ptrI6float4EESC_EEEEvT0_T1__param_1+16];
	mov.u32 	%r12, %ctaid.x;
	mul.wide.u32 	%rd1, %r12, 512;
	sub.s64 	%rd2, %rd5, %rd1;
	setp.lt.u64 	%p1, %rd2, 512;
	@%p1 bra 	$L__BB11_2;
	mov.u32 	%r14, %tid.x;
	cvta.to.global.u64 	%rd11, %rd4;
	cvt.u64.u32 	%rd12, %r14;
	add.s64 	%rd13, %rd1, %rd12;
	shl.b64 	%rd14, %rd13, 4;
	add.s64 	%rd15, %rd11, %rd14;
	st.global.v4.f32 	[%rd15], {%f5, %f6, %f7, %f8};
	st.global.v4.f32 	[%rd15+4096], {%f5, %f6, %f7, %f8};
	bra.uni 	$L__BB11_6;
$L__BB11_2:
	cvta.to.global.u64 	%rd6, %rd4;
	mov.u32 	%r1, %tid.x;
	cvt.u64.u32 	%rd7, %r1;
	setp.le.u64 	%p2, %rd2, %rd7;
	add.s64 	%rd8, %rd1, %rd7;
	shl.b64 	%rd9, %rd8, 4;
	add.s64 	%rd3, %rd6, %rd9;
	@%p2 bra 	$L__BB11_4;
	st.global.v4.f32 	[%rd3], {%f5, %f6, %f7, %f8};
$L__BB11_4:
	add.s32 	%r13, %r1, 256;
	cvt.u64.u32 	%rd10, %r13;
	setp.le.u64 	%p3, %rd2, %rd10;
	@%p3 bra 	$L__BB11_6;
	st.global.v4.f32 	[%rd3+4096], {%f5, %f6, %f7, %f8};
$L__BB11_6:
	ret;

}
	// .globl	_ZN3cub18CUB_300001_SM_10006detail8for_each13static_kernelINS2_12policy_hub_t12policy_500_tEmN6thrust24THRUST_300001_SM_1000_NS8cuda_cub20__uninitialized_fill7functorINS7_10device_ptrI6float2EESC_EEEEvT0_T1_
.visible .entry _ZN3cub18CUB_300001_SM_10006detail8for_each13static_kernelINS2_12policy_hub_t12policy_500_tEmN6thrust24THRUST_300001_SM_1000_NS8cuda_cub20__uninitialized_fill7functorINS7_10device_ptrI6float2EESC_EEEEvT0_T1_(
	.param .u64 _ZN3cub18CUB_300001_SM_10006detail8for_each13static_kernelINS2_12policy_hub_t12policy_500_tEmN6thrust24THRUST_300001_SM_1000_NS8cuda_cub20__uninitialized_fill7functorINS7_10device_ptrI6float2EESC_EEEEvT0_T1__param_0,
	.param .align 8 .b8 _ZN3cub18CUB_300001_SM_10006detail8for_each13static_kernelINS2_12policy_hub_t12policy_500_tEmN6thrust24THRUST_300001_SM_1000_NS8cuda_cub20__uninitialized_fill7functorINS7_10device_ptrI6float2EESC_EEEEvT0_T1__param_1[16]
)
.maxntid 256
{
	.reg .pred 	%p<4>;
	.reg .b32 	%r<5>;
	.reg .b32 	%f<5>;
	.reg .b64 	%rd<16>;

	ld.param.u64 	%rd4, [_ZN3cub18CUB_300001_SM_10006detail8for_each13static_kernelINS2_12policy_hub_t12policy_500_tEmN6thrust24THRUST_300001_SM_1000_NS8cuda_cub20__uninitialized_fill7functorINS7_10device_ptrI6float2EESC_EEEEvT0_T1__param_1];
	ld.param.u64 	%rd5, [_ZN3cub18CUB_300001_SM_10006detail8for_each13static_kernelINS2_12policy_hub_t12policy_500_tEmN6thrust24THRUST_300001_SM_1000_NS8cuda_cub20__uninitialized_fill7functorINS7_10device_ptrI6float2EESC_EEEEvT0_T1__param_0];
	ld.param.v2.f32 	{%f3, %f4}, [_ZN3cub18CUB_300001_SM_10006detail8for_each13static_kernelINS2_12policy_hub_t12policy_500_tEmN6thrust24THRUST_300001_SM_1000_NS8cuda_cub20__uninitialized_fill7functorINS7_10device_ptrI6float2EESC_EEEEvT0_T1__param_1+8];
	mov.u32 	%r2, %ctaid.x;
	mul.wide.u32 	%rd1, %r2, 512;
	sub.s64 	%rd2, %rd5, %rd1;
	setp.lt.u64 	%p1, %rd2, 512;
	@%p1 bra 	$L__BB12_2;
	mov.u32 	%r4, %tid.x;
	cvta.to.global.u64 	%rd11, %rd4;
	cvt.u64.u32 	%rd12, %r4;
	add.s64 	%rd13, %rd1, %rd12;
	shl.b64 	%rd14, %rd13, 3;
	add.s64 	%rd15, %rd11, %rd14;
	st.global.v2.f32 	[%rd15], {%f3, %f4};
	st.global.v2.f32 	[%rd15+2048], {%f3, %f4};
	bra.uni 	$L__BB12_6;
$L__BB12_2:
	cvta.to.global.u64 	%rd6, %rd4;
	mov.u32 	%r1, %tid.x;
	cvt.u64.u32 	%rd7, %r1;
	setp.le.u64 	%p2, %rd2, %rd7;
	add.s64 	%rd8, %rd1, %rd7;
	shl.b64 	%rd9, %rd8, 3;
	add.s64 	%rd3, %rd6, %rd9;
	@%p2 bra 	$L__BB12_4;
	st.global.v2.f32 	[%rd3], {%f3, %f4};
$L__BB12_4:
	add.s32 	%r3, %r1, 256;
	cvt.u64.u32 	%rd10, %r3;
	setp.le.u64 	%p3, %rd2, %rd10;
	@%p3 bra 	$L__BB12_6;
	st.global.v2.f32 	[%rd3+2048], {%f3, %f4};
$L__BB12_6:
	ret;

}
	// .globl	_ZN3cub18CUB_300001_SM_10006detail4scan23DeviceCompactInitKernelINS0_13ScanTileStateIiLb1EEEPlEEvT_iT0_
.visible .entry _ZN3cub18CUB_300001_SM_10006detail4scan23DeviceCompactInitKernelINS0_13ScanTileStateIiLb1EEEPlEEvT_iT0_(
	.param .align 8 .b8 _ZN3cub18CUB_300001_SM_10006detail4scan23DeviceCompactInitKernelINS0_13ScanTileStateIiLb1EEEPlEEvT_iT0__param_0[8],
	.param .u32 _ZN3cub18CUB_300001_SM_10006detail4scan23DeviceCompactInitKernelINS0_13ScanTileStateIiLb1EEEPlEEvT_iT0__param_1,
	.param .u64 .ptr .align 1 _ZN3cub18CUB_300001_SM_10006detail4scan23DeviceCompactInitKernelINS0_13ScanTileStateIiLb1EEEPlEEvT_iT0__param_2
)
{
	.reg .pred 	%p<6>;
	.reg .b32 	%r<11>;
	.reg .b64 	%rd<10>;

	ld.param.u64 	%rd3, [_ZN3cub18CUB_300001_SM_10006detail4scan23DeviceCompactInitKernelINS0_13ScanTileStateIiLb1EEEPlEEvT_iT0__param_0];
	ld.param.u32 	%r4, [_ZN3cub18CUB_300001_SM_10006detail4scan23DeviceCompactInitKernelINS0_13ScanTileStateIiLb1EEEPlEEvT_iT0__param_1];
	ld.param.u64 	%rd2, [_ZN3cub18CUB_300001_SM_10006detail4scan23DeviceCompactInitKernelINS0_13ScanTileStateIiLb1EEEPlEEvT_iT0__param_2];
	cvta.to.global.u64 	%rd1, %rd3;
	mov.u32 	%r1, %ctaid.x;
	mov.u32 	%r5, %ntid.x;
	mov.u32 	%r2, %tid.x;
	mad.lo.s32 	%r3, %r1, %r5, %r2;
	setp.ge.s32 	%p1, %r3, %r4;
	@%p1 bra 	$L__BB13_2;
	mul.wide.s32 	%rd4, %r3, 8;
	add.s64 	%rd5, %rd1, %rd4;
	mov.b32 	%r6, 0;
	mov.b32 	%r7, 99;
	st.global.v2.u32 	[%rd5+256], {%r7, %r6};
$L__BB13_2:
	setp.ne.s32 	%p2, %r1, 0;
	setp.gt.u32 	%p3, %r2, 31;
	or.pred  	%p4, %p2, %p3;
	@%p4 bra 	$L__BB13_4;
	mul.wide.u32 	%rd6, %r2, 8;
	add.s64 	%rd7, %rd1, %rd6;
	mov.b32 	%r9, 0;
	st.global.v2.u32 	[%rd7], {%r9, %r9};
$L__BB13_4:
	or.b32  	%r10, %r1, %r2;
	setp.ne.s32 	%p5, %r10, 0;
	@%p5 bra 	$L__BB13_6;
	cvta.to.global.u64 	%rd8, %rd2;
	mov.b64 	%rd9, 0;
	st.global.u64 	[%rd8], %rd9;
$L__BB13_6:
	ret;

}
	// .globl	_ZN3cub18CUB_300001_SM_10006detail6select23DeviceSelectSweepKernelINS2_10policy_hubIN4cuda3std3__45tupleIJ6float46float2bEEENS0_8NullTypeEiLb0ELNS0_10SelectImplE1EE10Policy1000EN6thrust24THRUST_300001_SM_1000_NS12zip_iteratorINS8_IJNSH_6detail15normal_iteratorINSH_10device_ptrIS9_EEEENSK_INSL_ISA_EEEENSK_INSL_IbEEEEEEEEEPSC_ST_PlNS0_13ScanTileStateIiLb1EEENS7_10__not_fn_tI10isLessTestEESC_iNS2_19streaming_context_tIlLb1EEELSD_1EEEvT0_T1_T2_T3_T4_T5_T6_T7_iT8_NS1_7vsmem_tE
.visible .entry _ZN3cub18CUB_300001_SM_10006detail6select23DeviceSelectSweepKernelINS2_10policy_hubIN4cuda3std3__45tupleIJ6float46float2bEEENS0_8NullTypeEiLb0ELNS0_10SelectImplE1EE10Policy1000EN6thrust24THRUST_300001_SM_1000_NS12zip_iteratorINS8_IJNSH_6detail15normal_iteratorINSH_10device_ptrIS9_EEEENSK_INSL_ISA_EEEENSK_INSL_IbEEEEEEEEEPSC_ST_PlNS0_13ScanTileStateIiLb1EEENS7_10__not_fn_tI10isLessTestEESC_iNS2_19streaming_context_tIlLb1EEELSD_1EEEvT0_T1_T2_T3_T4_T5_T6_T7_iT8_NS1_7vsmem_tE(
	.param .align 8 .b8 _ZN3cub18CUB_300001_SM_10006detail6select23DeviceSelectSweepKernelINS2_10policy_hubIN4cuda3std3__45tupleIJ6float46float2bEEENS0_8NullTypeEiLb0ELNS0_10SelectImplE1EE10Policy1000EN6thrust24THRUST_300001_SM_1000_NS12zip_iteratorINS8_IJNSH_6detail15normal_iteratorINSH_10device_ptrIS9_EEEENSK_INSL_ISA_EEEENSK_INSL_IbEEEEEEEEEPSC_ST_PlNS0_13ScanTileStateIiLb1EEENS7_10__not_fn_tI10isLessTestEESC_iNS2_19streaming_context_tIlLb1EEELSD_1EEEvT0_T1_T2_T3_T4_T5_T6_T7_iT8_NS1_7vsmem_tE_param_0[24],
	.param .u64 .ptr .align 1 _ZN3cub18CUB_300001_SM_10006detail6select23DeviceSelectSweepKernelINS2_10policy_hubIN4cuda3std3__45tupleIJ6float46float2bEEENS0_8NullTypeEiLb0ELNS0_10SelectImplE1EE10Policy1000EN6thrust24THRUST_300001_SM_1000_NS12zip_iteratorINS8_IJNSH_6detail15normal_iteratorINSH_10device_ptrIS9_EEEENSK_INSL_ISA_EEEENSK_INSL_IbEEEEEEEEEPSC_ST_PlNS0_13ScanTileStateIiLb1EEENS7_10__not_fn_tI10isLessTestEESC_iNS2_19streaming_context_tIlLb1EEELSD_1EEEvT0_T1_T2_T3_T4_T5_T6_T7_iT8_NS1_7vsmem_tE_param_1,
	.param .align 8 .b8 _ZN3cub18CUB_300001_SM_10006detail6select23DeviceSelectSweepKernelINS2_10policy_hubIN4cuda3std3__45tupleIJ6float46float2bEEENS0_8NullTypeEiLb0ELNS0_10SelectImplE1EE10Policy1000EN6thrust24THRUST_300001_SM_1000_NS12zip_iteratorINS8_IJNSH_6detail15normal_iteratorINSH_10device_ptrIS9_EEEENSK_INSL_ISA_EEEENSK_INSL_IbEEEEEEEEEPSC_ST_PlNS0_13ScanTileStateIiLb1EEENS7_10__not_fn_tI10isLessTestEESC_iNS2_19streaming_context_tIlLb1EEELSD_1EEEvT0_T1_T2_T3_T4_T5_T6_T7_iT8_NS1_7vsmem_tE_param_2[24],
	.param .u64 .ptr .align 1 _ZN3cub18CUB_300001_SM_10006detail6select23DeviceSelectSweepKernelINS2_10policy_hubIN4cuda3std3__45tupleIJ6float46float2bEEENS0_8NullTypeEiLb0ELNS0_10SelectImplE1EE10Policy1000EN6thrust24THRUST_300001_SM_1000_NS12zip_iteratorINS8_IJNSH_6detail15normal_iteratorINSH_10device_ptrIS9_EEEENSK_INSL_ISA_EEEENSK_INSL_IbEEEEEEEEEPSC_ST_PlNS0_13ScanTileStateIiLb1EEENS7_10__not_fn_tI10isLessTestEESC_iNS2_19streaming_context_tIlLb1EEELSD_1EEEvT0_T1_T2_T3_T4_T5_T6_T7_iT8_NS1_7vsmem_tE_param_3,
	.param .align 8 .b8 _ZN3cub18CUB_300001_SM_10006detail6select23DeviceSelectSweepKernelINS2_10policy_hubIN4cuda3std3__45tupleIJ6float46float2bEEENS0_8NullTypeEiLb0ELNS0_10SelectImplE1EE10Policy1000EN6thrust24THRUST_300001_SM_1000_NS12zip_iteratorINS8_IJNSH_6detail15normal_iteratorINSH_10device_ptrIS9_EEEENSK_INSL_ISA_EEEENSK_INSL_IbEEEEEEEEEPSC_ST_PlNS0_13ScanTileStateIiLb1EEENS7_10__not_fn_tI10isLessTestEESC_iNS2_19streaming_context_tIlLb1EEELSD_1EEEvT0_T1_T2_T3_T4_T5_T6_T7_iT8_NS1_7vsmem_tE_param_4[8],
	.param .align 1 .b8 _ZN3cub18CUB_300001_SM_10006detail6select23DeviceSelectSweepKernelINS2_10policy_hubIN4cuda3std3__45tupleIJ6float46float2bEEENS0_8NullTypeEiLb0ELNS0_10SelectImplE1EE10Policy1000EN6thrust24THRUST_300001_SM_1000_NS12zip_iteratorINS8_IJNSH_6detail15normal_iteratorINSH_10device_ptrIS9_EEEENSK_INSL_ISA_EEEENSK_INSL_IbEEEEEEEEEPSC_ST_PlNS0_13ScanTileStateIiLb1EEENS7_10__not_fn_tI10isLessTestEESC_iNS2_19streaming_context_tIlLb1EEELSD_1EEEvT0_T1_T2_T3_T4_T5_T6_T7_iT8_NS1_7vsmem_tE_param_5[1],
	.param .align 1 .b8 _ZN3cub18CUB_300001_SM_10006detail6select23DeviceSelectSweepKernelINS2_10policy_hubIN4cuda3std3__45tupleIJ6float46float2bEEENS0_8NullTypeEiLb0ELNS0_10SelectImplE1EE10Policy1000EN6thrust24THRUST_300001_SM_1000_NS12zip_iteratorINS8_IJNSH_6detail15normal_iteratorINSH_10device_ptrIS9_EEEENSK_INSL_ISA_EEEENSK_INSL_IbEEEEEEEEEPSC_ST_PlNS0_13ScanTileStateIiLb1EEENS7_10__not_fn_tI10isLessTestEESC_iNS2_19streaming_context_tIlLb1EEELSD_1EEEvT0_T1_T2_T3_T4_T5_T6_T7_iT8_NS1_7vsmem_tE_param_6[1],
	.param .u32 _ZN3cub18CUB_300001_SM_10006detail6select23DeviceSelectSweepKernelINS2_10policy_hubIN4cuda3std3__45tupleIJ6float46float2bEEENS0_8NullTypeEiLb0ELNS0_10SelectImplE1EE10Policy1000EN6thrust24THRUST_300001_SM_1000_NS12zip_iteratorINS8_IJNSH_6detail15normal_iteratorINSH_10device_ptrIS9_EEEENSK_INSL_ISA_EEEENSK_INSL_IbEEEEEEEEEPSC_ST_PlNS0_13ScanTileStateIiLb1EEENS7_10__not_fn_tI10isLessTestEESC_iNS2_19streaming_context_tIlLb1EEELSD_1EEEvT0_T1_T2_T3_T4_T5_T6_T7_iT8_NS1_7vsmem_tE_param_7,
	.param .u32 _ZN3cub18CUB_300001_SM_10006detail6select23DeviceSelectSweepKernelINS2_10policy_hubIN4cuda3std3__45tupleIJ6float46float2bEEENS0_8NullTypeEiLb0ELNS0_10SelectImplE1EE10Policy1000EN6thrust24THRUST_300001_SM_1000_NS12zip_iteratorINS8_IJNSH_6detail15normal_iteratorINSH_10device_ptrIS9_EEEENSK_INSL_ISA_EEEENSK_INSL_IbEEEEEEEEEPSC_ST_PlNS0_13ScanTileStateIiLb1EEENS7_10__not_fn_tI10isLessTestEESC_iNS2_19streaming_context_tIlLb1EEELSD_1EEEvT0_T1_T2_T3_T4_T5_T6_T7_iT8_NS1_7vsmem_tE_param_8,
	.param .align 8 .b8 _ZN3cub18CUB_300001_SM_10006detail6select23DeviceSelectSweepKernelINS2_10policy_hubIN4cuda3std3__45tupleIJ6float46float2bEEENS0_8NullTypeEiLb0ELNS0_10SelectImplE1EE10Policy1000EN6thrust24THRUST_300001_SM_1000_NS12zip_iteratorINS8_IJNSH_6detail15normal_iteratorINSH_10device_ptrIS9_EEEENSK_INSL_ISA_EEEENSK_INSL_IbEEEEEEEEEPSC_ST_PlNS0_13ScanTileStateIiLb1EEENS7_10__not_fn_tI10isLessTestEESC_iNS2_19streaming_context_tIlLb1EEELSD_1EEEvT0_T1_T2_T3_T4_T5_T6_T7_iT8_NS1_7vsmem_tE_param_9[40],
	.param .align 8 .b8 _ZN3cub18CUB_300001_SM_10006detail6select23DeviceSelectSweepKernelINS2_10policy_hubIN4cuda3std3__45tupleIJ6float46float2bEEENS0_8NullTypeEiLb0ELNS0_10SelectImplE1EE10Policy1000EN6thrust24THRUST_300001_SM_1000_NS12zip_iteratorINS8_IJNSH_6detail15normal_iteratorINSH_10device_ptrIS9_EEEENSK_INSL_ISA_EEEENSK_INSL_IbEEEEEEEEEPSC_ST_PlNS0_13ScanTileStateIiLb1EEENS7_10__not_fn_tI10isLessTestEESC_iNS2_19streaming_context_tIlLb1EEELSD_1EEEvT0_T1_T2_T3_T4_T5_T6_T7_iT8_NS1_7vsmem_tE_param_10[8]
)
.maxntid 128
{
	.reg .pred 	%p<113>;
	.reg .b16 	%rs<22>;
	.reg .b32 	%r<514>;
	.reg .b32 	%f<51>;
	.reg .b64 	%rd<169>;
	// demoted variable
	.shared .align 16 .b8 _ZZN3cub18CUB_300001_SM_10006detail6select23DeviceSelectSweepKernelINS2_10policy_hubIN4cuda3std3__45tupleIJ6float46float2bEEENS0_8NullTypeEiLb0ELNS0_10SelectImplE1EE10Policy1000EN6thrust24THRUST_300001_SM_1000_NS12zip_iteratorINS8_IJNSH_6detail15normal_iteratorINSH_10device_ptrIS9_EEEENSK_INSL_ISA_EEEENSK_INSL_IbEEEEEEEEEPSC_ST_PlNS0_13ScanTileStateIiLb1EEENS7_10__not_fn_tI10isLessTestEESC_iNS2_19streaming_context_tIlLb1EEELSD_1EEEvT0_T1_T2_T3_T4_T5_T6_T7_iT8_NS1_7vsmem_tEE19static_temp_storage[8240];
	ld.param.u64 	%rd2, [_ZN3cub18CUB_300001_SM_10006detail6select23DeviceSelectSweepKernelINS2_10policy_hubIN4cuda3std3__45tupleIJ6float46float2bEEENS0_8NullTypeEiLb0ELNS0_10SelectImplE1EE10Policy1000EN6thrust24THRUST_300001_SM_1000_NS12zip_iteratorINS8_IJNSH_6detail15normal_iteratorINSH_10device_ptrIS9_EEEENSK_INSL_ISA_EEEENSK_INSL_IbEEEEEEEEEPSC_ST_PlNS0_13ScanTileStateIiLb1EEENS7_10__not_fn_tI10isLessTestEESC_iNS2_19streaming_context_tIlLb1EEELSD_1EEEvT0_T1_T2_T3_T4_T5_T6_T7_iT8_NS1_7vsmem_tE_param_4];
	ld.param.u64 	%rd34, [_ZN3cub18CUB_300001_SM_10006detail6select23DeviceSelectSweepKernelINS2_10policy_hubIN4cuda3std3__45tupleIJ6float46float2bEEENS0_8NullTypeEiLb0ELNS0_10SelectImplE1EE10Policy1000EN6thrust24THRUST_300001_SM_1000_NS12zip_iteratorINS8_IJNSH_6detail15normal_iteratorINSH_10device_ptrIS9_EEEENSK_INSL_ISA_EEEENSK_INSL_IbEEEEEEEEEPSC_ST_PlNS0_13ScanTileStateIiLb1EEENS7_10__not_fn_tI10isLessTestEESC_iNS2_19streaming_context_tIlLb1EEELSD_1EEEvT0_T1_T2_T3_T4_T5_T6_T7_iT8_NS1_7vsmem_tE_param_2+16];
	ld.param.u64 	%rd33, [_ZN3cub18CUB_300001_SM_10006detail6select23DeviceSelectSweepKernelINS2_10policy_hubIN4cuda3std3__45tupleIJ6float46float2bEEENS0_8NullTypeEiLb0ELNS0_10SelectImplE1EE10Policy1000EN6thrust24THRUST_300001_SM_1000_NS12zip_iteratorINS8_IJNSH_6detail15normal_iteratorINSH_10device_ptrIS9_EEEENSK_INSL_ISA_EEEENSK_INSL_IbEEEEEEEEEPSC_ST_PlNS0_13ScanTileStateIiLb1EEENS7_10__not_fn_tI10isLessTestEESC_iNS2_19streaming_context_tIlLb1EEELSD_1EEEvT0_T1_T2_T3_T4_T5_T6_T7_iT8_NS1_7vsmem_tE_param_2+8];
	ld.param.u64 	%rd32, [_ZN3cub18CUB_300001_SM_10006detail6select23DeviceSelectSweepKernelINS2_10policy_hubIN4cuda3std3__45tupleIJ6float46float2bEEENS0_8NullTypeEiLb0ELNS0_10SelectImplE1EE10Policy1000EN6thrust24THRUST_300001_SM_1000_NS12zip_iteratorINS8_IJNSH_6detail15normal_iteratorINSH_10device_ptrIS9_EEEENSK_INSL_ISA_EEEENSK_INSL_IbEEEEEEEEEPSC_ST_PlNS0_13ScanTileStateIiLb1EEENS7_10__not_fn_tI10isLessTestEESC_iNS2_19streaming_context_tIlLb1EEELSD_1EEEvT0_T1_T2_T3_T4_T5_T6_T7_iT8_NS1_7vsmem_tE_param_2];
	ld.param.u64 	%rd37, [_ZN3cub18CUB_300001_SM_10006detail6select23DeviceSelectSweepKernelINS2_10policy_hubIN4cuda3std3__45tupleIJ6float46float2bEEENS0_8NullTypeEiLb0ELNS0_10SelectImplE1EE10Policy1000EN6thrust24THRUST_300001_SM_1000_NS12zip_iteratorINS8_IJNSH_6detail15normal_iteratorINSH_10device_ptrIS9_EEEENSK_INSL_ISA_EEEENSK_INSL_IbEEEEEEEEEPSC_ST_PlNS0_13ScanTileStateIiLb1EEENS7_10__not_fn_tI10isLessTestEESC_iNS2_19streaming_context_tIlLb1EEELSD_1EEEvT0_T1_T2_T3_T4_T5_T6_T7_iT8_NS1_7vsmem_tE_param_0+16];
	ld.param.u64 	%rd38, [_ZN3cub18CUB_300001_SM_10006detail6select23DeviceSelectSweepKernelINS2_10policy_hubIN4cuda3std3__45tupleIJ6float46float2bEEENS0_8NullTypeEiLb0ELNS0_10SelectImplE1EE10Policy1000EN6thrust24THRUST_300001_SM_1000_NS12zip_iteratorINS8_IJNSH_6detail15normal_iteratorINSH_10device_ptrIS9_EEEENSK_INSL_ISA_EEEENSK_INSL_IbEEEEEEEEEPSC_ST_PlNS0_13ScanTileStateIiLb1EEENS7_10__not_fn_tI10isLessTestEESC_iNS2_19streaming_context_tIlLb1EEELSD_1EEEvT0_T1_T2_T3_T4_T5_T6_T7_iT8_NS1_7vsmem_tE_param_0+8];
	ld.param.u64 	%rd39, [_ZN3cub18CUB_300001_SM_10006detail6select23DeviceSelectSweepKernelINS2_10policy_hubIN4cuda3std3__45tupleIJ6float46float2bEEENS0_8NullTypeEiLb0ELNS0_10SelectImplE1EE10Policy1000EN6thrust24THRUST_300001_SM_1000_NS12zip_iteratorINS8_IJNSH_6detail15normal_iteratorINSH_10device_ptrIS9_EEEENSK_INSL_ISA_EEEENSK_INSL_IbEEEEEEEEEPSC_ST_PlNS0_13ScanTileStateIiLb1EEENS7_10__not_fn_tI10isLessTestEESC_iNS2_19streaming_context_tIlLb1EEELSD_1EEEvT0_T1_T2_T3_T4_T5_T6_T7_iT8_NS1_7vsmem_tE_param_0];
	ld.param.u32 	%r100, [_ZN3cub18CUB_300001_SM_10006detail6select23DeviceSelectSweepKernelINS2_10policy_hubIN4cuda3std3__45tupleIJ6float46float2bEEENS0_8NullTypeEiLb0ELNS0_10SelectImplE1EE10Policy1000EN6thrust24THRUST_300001_SM_1000_NS12zip_iteratorINS8_IJNSH_6detail15normal_iteratorINSH_10device_ptrIS9_EEEENSK_INSL_ISA_EEEENSK_INSL_IbEEEEEEEEEPSC_ST_PlNS0_13ScanTileStateIiLb1EEENS7_10__not_fn_tI10isLessTestEESC_iNS2_19streaming_context_tIlLb1EEELSD_1EEEvT0_T1_T2_T3_T4_T5_T6_T7_iT8_NS1_7vsmem_tE_param_7];
	ld.param.u32 	%r101, [_ZN3cub18CUB_300001_SM_10006detail6select23DeviceSelectSweepKernelINS2_10policy_hubIN4cuda3std3__45tupleIJ6float46float2bEEENS0_8NullTypeEiLb0ELNS0_10SelectImplE1EE10Policy1000EN6thrust24THRUST_300001_SM_1000_NS12zip_iteratorINS8_IJNSH_6detail15normal_iteratorINSH_10device_ptrIS9_EEEENSK_INSL_ISA_EEEENSK_INSL_IbEEEEEEEEEPSC_ST_PlNS0_13ScanTileStateIiLb1EEENS7_10__not_fn_tI10isLessTestEESC_iNS2_19streaming_context_tIlLb1EEELSD_1EEEvT0_T1_T2_T3_T4_T5_T6_T7_iT8_NS1_7vsmem_tE_param_8];
	mov.b64 	%rd36, _ZN3cub18CUB_300001_SM_10006detail6select23DeviceSelectSweepKernelINS2_10policy_hubIN4cuda3std3__45tupleIJ6float46float2bEEENS0_8NullTypeEiLb0ELNS0_10SelectImplE1EE10Policy1000EN6thrust24THRUST_300001_SM_1000_NS12zip_iteratorINS8_IJNSH_6detail15normal_iteratorINSH_10device_ptrIS9_EEEENSK_INSL_ISA_EEEENSK_INSL_IbEEEEEEEEEPSC_ST_PlNS0_13ScanTileStateIiLb1EEENS7_10__not_fn_tI10isLessTestEESC_iNS2_19streaming_context_tIlLb1EEELSD_1EEEvT0_T1_T2_T3_T4_T5_T6_T7_iT8_NS1_7vsmem_tE_param_9;
	mov.u64 	%rd1, %rd36;
	cvta.to.global.u64 	%rd3, %rd39;
	cvta.to.global.u64 	%rd4, %rd38;
	cvta.to.global.u64 	%rd5, %rd37;
	cvta.to.global.u64 	%rd6, %rd32;
	cvta.to.global.u64 	%rd7, %rd33;
	cvta.to.global.u64 	%rd8, %rd34;
	mov.u32 	%r102, %ctaid.x;
	mov.u32 	%r103, %nctaid.y;
	mov.u32 	%r104, %ctaid.y;
	mad.lo.s32 	%r1, %r102, %r103, %r104;
	shl.b32 	%r2, %r1, 7;
	add.s32 	%r105, %r101, -1;
	setp.ge.s32 	%p1, %r1, %r105;
	@%p1 bra 	$L__BB14_41;
	setp.ne.s32 	%p62, %r1, 0;
	@%p62 bra 	$L__BB14_10;
	ld.param.u8 	%rs18, [%rd1];
	setp.eq.s16 	%p103, %rs18, 0;
	ld.param.u64 	%rd142, [%rd1+16];
	selp.b64 	%rd143, %rd142, 0, %p103;
	mov.u32 	%r3, %tid.x;
	add.s32 	%r478, %r2, %r3;
	cvt.u64.u32 	%rd144, %r478;
	add.s64 	%rd145, %rd143, %rd144;
	shl.b64 	%rd146, %rd145, 4;
	add.s64 	%rd147, %rd3, %rd146;
	shl.b64 	%rd148, %rd145, 3;
	add.s64 	%rd149, %rd4, %rd148;
	add.s64 	%rd150, %rd5, %rd145;
	ld.global.v4.f32 	{%f1, %f2, %f3, %f4}, [%rd147];
	ld.global.v2.f32 	{%f5, %f6}, [%rd149];
	ld.global.u8 	%rs1, [%rd150];
	setp.ne.s16 	%p104, %rs1, 0;
	bar.sync 	0;
	shr.u32 	%r4, %r3, 5;
	// begin inline asm
	mov.u32 %r447, %laneid;
	// end inline asm
	selp.u32 	%r452, 1, 0, %p104;
	mov.b32 	%r450, 1;
	mov.b32 	%r475, 0;
	mov.b32 	%r477, -1;
	// begin inline asm
	{  .reg .s32 r0;  .reg .pred p;  shfl.sync.up.b32 r0|p, %r452, %r450, %r475, %r477;  @p add.s32 r0, r0, %r452;  mov.s32 %r448, r0;}
	// end inline asm
	mov.b32 	%r456, 2;
	// begin inline asm
	{  .reg .s32 r0;  .reg .pred p;  shfl.sync.up.b32 r0|p, %r448, %r456, %r475, %r477;  @p add.s32 r0, r0, %r448;  mov.s32 %r454, r0;}
	// end inline asm
	mov.b32 	%r462, 4;
	// begin inline asm
	{  .reg .s32 r0;  .reg .pred p;  shfl.sync.up.b32 r0|p, %r454, %r462, %r475, %r477;  @p add.s32 r0, r0, %r454;  mov.s32 %r460, r0;}
	// end inline asm
	mov.b32 	%r468, 8;
	// begin inline asm
	{  .reg .s32 r0;  .reg .pred p;  shfl.sync.up.b32 r0|p, %r460, %r468, %r475, %r477;  @p add.s32 r0, r0, %r460;  mov.s32 %r466, r0;}
	// end inline asm
	mov.b32 	%r474, 16;
	// begin inline asm
	{  .reg .s32 r0;  .reg .pred p;  shfl.sync.up.b32 r0|p, %r466, %r474, %r475, %r477;  @p add.s32 r0, r0, %r466;  mov.s32 %r472, r0;}
	// end inline asm
	setp.ne.s32 	%p105, %r447, 31;
	@%p105 bra 	$L__BB14_4;
	shl.b32 	%r479, %r4, 2;
	mov.u32 	%r480, _ZZN3cub18CUB_300001_SM_10006detail6select23DeviceSelectSweepKernelINS2_10policy_hubIN4cuda3std3__45tupleIJ6float46float2bEEENS0_8NullTypeEiLb0ELNS0_10SelectImplE1EE10Policy1000EN6thrust24THRUST_300001_SM_1000_NS12zip_iteratorINS8_IJNSH_6detail15normal_iteratorINSH_10device_ptrIS9_EEEENSK_INSL_ISA_EEEENSK_INSL_IbEEEEEEEEEPSC_ST_PlNS0_13ScanTileStateIiLb1EEENS7_10__not_fn_tI10isLessTestEESC_iNS2_19streaming_context_tIlLb1EEELSD_1EEEvT0_T1_T2_T3_T4_T5_T6_T7_iT8_NS1_7vsmem_tEE19static_temp_storage;
	add.s32 	%r481, %r480, %r479;
	st.shared.u32 	[%r481], %r472;
$L__BB14_4:
	bar.sync 	0;
	ld.shared.v4.u32 	{%r482, %r483, %r484, %r485}, [_ZZN3cub18CUB_300001_SM_10006detail6select23DeviceSelectSweepKernelINS2_10policy_hubIN4cuda3std3__45tupleIJ6float46float2bEEENS0_8NullTypeEiLb0ELNS0_10SelectImplE1EE10Policy1000EN6thrust24THRUST_300001_SM_1000_NS12zip_iteratorINS8_IJNSH_6detail15normal_iteratorINSH_10device_ptrIS9_EEEENSK_INSL_ISA_EEEENSK_INSL_IbEEEEEEEEEPSC_ST_PlNS0_13ScanTileStateIiLb1EEENS7_10__not_fn_tI10isLessTestEESC_iNS2_19streaming_context_tIlLb1EEELSD_1EEEvT0_T1_T2_T3_T4_T5_T6_T7_iT8_NS1_7vsmem_tEE19static_temp_storage];
	add.s32 	%r486, %r483, %r482;
	setp.eq.s32 	%p106, %r4, 2;
	selp.b32 	%r487, %r486, %r482, %p106;
	add.s32 	%r488, %r486, %r484;
	setp.eq.s32 	%p107, %r4, 3;
	selp.b32 	%r489, %r488, %r487, %p107;
	add.s32 	%r8, %r488, %r485;
	setp.lt.u32 	%p108, %r3, 32;
	selp.b32 	%r490, 0, %r489, %p108;
	setp.eq.s32 	%p109, %r447, 0;
	sub.s32 	%r491, %r472, %r452;
	selp.b32 	%r492, 0, %r491, %p109;
	add.s32 	%r9, %r490, %r492;
	setp.ne.s32 	%p110, %r3, 0;
	@%p110 bra 	$L__BB14_6;
	add.s64 	%rd151, %rd2, 256;
	mov.b32 	%r493, 101;
	// begin inline asm
	st.release.gpu.v2.u32 [%rd151], {%r493, %r8};
	// end inline asm
$L__BB14_6:
	setp.eq.s16 	%p111, %rs1, 0;
	@%p111 bra 	$L__BB14_91;
	setp.ne.s16 	%p112, %rs18, 0;
	mov.b64 	%rd163, 0;
	@%p112 bra 	$L__BB14_9;
	ld.param.u64 	%rd153, [%rd1+24];
	cvta.to.global.u64 	%rd154, %rd153;
	ld.global.u64 	%rd163, [%rd154];
$L__BB14_9:
	cvt.s64.s32 	%rd155, %r9;
	add.s64 	%rd156, %rd163, %rd155;
	shl.b64 	%rd157, %rd156, 4;
	add.s64 	%rd158, %rd6, %rd157;
	shl.b64 	%rd159, %rd156, 3;
	add.s64 	%rd160, %rd7, %rd159;
	add.s64 	%rd161, %rd8, %rd156;
	st.global.v4.f32 	[%rd158], {%f1, %f2, %f3, %f4};
	st.global.v2.f32 	[%rd160], {%f5, %f6};
	st.global.u8 	[%rd161], %rs1;
	bra.uni 	$L__BB14_91;
$L__BB14_10:
	ld.param.u8 	%rs16, [%rd1];
	setp.eq.s16 	%p63, %rs16, 0;
	ld.param.u64 	%rd107, [%rd1+16];
	selp.b64 	%rd108, %rd107, 0, %p63;
	cvt.s64.s32 	%rd109, %r2;
	mov.u32 	%r10, %tid.x;
	cvt.u64.u32 	%rd110, %r10;
	add.s64 	%rd111, %rd109, %rd110;
	add.s64 	%rd112, %rd111, %rd108;
	shl.b64 	%rd113, %rd112, 4;
	add.s64 	%rd114, %rd3, %rd113;
	shl.b64 	%rd115, %rd112, 3;
	add.s64 	%rd116, %rd4, %rd115;
	add.s64 	%rd117, %rd5, %rd112;
	ld.global.v4.f32 	{%f7, %f8, %f9, %f10}, [%rd114];
	ld.global.v2.f32 	{%f11, %f12}, [%rd116];
	ld.global.u8 	%rs2, [%rd117];
	setp.ne.s16 	%p64, %rs2, 0;
	bar.sync 	0;
	shr.u32 	%r11, %r10, 5;
	// begin inline asm
	mov.u32 %r305, %laneid;
	// end inline asm
	selp.u32 	%r310, 1, 0, %p64;
	mov.b32 	%r308, 1;
	mov.b32 	%r333, 0;
	mov.b32 	%r335, -1;
	// begin inline asm
	{  .reg .s32 r0;  .reg .pred p;  shfl.sync.up.b32 r0|p, %r310, %r308, %r333, %r335;  @p add.s32 r0, r0, %r310;  mov.s32 %r306, r0;}
	// end inline asm
	mov.b32 	%r314, 2;
	// begin inline asm
	{  .reg .s32 r0;  .reg .pred p;  shfl.sync.up.b32 r0|p, %r306, %r314, %r333, %r335;  @p add.s32 r0, r0, %r306;  mov.s32 %r312, r0;}
	// end inline asm
	mov.b32 	%r320, 4;
	// begin inline asm
	{  .reg .s32 r0;  .reg .pred p;  shfl.sync.up.b32 r0|p, %r312, %r320, %r333, %r335;  @p add.s32 r0, r0, %r312;  mov.s32 %r318, r0;}
	// end inline asm
	mov.b32 	%r326, 8;
	// begin inline asm
	{  .reg .s32 r0;  .reg .pred p;  shfl.sync.up.b32 r0|p, %r318, %r326, %r333, %r335;  @p add.s32 r0, r0, %r318;  mov.s32 %r324, r0;}
	// end inline asm
	mov.b32 	%r332, 16;
	// begin inline asm
	{  .reg .s32 r0;  .reg .pred p;  shfl.sync.up.b32 r0|p, %r324, %r332, %r333, %r335;  @p add.s32 r0, r0, %r324;  mov.s32 %r330, r0;}
	// end inline asm
	setp.ne.s32 	%p65, %r305, 31;
	@%p65 bra 	$L__BB14_12;
	shl.b32 	%r336, %r11, 2;
	mov.u32 	%r337, _ZZN3cub18CUB_300001_SM_10006detail6select23DeviceSelectSweepKernelINS2_10policy_hubIN4cuda3std3__45tupleIJ6float46float2bEEENS0_8NullTypeEiLb0ELNS0_10SelectImplE1EE10Policy1000EN6thrust24THRUST_300001_SM_1000_NS12zip_iteratorINS8_IJNSH_6detail15normal_iteratorINSH_10device_ptrIS9_EEEENSK_INSL_ISA_EEEENSK_INSL_IbEEEEEEEEEPSC_ST_PlNS0_13ScanTileStateIiLb1EEENS7_10__not_fn_tI10isLessTestEESC_iNS2_19streaming_context_tIlLb1EEELSD_1EEEvT0_T1_T2_T3_T4_T5_T6_T7_iT8_NS1_7vsmem_tEE19static_temp_storage;
	add.s32 	%r338, %r337, %r336;
	st.shared.u32 	[%r338], %r330;
$L__BB14_12:
	sub.s32 	%r339, %r330, %r310;
	bar.sync 	0;
	ld.shared.v4.u32 	{%r340, %r341, %r342, %r343}, [_ZZN3cub18CUB_300001_SM_10006detail6select23DeviceSelectSweepKernelINS2_10policy_hubIN4cuda3std3__45tupleIJ6float46float2bEEENS0_8NullTypeEiLb0ELNS0_10SelectImplE1EE10Policy1000EN6thrust24THRUST_300001_SM_1000_NS12zip_iteratorINS8_IJNSH_6detail15normal_iteratorINSH_10device_ptrIS9_EEEENSK_INSL_ISA_EEEENSK_INSL_IbEEEEEEEEEPSC_ST_PlNS0_13ScanTileStateIiLb1EEENS7_10__not_fn_tI10isLessTestEESC_iNS2_19streaming_context_tIlLb1EEELSD_1EEEvT0_T1_T2_T3_T4_T5_T6_T7_iT8_NS1_7vsmem_tEE19static_temp_storage];
	add.s32 	%r344, %r341, %r340;
	setp.eq.s32 	%p66, %r11, 2;
	selp.b32 	%r345, %r344, %r340, %p66;
	add.s32 	%r346, %r344, %r342;
	setp.eq.s32 	%p67, %r11, 3;
	selp.b32 	%r347, %r346, %r345, %p67;
	add.s32 	%r15, %r346, %r343;
	setp.gt.u32 	%p68, %r10, 31;
	setp.lt.u32 	%p69, %r10, 32;
	setp.eq.s32 	%p70, %r305, 0;
	selp.b32 	%r348, 0, %r339, %p70;
	add.s32 	%r502, %r347, %r348;
	selp.b32 	%r17, %r339, %r502, %p69;
	@%p68 bra 	$L__BB14_37;
	setp.ne.s32 	%p71, %r10, 0;
	mul.wide.s32 	%rd118, %r1, 8;
	add.s64 	%rd11, %rd2, %rd118;
	@%p71 bra 	$L__BB14_15;
	st.shared.u32 	[_ZZN3cub18CUB_300001_SM_10006detail6select23DeviceSelectSweepKernelINS2_10policy_hubIN4cuda3std3__45tupleIJ6float46float2bEEENS0_8NullTypeEiLb0ELNS0_10SelectImplE1EE10Policy1000EN6thrust24THRUST_300001_SM_1000_NS12zip_iteratorINS8_IJNSH_6detail15normal_iteratorINSH_10device_ptrIS9_EEEENSK_INSL_ISA_EEEENSK_INSL_IbEEEEEEEEEPSC_ST_PlNS0_13ScanTileStateIiLb1EEENS7_10__not_fn_tI10isLessTestEESC_iNS2_19streaming_context_tIlLb1EEELSD_1EEEvT0_T1_T2_T3_T4_T5_T6_T7_iT8_NS1_7vsmem_tEE19static_temp_storage+44], %r15;
	add.s64 	%rd119, %rd11, 256;
	mov.b32 	%r349, 100;
	// begin inline asm
	st.release.gpu.v2.u32 [%rd119], {%r349, %r15};
	// end inline asm
$L__BB14_15:
	not.b32 	%r351, %r10;
	add.s32 	%r499, %r1, %r351;
	mov.u32 	%r19, %nctaid.x;
	setp.gt.u32 	%p72, %r19, 499;
	@%p72 bra 	$L__BB14_17;
	membar.cta;
	bra.uni 	$L__BB14_18;
$L__BB14_17:
	mov.b32 	%r352, 450;
	// begin inline asm
	nanosleep.u32 %r352;
	// end inline asm
$L__BB14_18:
	mul.wide.s32 	%rd121, %r499, 8;
	add.s64 	%rd122, %rd2, %rd121;
	add.s64 	%rd120, %rd122, 256;
	// begin inline asm
	ld.acquire.gpu.v2.u32 {%r500, %r496}, [%rd120];
	// end inline asm
$L__BB14_19:
	setp.eq.s32 	%p73, %r500, 99;
	mov.b32 	%r355, -1;
	vote.sync.any.pred 	%p74, %p73, %r355;
	not.pred 	%p75, %p74;
	@%p75 bra 	$L__BB14_24;
	setp.gt.u32 	%p102, %r19, 499;
	@%p102 bra 	$L__BB14_22;
	membar.cta;
	bra.uni 	$L__BB14_23;
$L__BB14_22:
	mov.b32 	%r444, 350;
	// begin inline asm
	nanosleep.u32 %r444;
	// end inline asm
$L__BB14_23:
	// begin inline asm
	ld.acquire.gpu.v2.u32 {%r500, %r496}, [%rd120];
	// end inline asm
	bra.uni 	$L__BB14_19;
$L__BB14_24:
	setp.eq.s32 	%p76, %r500, 101;
	mov.b32 	%r382, -1;
	vote.sync.ballot.b32 	%r383, %p76, %r382;
	// begin inline asm
	mov.u32 %r357, %lanemask_ge;
	// end inline asm
	and.b32  	%r384, %r383, %r357;
	or.b32  	%r385, %r384, -2147483648;
	add.s32 	%r386, %r385, -1;
	not.b32 	%r387, %r385;
	and.b32  	%r388, %r387, %r386;
	popc.b32 	%r361, %r388;
	mov.b32 	%r360, 1;
	// begin inline asm
	shfl.sync.down.b32 %r358, %r496, %r360, %r361, %r382;
	// end inline asm
	setp.lt.s32 	%p78, %r305, %r361;
	selp.b32 	%r389, %r358, 0, %p78;
	add.s32 	%r364, %r389, %r496;
	mov.b32 	%r365, 2;
	// begin inline asm
	shfl.sync.down.b32 %r363, %r364, %r365, %r361, %r382;
	// end inline asm
	add.s32 	%r29, %r305, 2;
	setp.gt.s32 	%p79, %r29, %r361;
	selp.b32 	%r390, 0, %r363, %p79;
	add.s32 	%r369, %r364, %r390;
	mov.b32 	%r370, 4;
	// begin inline asm
	shfl.sync.down.b32 %r368, %r369, %r370, %r361, %r382;
	// end inline asm
	add.s32 	%r30, %r305, 4;
	setp.gt.s32 	%p80, %r30, %r361;
	selp.b32 	%r391, 0, %r368, %p80;
	add.s32 	%r374, %r369, %r391;
	mov.b32 	%r375, 8;
	// begin inline asm
	shfl.sync.down.b32 %r373, %r374, %r375, %r361, %r382;
	// end inline asm
	add.s32 	%r31, %r305, 8;
	setp.gt.s32 	%p81, %r31, %r361;
	selp.b32 	%r392, 0, %r373, %p81;
	add.s32 	%r379, %r374, %r392;
	mov.b32 	%r380, 16;
	// begin inline asm
	shfl.sync.down.b32 %r378, %r379, %r380, %r361, %r382;
	// end inline asm
	add.s32 	%r32, %r305, 16;
	setp.gt.s32 	%p82, %r32, %r361;
	selp.b32 	%r393, 0, %r378, %p82;
	add.s32 	%r497, %r379, %r393;
	add.s64 	%rd13, %rd2, 256;
$L__BB14_25:
	setp.ne.s32 	%p83, %r500, 101;
	mov.b32 	%r394, -1;
	vote.sync.all.pred 	%p84, %p83, %r394;
	not.pred 	%p85, %p84;
	@%p85 bra 	$L__BB14_33;
	mul.wide.s32 	%rd138, %r499, 8;
	add.s64 	%rd139, %rd13, %rd138;
	add.s64 	%rd137, %rd139, -256;
	// begin inline asm
	ld.acquire.gpu.v2.u32 {%r500, %r501}, [%rd137];
	// end inline asm
$L__BB14_27:
	setp.eq.s32 	%p91, %r500, 99;
	mov.b32 	%r402, -1;
	vote.sync.any.pred 	%p92, %p91, %r402;
	not.pred 	%p93, %p92;
	@%p93 bra 	$L__BB14_32;
	setp.gt.u32 	%p101, %r19, 499;
	@%p101 bra 	$L__BB14_30;
	membar.cta;
	bra.uni 	$L__BB14_31;
$L__BB14_30:
	mov.b32 	%r441, 350;
	// begin inline asm
	nanosleep.u32 %r441;
	// end inline asm
$L__BB14_31:
	// begin inline asm
	ld.acquire.gpu.v2.u32 {%r500, %r501}, [%rd137];
	// end inline asm
	bra.uni 	$L__BB14_27;
$L__BB14_32:
	setp.eq.s32 	%p94, %r500, 101;
	mov.b32 	%r428, -1;
	vote.sync.ballot.b32 	%r429, %p94, %r428;
	and.b32  	%r430, %r429, %r357;
	or.b32  	%r431, %r430, -2147483648;
	add.s32 	%r432, %r431, -1;
	not.b32 	%r433, %r431;
	and.b32  	%r434, %r433, %r432;
	popc.b32 	%r407, %r434;
	mov.b32 	%r406, 1;
	// begin inline asm
	shfl.sync.down.b32 %r404, %r501, %r406, %r407, %r428;
	// end inline asm
	setp.lt.s32 	%p96, %r305, %r407;
	selp.b32 	%r435, %r404, 0, %p96;
	add.s32 	%r410, %r435, %r501;
	mov.b32 	%r411, 2;
	// begin inline asm
	shfl.sync.down.b32 %r409, %r410, %r411, %r407, %r428;
	// end inline asm
	setp.gt.s32 	%p97, %r29, %r407;
	selp.b32 	%r436, 0, %r409, %p97;
	add.s32 	%r415, %r410, %r436;
	mov.b32 	%r416, 4;
	// begin inline asm
	shfl.sync.down.b32 %r414, %r415, %r416, %r407, %r428;
	// end inline asm
	setp.gt.s32 	%p98, %r30, %r407;
	selp.b32 	%r437, 0, %r414, %p98;
	add.s32 	%r420, %r415, %r437;
	mov.b32 	%r421, 8;
	// begin inline asm
	shfl.sync.down.b32 %r419, %r420, %r421, %r407, %r428;
	// end inline asm
	setp.gt.s32 	%p99, %r31, %r407;
	selp.b32 	%r438, 0, %r419, %p99;
	add.s32 	%r425, %r420, %r438;
	mov.b32 	%r426, 16;
	// begin inline asm
	shfl.sync.down.b32 %r424, %r425, %r426, %r407, %r428;
	// end inline asm
	setp.gt.s32 	%p100, %r32, %r407;
	selp.b32 	%r439, 0, %r424, %p100;
	add.s32 	%r440, %r439, %r497;
	add.s32 	%r497, %r440, %r425;
	add.s32 	%r499, %r499, -32;
	bra.uni 	$L__BB14_25;
$L__BB14_33:
	setp.ne.s32 	%p86, %r10, 0;
	@%p86 bra 	$L__BB14_35;
	add.s32 	%r397, %r497, %r15;
	add.s64 	%rd123, %rd11, 256;
	mov.b32 	%r396, 101;
	// begin inline asm
	st.release.gpu.v2.u32 [%rd123], {%r396, %r397};
	// end inline asm
	st.shared.u32 	[_ZZN3cub18CUB_300001_SM_10006detail6select23DeviceSelectSweepKernelINS2_10policy_hubIN4cuda3std3__45tupleIJ6float46float2bEEENS0_8NullTypeEiLb0ELNS0_10SelectImplE1EE10Policy1000EN6thrust24THRUST_300001_SM_1000_NS12zip_iteratorINS8_IJNSH_6detail15normal_iteratorINSH_10device_ptrIS9_EEEENSK_INSL_ISA_EEEENSK_INSL_IbEEEEEEEEEPSC_ST_PlNS0_13ScanTileStateIiLb1EEENS7_10__not_fn_tI10isLessTestEESC_iNS2_19streaming_context_tIlLb1EEELSD_1EEEvT0_T1_T2_T3_T4_T5_T6_T7_iT8_NS1_7vsmem_tEE19static_temp_storage+36], %r497;
	st.shared.u32 	[_ZZN3cub18CUB_300001_SM_10006detail6select23DeviceSelectSweepKernelINS2_10policy_hubIN4cuda3std3__45tupleIJ6float46float2bEEENS0_8NullTypeEiLb0ELNS0_10SelectImplE1EE10Policy1000EN6thrust24THRUST_300001_SM_1000_NS12zip_iteratorINS8_IJNSH_6detail15normal_iteratorINSH_10device_ptrIS9_EEEENSK_INSL_ISA_EEEENSK_INSL_IbEEEEEEEEEPSC_ST_PlNS0_13ScanTileStateIiLb1EEENS7_10__not_fn_tI10isLessTestEESC_iNS2_19streaming_context_tIlLb1EEELSD_1EEEvT0_T1_T2_T3_T4_T5_T6_T7_iT8_NS1_7vsmem_tEE19static_temp_storage+40], %r397;
$L__BB14_35:
	setp.ne.s32 	%p87, %r305, 0;
	mov.u32 	%r502, %r17;
	@%p87 bra 	$L__BB14_37;
	st.shared.u32 	[_ZZN3cub18CUB_300001_SM_10006detail6select23DeviceSelectSweepKernelINS2_10policy_hubIN4cuda3std3__45tupleIJ6float46float2bEEENS0_8NullTypeEiLb0ELNS0_10SelectImplE1EE10Policy1000EN6thrust24THRUST_300001_SM_1000_NS12zip_iteratorINS8_IJNSH_6detail15normal_iteratorINSH_10device_ptrIS9_EEEENSK_INSL_ISA_EEEENSK_INSL_IbEEEEEEEEEPSC_ST_PlNS0_13ScanTileStateIiLb1EEENS7_10__not_fn_tI10isLessTestEESC_iNS2_19streaming_context_tIlLb1EEELSD_1EEEvT0_T1_T2_T3_T4_T5_T6_T7_iT8_NS1_7vsmem_tEE19static_temp_storage+20], %r497;
	mov.u32 	%r502, %r497;
$L__BB14_37:
	setp.eq.s16 	%p88, %rs2, 0;
	bar.sync 	0;
	setp.eq.s32 	%p89, %r10, 0;
	ld.shared.u32 	%r398, [_ZZN3cub18CUB_300001_SM_10006detail6select23DeviceSelectSweepKernelINS2_10policy_hubIN4cuda3std3__45tupleIJ6float46float2bEEENS0_8NullTypeEiLb0ELNS0_10SelectImplE1EE10Policy1000EN6thrust24THRUST_300001_SM_1000_NS12zip_iteratorINS8_IJNSH_6detail15normal_iteratorINSH_10device_ptrIS9_EEEENSK_INSL_ISA_EEEENSK_INSL_IbEEEEEEEEEPSC_ST_PlNS0_13ScanTileStateIiLb1EEENS7_10__not_fn_tI10isLessTestEESC_iNS2_19streaming_context_tIlLb1EEELSD_1EEEvT0_T1_T2_T3_T4_T5_T6_T7_iT8_NS1_7vsmem_tEE19static_temp_storage+20];
	selp.b32 	%r399, 0, %r398, %p89;
	add.s32 	%r48, %r399, %r502;
	@%p88 bra 	$L__BB14_91;
	mov.u64 	%rd15, %rd36;
	ld.param.u8 	%rs17, [%rd15];
	setp.ne.s16 	%p90, %rs17, 0;
	mov.b64 	%rd164, 0;
	@%p90 bra 	$L__BB14_40;
	ld.param.u64 	%rd125, [%rd15+24];
	cvta.to.global.u64 	%rd126, %rd125;
	ld.global.u64 	%rd164, [%rd126];
$L__BB14_40:
	cvt.s64.s32 	%rd127, %r48;
	add.s64 	%rd128, %rd164, %rd127;
	cvta.to.global.u64 	%rd129, %rd32;
	shl.b64 	%rd130, %rd128, 4;
	add.s64 	%rd131, %rd129, %rd130;
	cvta.to.global.u64 	%rd132, %rd33;
	shl.b64 	%rd133, %rd128, 3;
	add.s64 	%rd134, %rd132, %rd133;
	cvta.to.global.u64 	%rd135, %rd34;
	add.s64 	%rd136, %rd135, %rd128;
	st.global.v4.f32 	[%rd131], {%f7, %f8, %f9, %f10};
	st.global.v2.f32 	[%rd134], {%f11, %f12};
	st.global.u8 	[%rd136], %rs2;
	bra.uni 	$L__BB14_91;
$L__BB14_41:
	sub.s32 	%r49, %r100, %r2;
	setp.ne.s32 	%p2, %r1, 0;
	@%p2 bra 	$L__BB14_50;
	mov.u32 	%r50, %tid.x;
	setp.ge.s32 	%p46, %r50, %r49;
	mov.b32 	%r503, 1;
	mov.b16 	%rs20, 0;
	mov.f32 	%f39, 0f00000000;
	mov.f32 	%f40, %f39;
	mov.f32 	%f41, %f39;
	mov.f32 	%f42, %f39;
	mov.f32 	%f43, %f39;
	mov.f32 	%f44, %f39;
	@%p46 bra 	$L__BB14_44;
	ld.param.u8 	%rs11, [%rd1];
	ld.param.u64 	%rd75, [%rd1+16];
	add.s32 	%r254, %r2, %r50;
	cvt.u64.u32 	%rd76, %r254;
	setp.eq.s16 	%p47, %rs11, 0;
	selp.b64 	%rd77, %rd75, 0, %p47;
	add.s64 	%rd78, %rd77, %rd76;
	shl.b64 	%rd79, %rd78, 4;
	add.s64 	%rd80, %rd3, %rd79;
	shl.b64 	%rd81, %rd78, 3;
	add.s64 	%rd82, %rd4, %rd81;
	add.s64 	%rd83, %rd5, %rd78;
	ld.global.v4.f32 	{%f39, %f40, %f41, %f42}, [%rd80];
	ld.global.v2.f32 	{%f43, %f44}, [%rd82];
	ld.global.u8 	%rs20, [%rd83];
	setp.ne.s16 	%p48, %rs20, 0;
	selp.u32 	%r503, 1, 0, %p48;
$L__BB14_44:
	bar.sync 	0;
	shr.u32 	%r53, %r50, 5;
	// begin inline asm
	mov.u32 %r255, %laneid;
	// end inline asm
	mov.b32 	%r258, 1;
	mov.b32 	%r283, 0;
	mov.b32 	%r285, -1;
	// begin inline asm
	{  .reg .s32 r0;  .reg .pred p;  shfl.sync.up.b32 r0|p, %r503, %r258, %r283, %r285;  @p add.s32 r0, r0, %r503;  mov.s32 %r256, r0;}
	// end inline asm
	mov.b32 	%r264, 2;
	// begin inline asm
	{  .reg .s32 r0;  .reg .pred p;  shfl.sync.up.b32 r0|p, %r256, %r264, %r283, %r285;  @p add.s32 r0, r0, %r256;  mov.s32 %r262, r0;}
	// end inline asm
	mov.b32 	%r270, 4;
	// begin inline asm
	{  .reg .s32 r0;  .reg .pred p;  shfl.sync.up.b32 r0|p, %r262, %r270, %r283, %r285;  @p add.s32 r0, r0, %r262;  mov.s32 %r268, r0;}
	// end inline asm
	mov.b32 	%r276, 8;
	// begin inline asm
	{  .reg .s32 r0;  .reg .pred p;  shfl.sync.up.b32 r0|p, %r268, %r276, %r283, %r285;  @p add.s32 r0, r0, %r268;  mov.s32 %r274, r0;}
	// end inline asm
	mov.b32 	%r282, 16;
	// begin inline asm
	{  .reg .s32 r0;  .reg .pred p;  shfl.sync.up.b32 r0|p, %r274, %r282, %r283, %r285;  @p add.s32 r0, r0, %r274;  mov.s32 %r280, r0;}
	// end inline asm
	setp.ne.s32 	%p49, %r255, 31;
	@%p49 bra 	$L__BB14_46;
	shl.b32 	%r286, %r53, 2;
	mov.u32 	%r287, _ZZN3cub18CUB_300001_SM_10006detail6select23DeviceSelectSweepKernelINS2_10policy_hubIN4cuda3std3__45tupleIJ6float46float2bEEENS0_8NullTypeEiLb0ELNS0_10SelectImplE1EE10Policy1000EN6thrust24THRUST_300001_SM_1000_NS12zip_iteratorINS8_IJNSH_6detail15normal_iteratorINSH_10device_ptrIS9_EEEENSK_INSL_ISA_EEEENSK_INSL_IbEEEEEEEEEPSC_ST_PlNS0_13ScanTileStateIiLb1EEENS7_10__not_fn_tI10isLessTestEESC_iNS2_19streaming_context_tIlLb1EEELSD_1EEEvT0_T1_T2_T3_T4_T5_T6_T7_iT8_NS1_7vsmem_tEE19static_temp_storage;
	add.s32 	%r288, %r287, %r286;
	st.shared.u32 	[%r288], %r280;
$L__BB14_46:
	bar.sync 	0;
	ld.shared.v4.u32 	{%r289, %r290, %r291, %r292}, [_ZZN3cub18CUB_300001_SM_10006detail6select23DeviceSelectSweepKernelINS2_10policy_hubIN4cuda3std3__45tupleIJ6float46float2bEEENS0_8NullTypeEiLb0ELNS0_10SelectImplE1EE10Policy1000EN6thrust24THRUST_300001_SM_1000_NS12zip_iteratorINS8_IJNSH_6detail15normal_iteratorINSH_10device_ptrIS9_EEEENSK_INSL_ISA_EEEENSK_INSL_IbEEEEEEEEEPSC_ST_PlNS0_13ScanTileStateIiLb1EEENS7_10__not_fn_tI10isLessTestEESC_iNS2_19streaming_context_tIlLb1EEELSD_1EEEvT0_T1_T2_T3_T4_T5_T6_T7_iT8_NS1_7vsmem_tEE19static_temp_storage];
	add.s32 	%r293, %r290, %r289;
	setp.eq.s32 	%p50, %r53, 2;
	selp.b32 	%r294, %r293, %r289, %p50;
	add.s32 	%r295, %r293, %r291;
	setp.eq.s32 	%p51, %r53, 3;
	selp.b32 	%r296, %r295, %r294, %p51;
	setp.lt.u32 	%p52, %r50, 32;
	selp.b32 	%r297, 0, %r296, %p52;
	setp.eq.s32 	%p53, %r255, 0;
	sub.s32 	%r298, %r280, %r503;
	selp.b32 	%r299, 0, %r298, %p53;
	add.s32 	%r300, %r297, %r299;
	add.s32 	%r301, %r49, %r292;
	add.s32 	%r302, %r301, %r295;
	add.s32 	%r513, %r302, -128;
	setp.eq.s32 	%p54, %r503, 0;
	setp.ge.s32 	%p55, %r300, %r513;
	or.pred  	%p56, %p54, %p55;
	@%p56 bra 	$L__BB14_83;
	ld.param.u8 	%rs12, [%rd1];
	setp.ne.s16 	%p57, %rs12, 0;
	mov.b64 	%rd165, 0;
	@%p57 bra 	$L__BB14_49;
	ld.param.u64 	%rd85, [%rd1+24];
	cvta.to.global.u64 	%rd86, %rd85;
	ld.global.u64 	%rd165, [%rd86];
$L__BB14_49:
	cvt.s64.s32 	%rd87, %r300;
	add.s64 	%rd88, %rd165, %rd87;
	shl.b64 	%rd89, %rd88, 4;
	add.s64 	%rd90, %rd6, %rd89;
	shl.b64 	%rd91, %rd88, 3;
	add.s64 	%rd92, %rd7, %rd91;
	add.s64 	%rd93, %rd8, %rd88;
	st.global.v4.f32 	[%rd90], {%f39, %f40, %f41, %f42};
	st.global.v2.f32 	[%rd92], {%f43, %f44};
	st.global.u8 	[%rd93], %rs20;
	bra.uni 	$L__BB14_83;
$L__BB14_50:
	mov.u32 	%r58, %tid.x;
	setp.ge.s32 	%p3, %r58, %r49;
	mov.b32 	%r504, 1;
	mov.b16 	%rs21, 0;
	mov.f32 	%f45, 0f00000000;
	mov.f32 	%f46, %f45;
	mov.f32 	%f47, %f45;
	mov.f32 	%f48, %f45;
	mov.f32 	%f49, %f45;
	mov.f32 	%f50, %f45;
	@%p3 bra 	$L__BB14_52;
	ld.param.u8 	%rs8, [%rd1];
	ld.param.u64 	%rd40, [%rd1+16];
	cvt.s64.s32 	%rd41, %r2;
	cvt.u64.u32 	%rd42, %r58;
	add.s64 	%rd43, %rd41, %rd42;
	setp.eq.s16 	%p4, %rs8, 0;
	selp.b64 	%rd44, %rd40, 0, %p4;
	add.s64 	%rd45, %rd43, %rd44;
	shl.b64 	%rd46, %rd45, 4;
	add.s64 	%rd47, %rd3, %rd46;
	shl.b64 	%rd48, %rd45, 3;
	add.s64 	%rd49, %rd4, %rd48;
	add.s64 	%rd50, %rd5, %rd45;
	ld.global.v4.f32 	{%f45, %f46, %f47, %f48}, [%rd47];
	ld.global.v2.f32 	{%f49, %f50}, [%rd49];
	ld.global.u8 	%rs21, [%rd50];
	setp.ne.s16 	%p5, %rs21, 0;
	selp.u32 	%r504, 1, 0, %p5;
$L__BB14_52:
	bar.sync 	0;
	shr.u32 	%r61, %r58, 5;
	// begin inline asm
	mov.u32 %r107, %laneid;
	// end inline asm
	mov.b32 	%r110, 1;
	mov.b32 	%r135, 0;
	mov.b32 	%r137, -1;
	// begin inline asm
	{  .reg .s32 r0;  .reg .pred p;  shfl.sync.up.b32 r0|p, %r504, %r110, %r135, %r137;  @p add.s32 r0, r0, %r504;  mov.s32 %r108, r0;}
	// end inline asm
	mov.b32 	%r116, 2;
	// begin inline asm
	{  .reg .s32 r0;  .reg .pred p;  shfl.sync.up.b32 r0|p, %r108, %r116, %r135, %r137;  @p add.s32 r0, r0, %r108;  mov.s32 %r114, r0;}
	// end inline asm
	mov.b32 	%r122, 4;
	// begin inline asm
	{  .reg .s32 r0;  .reg .pred p;  shfl.sync.up.b32 r0|p, %r114, %r122, %r135, %r137;  @p add.s32 r0, r0, %r114;  mov.s32 %r120, r0;}
	// end inline asm
	mov.b32 	%r128, 8;
	// begin inline asm
	{  .reg .s32 r0;  .reg .pred p;  shfl.sync.up.b32 r0|p, %r120, %r128, %r135, %r137;  @p add.s32 r0, r0, %r120;  mov.s32 %r126, r0;}
	// end inline asm
	mov.b32 	%r134, 16;
	// begin inline asm
	{  .reg .s32 r0;  .reg .pred p;  shfl.sync.up.b32 r0|p, %r126, %r134, %r135, %r137;  @p add.s32 r0, r0, %r126;  mov.s32 %r132, r0;}
	// end inline asm
	setp.ne.s32 	%p6, %r107, 31;
	@%p6 bra 	$L__BB14_54;
	shl.b32 	%r138, %r61, 2;
	mov.u32 	%r139, _ZZN3cub18CUB_300001_SM_10006detail6select23DeviceSelectSweepKernelINS2_10policy_hubIN4cuda3std3__45tupleIJ6float46float2bEEENS0_8NullTypeEiLb0ELNS0_10SelectImplE1EE10Policy1000EN6thrust24THRUST_300001_SM_1000_NS12zip_iteratorINS8_IJNSH_6detail15normal_iteratorINSH_10device_ptrIS9_EEEENSK_INSL_ISA_EEEENSK_INSL_IbEEEEEEEEEPSC_ST_PlNS0_13ScanTileStateIiLb1EEENS7_10__not_fn_tI10isLessTestEESC_iNS2_19streaming_context_tIlLb1EEELSD_1EEEvT0_T1_T2_T3_T4_T5_T6_T7_iT8_NS1_7vsmem_tEE19static_temp_storage;
	add.s32 	%r140, %r139, %r138;
	st.shared.u32 	[%r140], %r132;
$L__BB14_54:
	sub.s32 	%r141, %r132, %r504;
	bar.sync 	0;
	ld.shared.v4.u32 	{%r142, %r143, %r144, %r145}, [_ZZN3cub18CUB_300001_SM_10006detail6select23DeviceSelectSweepKernelINS2_10policy_hubIN4cuda3std3__45tupleIJ6float46float2bEEENS0_8NullTypeEiLb0ELNS0_10SelectImplE1EE10Policy1000EN6thrust24THRUST_300001_SM_1000_NS12zip_iteratorINS8_IJNSH_6detail15normal_iteratorINSH_10device_ptrIS9_EEEENSK_INSL_ISA_EEEENSK_INSL_IbEEEEEEEEEPSC_ST_PlNS0_13ScanTileStateIiLb1EEENS7_10__not_fn_tI10isLessTestEESC_iNS2_19streaming_context_tIlLb1EEELSD_1EEEvT0_T1_T2_T3_T4_T5_T6_T7_iT8_NS1_7vsmem_tEE19static_temp_storage];
	add.s32 	%r146, %r143, %r142;
	setp.eq.s32 	%p7, %r61, 2;
	selp.b32 	%r147, %r146, %r142, %p7;
	add.s32 	%r148, %r146, %r144;
	setp.eq.s32 	%p8, %r61, 3;
	selp.b32 	%r149, %r148, %r147, %p8;
	add.s32 	%r64, %r148, %r145;
	setp.gt.u32 	%p9, %r58, 31;
	setp.lt.u32 	%p10, %r58, 32;
	setp.eq.s32 	%p11, %r107, 0;
	selp.b32 	%r150, 0, %r141, %p11;
	add.s32 	%r512, %r149, %r150;
	selp.b32 	%r66, %r141, %r512, %p10;
	@%p9 bra 	$L__BB14_79;
	setp.ne.s32 	%p12, %r58, 0;
	mul.wide.s32 	%rd51, %r1, 8;
	add.s64 	%rd20, %rd2, %rd51;
	@%p12 bra 	$L__BB14_57;
	st.shared.u32 	[_ZZN3cub18CUB_300001_SM_10006detail6select23DeviceSelectSweepKernelINS2_10policy_hubIN4cuda3std3__45tupleIJ6float46float2bEEENS0_8NullTypeEiLb0ELNS0_10SelectImplE1EE10Policy1000EN6thrust24THRUST_300001_SM_1000_NS12zip_iteratorINS8_IJNSH_6detail15normal_iteratorINSH_10device_ptrIS9_EEEENSK_INSL_ISA_EEEENSK_INSL_IbEEEEEEEEEPSC_ST_PlNS0_13ScanTileStateIiLb1EEENS7_10__not_fn_tI10isLessTestEESC_iNS2_19streaming_context_tIlLb1EEELSD_1EEEvT0_T1_T2_T3_T4_T5_T6_T7_iT8_NS1_7vsmem_tEE19static_temp_storage+44], %r64;
	add.s64 	%rd52, %rd20, 256;
	mov.b32 	%r151, 100;
	// begin inline asm
	st.release.gpu.v2.u32 [%rd52], {%r151, %r64};
	// end inline asm
$L__BB14_57:
	not.b32 	%r153, %r58;
	add.s32 	%r509, %r1, %r153;
	mov.u32 	%r68, %nctaid.x;
	setp.gt.u32 	%p13, %r68, 499;
	@%p13 bra 	$L__BB14_59;
	membar.cta;
	bra.uni 	$L__BB14_60;
$L__BB14_59:
	mov.b32 	%r154, 450;
	// begin inline asm
	nanosleep.u32 %r154;
	// end inline asm
$L__BB14_60:
	mul.wide.s32 	%rd54, %r509, 8;
	add.s64 	%rd55, %rd2, %rd54;
	add.s64 	%rd53, %rd55, 256;
	// begin inline asm
	ld.acquire.gpu.v2.u32 {%r510, %r506}, [%rd53];
	// end inline asm
$L__BB14_61:
	setp.eq.s32 	%p14, %r510, 99;
	mov.b32 	%r157, -1;
	vote.sync.any.pred 	%p15, %p14, %r157;
	not.pred 	%p16, %p15;
	@%p16 bra 	$L__BB14_66;
	@%p13 bra 	$L__BB14_64;
	membar.cta;
	bra.uni 	$L__BB14_65;
$L__BB14_64:
	mov.b32 	%r250, 350;
	// begin inline asm
	nanosleep.u32 %r250;
	// end inline asm
$L__BB14_65:
	// begin inline asm
	ld.acquire.gpu.v2.u32 {%r510, %r506}, [%rd53];
	// end inline asm
	bra.uni 	$L__BB14_61;
$L__BB14_66:
	setp.eq.s32 	%p17, %r510, 101;
	mov.b32 	%r184, -1;
	vote.sync.ballot.b32 	%r185, %p17, %r184;
	// begin inline asm
	mov.u32 %r159, %lanemask_ge;
	// end inline asm
	and.b32  	%r186, %r185, %r159;
	or.b32  	%r187, %r186, -2147483648;
	add.s32 	%r188, %r187, -1;
	not.b32 	%r189, %r187;
	and.b32  	%r190, %r189, %r188;
	popc.b32 	%r163, %r190;
	mov.b32 	%r162, 1;
	// begin inline asm
	shfl.sync.down.b32 %r160, %r506, %r162, %r163, %r184;
	// end inline asm
	setp.lt.s32 	%p19, %r107, %r163;
	selp.b32 	%r191, %r160, 0, %p19;
	add.s32 	%r166, %r191, %r506;
	mov.b32 	%r167, 2;
	// begin inline asm
	shfl.sync.down.b32 %r165, %r166, %r167, %r163, %r184;
	// end inline asm
	add.s32 	%r78, %r107, 2;
	setp.gt.s32 	%p20, %r78, %r163;
	selp.b32 	%r192, 0, %r165, %p20;
	add.s32 	%r171, %r166, %r192;
	mov.b32 	%r172, 4;
	// begin inline asm
	shfl.sync.down.b32 %r170, %r171, %r172, %r163, %r184;
	// end inline asm
	add.s32 	%r79, %r107, 4;
	setp.gt.s32 	%p21, %r79, %r163;
	selp.b32 	%r193, 0, %r170, %p21;
	add.s32 	%r176, %r171, %r193;
	mov.b32 	%r177, 8;
	// begin inline asm
	shfl.sync.down.b32 %r175, %r176, %r177, %r163, %r184;
	// end inline asm
	add.s32 	%r80, %r107, 8;
	setp.gt.s32 	%p22, %r80, %r163;
	selp.b32 	%r194, 0, %r175, %p22;
	add.s32 	%r181, %r176, %r194;
	mov.b32 	%r182, 16;
	// begin inline asm
	shfl.sync.down.b32 %r180, %r181, %r182, %r163, %r184;
	// end inline asm
	add.s32 	%r81, %r107, 16;
	setp.gt.s32 	%p23, %r81, %r163;
	selp.b32 	%r195, 0, %r180, %p23;
	add.s32 	%r507, %r181, %r195;
	add.s64 	%rd22, %rd2, 256;
$L__BB14_67:
	setp.ne.s32 	%p24, %r510, 101;
	mov.b32 	%r196, -1;
	vote.sync.all.pred 	%p25, %p24, %r196;
	not.pred 	%p26, %p25;
	@%p26 bra 	$L__BB14_75;
	mul.wide.s32 	%rd71, %r509, 8;
	add.s64 	%rd72, %rd22, %rd71;
	add.s64 	%rd70, %rd72, -256;
	// begin inline asm
	ld.acquire.gpu.v2.u32 {%r510, %r511}, [%rd70];
	// end inline asm
$L__BB14_69:
	setp.eq.s32 	%p34, %r510, 99;
	mov.b32 	%r208, -1;
	vote.sync.any.pred 	%p35, %p34, %r208;
	not.pred 	%p36, %p35;
	@%p36 bra 	$L__BB14_74;
	@%p13 bra 	$L__BB14_72;
	membar.cta;
	bra.uni 	$L__BB14_73;
$L__BB14_72:
	mov.b32 	%r247, 350;
	// begin inline asm
	nanosleep.u32 %r247;
	// end inline asm
$L__BB14_73:
	// begin inline asm
	ld.acquire.gpu.v2.u32 {%r510, %r511}, [%rd70];
	// end inline asm
	bra.uni 	$L__BB14_69;
$L__BB14_74:
	setp.eq.s32 	%p37, %r510, 101;
	mov.b32 	%r234, -1;
	vote.sync.ballot.b32 	%r235, %p37, %r234;
	and.b32  	%r236, %r235, %r159;
	or.b32  	%r237, %r236, -2147483648;
	add.s32 	%r238, %r237, -1;
	not.b32 	%r239, %r237;
	and.b32  	%r240, %r239, %r238;
	popc.b32 	%r213, %r240;
	mov.b32 	%r212, 1;
	// begin inline asm
	shfl.sync.down.b32 %r210, %r511, %r212, %r213, %r234;
	// end inline asm
	setp.lt.s32 	%p39, %r107, %r213;
	selp.b32 	%r241, %r210, 0, %p39;
	add.s32 	%r216, %r241, %r511;
	mov.b32 	%r217, 2;
	// begin inline asm
	shfl.sync.down.b32 %r215, %r216, %r217, %r213, %r234;
	// end inline asm
	setp.gt.s32 	%p40, %r78, %r213;
	selp.b32 	%r242, 0, %r215, %p40;
	add.s32 	%r221, %r216, %r242;
	mov.b32 	%r222, 4;
	// begin inline asm
	shfl.sync.down.b32 %r220, %r221, %r222, %r213, %r234;
	// end inline asm
	setp.gt.s32 	%p41, %r79, %r213;
	selp.b32 	%r243, 0, %r220, %p41;
	add.s32 	%r226, %r221, %r243;
	mov.b32 	%r227, 8;
	// begin inline asm
	shfl.sync.down.b32 %r225, %r226, %r227, %r213, %r234;
	// end inline asm
	setp.gt.s32 	%p42, %r80, %r213;
	selp.b32 	%r244, 0, %r225, %p42;
	add.s32 	%r231, %r226, %r244;
	mov.b32 	%r232, 16;
	// begin inline asm
	shfl.sync.down.b32 %r230, %r231, %r232, %r213, %r234;
	// end inline asm
	setp.gt.s32 	%p43, %r81, %r213;
	selp.b32 	%r245, 0, %r230, %p43;
	add.s32 	%r246, %r245, %r507;
	add.s32 	%r507, %r246, %r231;
	add.s32 	%r509, %r509, -32;
	bra.uni 	$L__BB14_67;
$L__BB14_75:
	setp.ne.s32 	%p27, %r58, 0;
	@%p27 bra 	$L__BB14_77;
	add.s32 	%r199, %r507, %r64;
	add.s64 	%rd56, %rd20, 256;
	mov.b32 	%r198, 101;
	// begin inline asm
	st.release.gpu.v2.u32 [%rd56], {%r198, %r199};
	// end inline asm
	st.shared.u32 	[_ZZN3cub18CUB_300001_SM_10006detail6select23DeviceSelectSweepKernelINS2_10policy_hubIN4cuda3std3__45tupleIJ6float46float2bEEENS0_8NullTypeEiLb0ELNS0_10SelectImplE1EE10Policy1000EN6thrust24THRUST_300001_SM_1000_NS12zip_iteratorINS8_IJNSH_6detail15normal_iteratorINSH_10device_ptrIS9_EEEENSK_INSL_ISA_EEEENSK_INSL_IbEEEEEEEEEPSC_ST_PlNS0_13ScanTileStateIiLb1EEENS7_10__not_fn_tI10isLessTestEESC_iNS2_19streaming_context_tIlLb1EEELSD_1EEEvT0_T1_T2_T3_T4_T5_T6_T7_iT8_NS1_7vsmem_tEE19static_temp_storage+36], %r507;
	st.shared.u32 	[_ZZN3cub18CUB_300001_SM_10006detail6select23DeviceSelectSweepKernelINS2_10policy_hubIN4cuda3std3__45tupleIJ6float46float2bEEENS0_8NullTypeEiLb0ELNS0_10SelectImplE1EE10Policy1000EN6thrust24THRUST_300001_SM_1000_NS12zip_iteratorINS8_IJNSH_6detail15normal_iteratorINSH_10device_ptrIS9_EEEENSK_INSL_ISA_EEEENSK_INSL_IbEEEEEEEEEPSC_ST_PlNS0_13ScanTileStateIiLb1EEENS7_10__not_fn_tI10isLessTestEESC_iNS2_19streaming_context_tIlLb1EEELSD_1EEEvT0_T1_T2_T3_T4_T5_T6_T7_iT8_NS1_7vsmem_tEE19static_temp_storage+40], %r199;
$L__BB14_77:
	setp.ne.s32 	%p28, %r107, 0;
	mov.u32 	%r512, %r66;
	@%p28 bra 	$L__BB14_79;
	st.shared.u32 	[_ZZN3cub18CUB_300001_SM_10006detail6select23DeviceSelectSweepKernelINS2_10policy_hubIN4cuda3std3__45tupleIJ6float46float2bEEENS0_8NullTypeEiLb0ELNS0_10SelectImplE1EE10Policy1000EN6thrust24THRUST_300001_SM_1000_NS12zip_iteratorINS8_IJNSH_6detail15normal_iteratorINSH_10device_ptrIS9_EEEENSK_INSL_ISA_EEEENSK_INSL_IbEEEEEEEEEPSC_ST_PlNS0_13ScanTileStateIiLb1EEENS7_10__not_fn_tI10isLessTestEESC_iNS2_19streaming_context_tIlLb1EEELSD_1EEEvT0_T1_T2_T3_T4_T5_T6_T7_iT8_NS1_7vsmem_tEE19static_temp_storage+20], %r507;
	mov.u32 	%r512, %r507;
$L__BB14_79:
	bar.sync 	0;
	setp.eq.s32 	%p29, %r58, 0;
	ld.shared.u32 	%r200, [_ZZN3cub18CUB_300001_SM_10006detail6select23DeviceSelectSweepKernelINS2_10policy_hubIN4cuda3std3__45tupleIJ6float46float2bEEENS0_8NullTypeEiLb0ELNS0_10SelectImplE1EE10Policy1000EN6thrust24THRUST_300001_SM_1000_NS12zip_iteratorINS8_IJNSH_6detail15normal_iteratorINSH_10device_ptrIS9_EEEENSK_INSL_ISA_EEEENSK_INSL_IbEEEEEEEEEPSC_ST_PlNS0_13ScanTileStateIiLb1EEENS7_10__not_fn_tI10isLessTestEESC_iNS2_19streaming_context_tIlLb1EEELSD_1EEEvT0_T1_T2_T3_T4_T5_T6_T7_iT8_NS1_7vsmem_tEE19static_temp_storage+20];
	selp.b32 	%r201, 0, %r200, %p29;
	add.s32 	%r97, %r201, %r512;
	ld.shared.u32 	%r203, [_ZZN3cub18CUB_300001_SM_10006detail6select23DeviceSelectSweepKernelINS2_10policy_hubIN4cuda3std3__45tupleIJ6float46float2bEEENS0_8NullTypeEiLb0ELNS0_10SelectImplE1EE10Policy1000EN6thrust24THRUST_300001_SM_1000_NS12zip_iteratorINS8_IJNSH_6detail15normal_iteratorINSH_10device_ptrIS9_EEEENSK_INSL_ISA_EEEENSK_INSL_IbEEEEEEEEEPSC_ST_PlNS0_13ScanTileStateIiLb1EEENS7_10__not_fn_tI10isLessTestEESC_iNS2_19streaming_context_tIlLb1EEELSD_1EEEvT0_T1_T2_T3_T4_T5_T6_T7_iT8_NS1_7vsmem_tEE19static_temp_storage+40];
	add.s32 	%r205, %r49, %r203;
	add.s32 	%r513, %r205, -128;
	setp.eq.s32 	%p30, %r504, 0;
	setp.ge.s32 	%p31, %r97, %r513;
	or.pred  	%p32, %p30, %p31;
	@%p32 bra 	$L__BB14_83;
	mov.u64 	%rd24, %rd36;
	ld.param.u8 	%rs9, [%rd24];
	setp.ne.s16 	%p33, %rs9, 0;
	mov.b64 	%rd166, 0;
	@%p33 bra 	$L__BB14_82;
	ld.param.u64 	%rd58, [%rd24+24];
	cvta.to.global.u64 	%rd59, %rd58;
	ld.global.u64 	%rd166, [%rd59];
$L__BB14_82:
	cvt.s64.s32 	%rd60, %r97;
	add.s64 	%rd61, %rd166, %rd60;
	cvta.to.global.u64 	%rd62, %rd32;
	shl.b64 	%rd63, %rd61, 4;
	add.s64 	%rd64, %rd62, %rd63;
	cvta.to.global.u64 	%rd65, %rd33;
	shl.b64 	%rd66, %rd61, 3;
	add.s64 	%rd67, %rd65, %rd66;
	cvta.to.global.u64 	%rd68, %rd34;
	add.s64 	%rd69, %rd68, %rd61;
	st.global.v4.f32 	[%rd64], {%f45, %f46, %f47, %f48};
	st.global.v2.f32 	[%rd67], {%f49, %f50};
	st.global.u8 	[%rd69], %rs21;
$L__BB14_83:
	mov.u32 	%r304, %tid.x;
	setp.ne.s32 	%p58, %r304, 0;
	@%p58 bra 	$L__BB14_91;
	mov.u64 	%rd27, %rd36;
	ld.param.u8 	%rs13, [%rd27+1];
	setp.eq.s16 	%p59, %rs13, 0;
	@%p59 bra 	$L__BB14_88;
	ld.param.u8 	%rs14, [%rd27];
	setp.ne.s16 	%p60, %rs14, 0;
	mov.b64 	%rd167, 0;
	@%p60 bra 	$L__BB14_87;
	ld.param.u64 	%rd95, [%rd27+24];
	cvta.to.global.u64 	%rd96, %rd95;
	ld.global.u64 	%rd167, [%rd96];
$L__BB14_87:
	ld.param.u64 	%rd162, [_ZN3cub18CUB_300001_SM_10006detail6select23DeviceSelectSweepKernelINS2_10policy_hubIN4cuda3std3__45tupleIJ6float46float2bEEENS0_8NullTypeEiLb0ELNS0_10SelectImplE1EE10Policy1000EN6thrust24THRUST_300001_SM_1000_NS12zip_iteratorINS8_IJNSH_6detail15normal_iteratorINSH_10device_ptrIS9_EEEENSK_INSL_ISA_EEEENSK_INSL_IbEEEEEEEEEPSC_ST_PlNS0_13ScanTileStateIiLb1EEENS7_10__not_fn_tI10isLessTestEESC_iNS2_19streaming_context_tIlLb1EEELSD_1EEEvT0_T1_T2_T3_T4_T5_T6_T7_iT8_NS1_7vsmem_tE_param_3];
	cvt.s64.s32 	%rd97, %r513;
	add.s64 	%rd98, %rd167, %rd97;
	cvta.to.global.u64 	%rd99, %rd162;
	st.global.u64 	[%rd99], %rd98;
	bra.uni 	$L__BB14_91;
$L__BB14_88:
	ld.param.u8 	%rs15, [%rd27];
	setp.ne.s16 	%p61, %rs15, 0;
	mov.b64 	%rd168, 0;
	@%p61 bra 	$L__BB14_90;
	ld.param.u64 	%rd101, [%rd27+24];
	cvta.to.global.u64 	%rd102, %rd101;
	ld.global.u64 	%rd168, [%rd102];
$L__BB14_90:
	cvt.s64.s32 	%rd103, %r513;
	add.s64 	%rd104, %rd168, %rd103;
	ld.param.u64 	%rd105, [%rd27+32];
	cvta.to.global.u64 	%rd106, %rd105;
	st.global.u64 	[%rd106], %rd104;
$L__BB14_91:
	ret;

}
	// .globl	_ZN3cub18CUB_300001_SM_10006detail6reduce28DeviceReduceSingleTileKernelINS2_10policy_hubIljN4cuda3std3__44plusIlEEE10Policy1000EN6thrust24THRUST_300001_SM_1000_NS18transform_iteratorINSD_6detail14equal_to_valueIbEENSF_15normal_iteratorINSD_10device_ptrIbEEEEllEEPljS9_llNS7_10__identityEEEvT0_T1_T2_T3_T4_T6_
.visible .entry _ZN3cub18CUB_300001_SM_10006detail6reduce28DeviceReduceSingleTileKernelINS2_10policy_hubIljN4cuda3std3__44plusIlEEE10Policy1000EN6thrust24THRUST_300001_SM_1000_NS18transform_iteratorINSD_6detail14equal_to_valueIbEENSF_15normal_iteratorINSD_10device_ptrIbEEEEllEEPljS9_llNS7_10__identityEEEvT0_T1_T2_T3_T4_T6_(
	.param .align 8 .b8 _ZN3cub18CUB_300001_SM_10006detail6reduce28DeviceReduceSingleTileKernelINS2_10policy_hubIljN4cuda3std3__44plusIlEEE10Policy1000EN6thrust24THRUST_300001_SM_1000_NS18transform_iteratorINSD_6detail14equal_to_valueIbEENSF_15normal_iteratorINSD_10device_ptrIbEEEEllEEPljS9_llNS7_10__identityEEEvT0_T1_T2_T3_T4_T6__param_0[16],
	.param .u64 .ptr .align 1 _ZN3cub18CUB_300001_SM_10006detail6reduce28DeviceReduceSingleTileKernelINS2_10policy_hubIljN4cuda3std3__44plusIlEEE10Policy1000EN6thrust24THRUST_300001_SM_1000_NS18transform_iteratorINSD_6detail14equal_to_valueIbEENSF_15normal_iteratorINSD_10device_ptrIbEEEEllEEPljS9_llNS7_10__identityEEEvT0_T1_T2_T3_T4_T6__param_1,
	.param .u32 _ZN3cub18CUB_300001_SM_10006detail6reduce28DeviceReduceSingleTileKernelINS2_10policy_hubIljN4cuda3std3__44plusIlEEE10Policy1000EN6thrust24THRUST_300001_SM_1000_NS18transform_iteratorINSD_6detail14equal_to_valueIbEENSF_15normal_iteratorINSD_10device_ptrIbEEEEllEEPljS9_llNS7_10__identityEEEvT0_T1_T2_T3_T4_T6__param_2,
	.param .align 1 .b8 _ZN3cub18CUB_300001_SM_10006detail6reduce28DeviceReduceSingleTileKernelINS2_10policy_hubIljN4cuda3std3__44plusIlEEE10Policy1000EN6thrust24THRUST_300001_SM_1000_NS18transform_iteratorINSD_6detail14equal_to_valueIbEENSF_15normal_iteratorINSD_10device_ptrIbEEEEllEEPljS9_llNS7_10__identityEEEvT0_T1_T2_T3_T4_T6__param_3[1],
	.param .u64 _ZN3cub18CUB_300001_SM_10006detail6reduce28DeviceReduceSingleTileKernelINS2_10policy_hubIljN4cuda3std3__44plusIlEEE10Policy1000EN6thrust24THRUST_300001_SM_1000_NS18transform_iteratorINSD_6detail14equal_to_valueIbEENSF_15normal_iteratorINSD_10device_ptrIbEEEEllEEPljS9_llNS7_10__identityEEEvT0_T1_T2_T3_T4_T6__param_4,
	.param .align 1 .b8 _ZN3cub18CUB_300001_SM_10006detail6reduce28DeviceReduceSingleTileKernelINS2_10policy_hubIljN4cuda3std3__44plusIlEEE10Policy1000EN6thrust24THRUST_300001_SM_1000_NS18transform_iteratorINSD_6detail14equal_to_valueIbEENSF_15normal_iteratorINSD_10device_ptrIbEEEEllEEPljS9_llNS7_10__identityEEEvT0_T1_T2_T3_T4_T6__param_5[1]
)
.maxntid 512
.minnctapersm 1
{
	.reg .pred 	%p<140>;
	.reg .b16 	%rs<94>;
	.reg .b32 	%r<295>;
	.reg .b64 	%rd<431>;
	// demoted variable
	.shared .align 8 .b8 _ZZN3cub18CUB_300001_SM_10006detail6reduce28DeviceReduceSingleTileKernelINS2_10policy_hubIljN4cuda3std3__44plusIlEEE10Policy1000EN6thrust24THRUST_300001_SM_1000_NS18transform_iteratorINSD_6detail14equal_to_valueIbEENSF_15normal_iteratorINSD_10device_ptrIbEEEEllEEPljS9_llNS7_10__identityEEEvT0_T1_T2_T3_T4_T6_E12temp_storage[152];
	ld.param.u32 	%r57, [_ZN3cub18CUB_300001_SM_10006detail6reduce28DeviceReduceSingleTileKernelINS2_10policy_hubIljN4cuda3std3__44plusIlEEE10Policy1000EN6thrust24THRUST_300001_SM_1000_NS18transform_iteratorINSD_6detail14equal_to_valueIbEENSF_15normal_iteratorINSD_10device_ptrIbEEEEllEEPljS9_llNS7_10__identityEEEvT0_T1_T2_T3_T4_T6__param_0+8];
	bfe.u32 	%r61, %r57, 0, 8;
	cvt.u16.u32 	%rs2, %r61;
	ld.param.u64 	%rd49, [_ZN3cub18CUB_300001_SM_10006detail6reduce28DeviceReduceSingleTileKernelINS2_10policy_hubIljN4cuda3std3__44plusIlEEE10Policy1000EN6thrust24THRUST_300001_SM_1000_NS18transform_iteratorINSD_6detail14equal_to_valueIbEENSF_15normal_iteratorINSD_10device_ptrIbEEEEllEEPljS9_llNS7_10__identityEEEvT0_T1_T2_T3_T4_T6__param_0];
	ld.param.u64 	%rd51, [_ZN3cub18CUB_300001_SM_10006detail6reduce28DeviceReduceSingleTileKernelINS2_10policy_hubIljN4cuda3std3__44plusIlEEE10Policy1000EN6thrust24THRUST_300001_SM_1000_NS18transform_iteratorINSD_6detail14equal_to_valueIbEENSF_15normal_iteratorINSD_10device_ptrIbEEEEllEEPljS9_llNS7_10__identityEEEvT0_T1_T2_T3_T4_T6__param_1];
	ld.param.u32 	%r51, [_ZN3cub18CUB_300001_SM_10006detail6reduce28DeviceReduceSingleTileKernelINS2_10policy_hubIljN4cuda3std3__44plusIlEEE10Policy1000EN6thrust24THRUST_300001_SM_1000_NS18transform_iteratorINSD_6detail14equal_to_valueIbEENSF_15normal_iteratorINSD_10device_ptrIbEEEEllEEPljS9_llNS7_10__identityEEEvT0_T1_T2_T3_T4_T6__param_2];
	ld.param.u64 	%rd50, [_ZN3cub18CUB_300001_SM_10006detail6reduce28DeviceReduceSingleTileKernelINS2_10policy_hubIljN4cuda3std3__44plusIlEEE10Policy1000EN6thrust24THRUST_300001_SM_1000_NS18transform_iteratorINSD_6detail14equal_to_valueIbEENSF_15normal_iteratorINSD_10device_ptrIbEEEEllEEPljS9_llNS7_10__identityEEEvT0_T1_T2_T3_T4_T6__param_4];
	cvta.to.global.u64 	%rd1, %rd51;
	setp.ne.s32 	%p1, %r51, 0;
	@%p1 bra 	$L__BB15_3;
	mov.u32 	%r277, %tid.x;
	setp.ne.s32 	%p139, %r277, 0;
	@%p139 bra 	$L__BB15_52;
	st.global.u64 	[%rd1], %rd50;
	bra.uni 	$L__BB15_52;
$L__BB15_3:
	cvta.to.global.u64 	%rd2, %rd49;
	setp.gt.u32 	%p2, %r51, 3583;
	@%p2 bra 	$L__BB15_28;
	mov.u32 	%r1, %tid.x;
	setp.ge.u32 	%p67, %r1, %r51;
	mov.b64 	%rd418, 0;
	mov.u32 	%r281, %r1;
	@%p67 bra 	$L__BB15_6;
	cvt.u64.u32 	%rd239, %r1;
	add.s64 	%rd240, %rd2, %rd239;
	ld.global.u8 	%rs59, [%rd240];
	and.b16  	%rs60, %rs2, 255;
	setp.eq.s16 	%p68, %rs59, %rs60;
	selp.u64 	%rd418, 1, 0, %p68;
	add.s32 	%r281, %r1, 512;
$L__BB15_6:
	setp.ge.u32 	%p69, %r281, %r51;
	@%p69 bra 	$L__BB15_19;
	not.b32 	%r154, %r281;
	add.s32 	%r155, %r51, %r154;
	shr.u32 	%r156, %r155, 9;
	add.s32 	%r4, %r156, 1;
	and.b32  	%r5, %r4, 15;
	setp.lt.u32 	%p70, %r155, 7680;
	@%p70 bra 	$L__BB15_10;
	and.b32  	%r157, %r4, 16777200;
	neg.s32 	%r279, %r157;
	cvt.u64.u32 	%rd242, %r281;
	add.s64 	%rd243, %rd242, %rd2;
	add.s64 	%rd408, %rd243, 4096;
	and.b16  	%rs62, %rs2, 255;
$L__BB15_9:
	.pragma "nounroll";
	ld.global.u8 	%rs61, [%rd408+-4096];
	setp.eq.s16 	%p71, %rs61, %rs62;
	selp.u64 	%rd244, 1, 0, %p71;
	add.s64 	%rd245, %rd418, %rd244;
	ld.global.u8 	%rs63, [%rd408+-3584];
	setp.eq.s16 	%p72, %rs63, %rs62;
	selp.u64 	%rd246, 1, 0, %p72;
	add.s64 	%rd247, %rd245, %rd246;
	ld.global.u8 	%rs64, [%rd408+-3072];
	setp.eq.s16 	%p73, %rs64, %rs62;
	selp.u64 	%rd248, 1, 0, %p73;
	add.s64 	%rd249, %rd247, %rd248;
	ld.global.u8 	%rs65, [%rd408+-2560];
	setp.eq.s16 	%p74, %rs65, %rs62;
	selp.u64 	%rd250, 1, 0, %p74;
	add.s64 	%rd251, %rd249, %rd250;
	ld.global.u8 	%rs66, [%rd408+-2048];
	setp.eq.s16 	%p75, %rs66, %rs62;
	selp.u64 	%rd252, 1, 0, %p75;
	add.s64 	%rd253, %rd251, %rd252;
	ld.global.u8 	%rs67, [%rd408+-1536];
	setp.eq.s16 	%p76, %rs67, %rs62;
	selp.u64 	%rd254, 1, 0, %p76;
	add.s64 	%rd255, %rd253, %rd254;
	ld.global.u8 	%rs68, [%rd408+-1024];
	setp.eq.s16 	%p77, %rs68, %rs62;
	selp.u64 	%rd256, 1, 0, %p77;
	add.s64 	%rd257, %rd255, %rd256;
	ld.global.u8 	%rs69, [%rd408+-512];
	setp.eq.s16 	%p78, %rs69, %rs62;
	selp.u64 	%rd258, 1, 0, %p78;
	add.s64 	%rd259, %rd257, %rd258;
	ld.global.u8 	%rs70, [%rd408];
	setp.eq.s16 	%p79, %rs70, %rs62;
	selp.u64 	%rd260, 1, 0, %p79;
	add.s64 	%rd261, %rd259, %rd260;
	ld.global.u8 	%rs71, [%rd408+512];
	setp.eq.s16 	%p80, %rs71, %rs62;
	selp.u64 	%rd262, 1, 0, %p80;
	add.s64 	%rd263, %rd261, %rd262;
	ld.global.u8 	%rs72, [%rd408+1024];
	setp.eq.s16 	%p81, %rs72, %rs62;
	selp.u64 	%rd264, 1, 0, %p81;
	add.s64 	%rd265, %rd263, %rd264;
	ld.global.u8 	%rs73, [%rd408+1536];
	setp.eq.s16 	%p82, %rs73, %rs62;
	selp.u64 	%rd266, 1, 0, %p82;
	add.s64 	%rd267, %rd265, %rd266;
	ld.global.u8 	%rs74, [%rd408+2048];
	setp.eq.s16 	%p83, %rs74, %rs62;
	selp.u64 	%rd268, 1, 0, %p83;
	add.s64 	%rd269, %rd267, %rd268;
	ld.global.u8 	%rs75, [%rd408+2560];
	setp.eq.s16 	%p84, %rs75, %rs62;
	selp.u64 	%rd270, 1, 0, %p84;
	add.s64 	%rd271, %rd269, %rd270;
	ld.global.u8 	%rs76, [%rd408+3072];
	setp.eq.s16 	%p85, %rs76, %rs62;
	selp.u64 	%rd272, 1, 0, %p85;
	add.s64 	%rd273, %rd271, %rd272;
	ld.global.u8 	%rs77, [%rd408+3584];
	setp.eq.s16 	%p86, %rs77, %rs62;
	selp.u64 	%rd274, 1, 0, %p86;
	add.s64 	%rd418, %rd273, %rd274;
	add.s32 	%r281, %r281, 8192;
	add.s32 	%r279, %r279, 16;
	add.s64 	%rd408, %rd408, 8192;
	setp.ne.s32 	%p87, %r279, 0;
	@%p87 bra 	$L__BB15_9;
$L__BB15_10:
	setp.eq.s32 	%p88, %r5, 0;
	@%p88 bra 	$L__BB15_19;
	and.b32  	%r12, %r4, 7;
	setp.lt.u32 	%p89, %r5, 8;
	@%p89 bra 	$L__BB15_13;
	cvt.u64.u32 	%rd276, %r281;
	add.s64 	%rd277, %rd2, %rd276;
	ld.global.u8 	%rs78, [%rd277];
	and.b16  	%rs79, %rs2, 255;
	setp.eq.s16 	%p90, %rs78, %rs79;
	selp.u64 	%rd278, 1, 0, %p90;
	add.s64 	%rd279, %rd418, %rd278;
	ld.global.u8 	%rs80, [%rd277+512];
	setp.eq.s16 	%p91, %rs80, %rs79;
	selp.u64 	%rd280, 1, 0, %p91;
	add.s64 	%rd281, %rd279, %rd280;
	ld.global.u8 	%rs81, [%rd277+1024];
	setp.eq.s16 	%p92, %rs81, %rs79;
	selp.u64 	%rd282, 1, 0, %p92;
	add.s64 	%rd283, %rd281, %rd282;
	ld.global.u8 	%rs82, [%rd277+1536];
	setp.eq.s16 	%p93, %rs82, %rs79;
	selp.u64 	%rd284, 1, 0, %p93;
	add.s64 	%rd285, %rd283, %rd284;
	ld.global.u8 	%rs83, [%rd277+2048];
	setp.eq.s16 	%p94, %rs83, %rs79;
	selp.u64 	%rd286, 1, 0, %p94;
	add.s64 	%rd287, %rd285, %rd286;
	ld.global.u8 	%rs84, [%rd277+2560];
	setp.eq.s16 	%p95, %rs84, %rs79;
	selp.u64 	%rd288, 1, 0, %p95;
	add.s64 	%rd289, %rd287, %rd288;
	ld.global.u8 	%rs85, [%rd277+3072];
	setp.eq.s16 	%p96, %rs85, %rs79;
	selp.u64 	%rd290, 1, 0, %p96;
	add.s64 	%rd291, %rd289, %rd290;
	ld.global.u8 	%rs86, [%rd277+3584];
	setp.eq.s16 	%p97, %rs86, %rs79;
	selp.u64 	%rd292, 1, 0, %p97;
	add.s64 	%rd418, %rd291, %rd292;
	add.s32 	%r281, %r281, 4096;
$L__BB15_13:
	setp.eq.s32 	%p98, %r12, 0;
	@%p98 bra 	$L__BB15_19;
	and.b32  	%r15, %r4, 3;
	setp.lt.u32 	%p99, %r12, 4;
	@%p99 bra 	$L__BB15_16;
	cvt.u64.u32 	%rd294, %r281;
	add.s64 	%rd295, %rd2, %rd294;
	ld.global.u8 	%rs87, [%rd295];
	and.b16  	%rs88, %rs2, 255;
	setp.eq.s16 	%p100, %rs87, %rs88;
	selp.u64 	%rd296, 1, 0, %p100;
	add.s64 	%rd297, %rd418, %rd296;
	ld.global.u8 	%rs89, [%rd295+512];
	setp.eq.s16 	%p101, %rs89, %rs88;
	selp.u64 	%rd298, 1, 0, %p101;
	add.s64 	%rd299, %rd297, %rd298;
	ld.global.u8 	%rs90, [%rd295+1024];
	setp.eq.s16 	%p102, %rs90, %rs88;
	selp.u64 	%rd300, 1, 0, %p102;
	add.s64 	%rd301, %rd299, %rd300;
	ld.global.u8 	%rs91, [%rd295+1536];
	setp.eq.s16 	%p103, %rs91, %rs88;
	selp.u64 	%rd302, 1, 0, %p103;
	add.s64 	%rd418, %rd301, %rd302;
	add.s32 	%r281, %r281, 2048;
$L__BB15_16:
	setp.eq.s32 	%p104, %r15, 0;
	@%p104 bra 	$L__BB15_19;
	cvt.u64.u32 	%rd303, %r281;
	add.s64 	%rd416, %rd2, %rd303;
	neg.s32 	%r284, %r15;
	and.b16  	%rs93, %rs2, 255;
$L__BB15_18:
	.pragma "nounroll";
	ld.global.u8 	%rs92, [%rd416];
	setp.eq.s16 	%p105, %rs92, %rs93;
	selp.u64 	%rd304, 1, 0, %p105;
	add.s64 	%rd418, %rd418, %rd304;
	add.s64 	%rd416, %rd416, 512;
	add.s32 	%r284, %r284, 1;
	setp.ne.s32 	%p106, %r284, 0;
	@%p106 bra 	$L__BB15_18;
$L__BB15_19:
	setp.lt.u32 	%p107, %r51, 512;
	@%p107 bra 	$L__BB15_24;
	// begin inline asm
	mov.u32 %r221, %laneid;
	// end inline asm
	mov.b64 	{%r223, %r228}, %rd418;
	mov.b32 	%r229, 1;
	mov.b32 	%r270, 31;
	mov.b32 	%r271, -1;
	// begin inline asm
	shfl.sync.down.b32 %r222, %r223, %r229, %r270, %r271;
	// end inline asm
	// begin inline asm
	shfl.sync.down.b32 %r227, %r228, %r229, %r270, %r271;
	// end inline asm
	mov.b64 	%rd363, {%r222, %r227};
	setp.gt.s32 	%p131, %r221, 30;
	selp.b64 	%rd364, 0, %rd363, %p131;
	add.s64 	%rd365, %rd364, %rd418;
	mov.b64 	{%r233, %r238}, %rd365;
	mov.b32 	%r239, 2;
	// begin inline asm
	shfl.sync.down.b32 %r232, %r233, %r239, %r270, %r271;
	// end inline asm
	// begin inline asm
	shfl.sync.down.b32 %r237, %r238, %r239, %r270, %r271;
	// end inline asm
	mov.b64 	%rd366, {%r232, %r237};
	setp.gt.s32 	%p132, %r221, 29;
	selp.b64 	%rd367, 0, %rd366, %p132;
	add.s64 	%rd368, %rd367, %rd365;
	mov.b64 	{%r243, %r248}, %rd368;
	mov.b32 	%r249, 4;
	// begin inline asm
	shfl.sync.down.b32 %r242, %r243, %r249, %r270, %r271;
	// end inline asm
	// begin inline asm
	shfl.sync.down.b32 %r247, %r248, %r249, %r270, %r271;
	// end inline asm
	mov.b64 	%rd369, {%r242, %r247};
	setp.gt.s32 	%p133, %r221, 27;
	selp.b64 	%rd370, 0, %rd369, %p133;
	add.s64 	%rd371, %rd370, %rd368;
	mov.b64 	{%r253, %r258}, %rd371;
	mov.b32 	%r259, 8;
	// begin inline asm
	shfl.sync.down.b32 %r252, %r253, %r259, %r270, %r271;
	// end inline asm
	// begin inline asm
	shfl.sync.down.b32 %r257, %r258, %r259, %r270, %r271;
	// end inline asm
	mov.b64 	%rd372, {%r252, %r257};
	setp.gt.s32 	%p134, %r221, 23;
	selp.b64 	%rd373, 0, %rd372, %p134;
	add.s64 	%rd374, %rd373, %rd371;
	mov.b64 	{%r263, %r268}, %rd374;
	mov.b32 	%r269, 16;
	// begin inline asm
	shfl.sync.down.b32 %r262, %r263, %r269, %r270, %r271;
	// end inline asm
	// begin inline asm
	shfl.sync.down.b32 %r267, %r268, %r269, %r270, %r271;
	// end inline asm
	mov.b64 	%rd375, {%r262, %r267};
	setp.gt.s32 	%p135, %r221, 15;
	selp.b64 	%rd376, 0, %rd375, %p135;
	add.s64 	%rd430, %rd376, %rd374;
	setp.ne.s32 	%p136, %r221, 0;
	@%p136 bra 	$L__BB15_22;
	shr.u32 	%r272, %r1, 2;
	and.b32  	%r273, %r272, 248;
	mov.u32 	%r274, _ZZN3cub18CUB_300001_SM_10006detail6reduce28DeviceReduceSingleTileKernelINS2_10policy_hubIljN4cuda3std3__44plusIlEEE10Policy1000EN6thrust24THRUST_300001_SM_1000_NS18transform_iteratorINSD_6detail14equal_to_valueIbEENSF_15normal_iteratorINSD_10device_ptrIbEEEEllEEPljS9_llNS7_10__identityEEEvT0_T1_T2_T3_T4_T6_E12temp_storage;
	add.s32 	%r275, %r274, %r273;
	st.shared.u64 	[%r275+16], %rd430;
$L__BB15_22:
	bar.sync 	0;
	setp.ne.s32 	%p137, %r1, 0;
	@%p137 bra 	$L__BB15_50;
	ld.shared.u64 	%rd377, [_ZZN3cub18CUB_300001_SM_10006detail6reduce28DeviceReduceSingleTileKernelINS2_10policy_hubIljN4cuda3std3__44plusIlEEE10Policy1000EN6thrust24THRUST_300001_SM_1000_NS18transform_iteratorINSD_6detail14equal_to_valueIbEENSF_15normal_iteratorINSD_10device_ptrIbEEEEllEEPljS9_llNS7_10__identityEEEvT0_T1_T2_T3_T4_T6_E12temp_storage+24];
	add.s64 	%rd378, %rd377, %rd430;
	ld.shared.u64 	%rd379, [_ZZN3cub18CUB_300001_SM_10006detail6reduce28DeviceReduceSingleTileKernelINS2_10policy_hubIljN4cuda3std3__44plusIlEEE10Policy1000EN6thrust24THRUST_300001_SM_1000_NS18transform_iteratorINSD_6detail14equal_to_valueIbEENSF_15normal_iteratorINSD_10device_ptrIbEEEEllEEPljS9_llNS7_10__identityEEEvT0_T1_T2_T3_T4_T6_E12temp_storage+32];
	add.s64 	%rd380, %rd378, %rd379;
	ld.shared.u64 	%rd381, [_ZZN3cub18CUB_300001_SM_10006detail6reduce28DeviceReduceSingleTileKernelINS2_10policy_hubIljN4cuda3std3__44plusIlEEE10Policy1000EN6thrust24THRUST_300001_SM_1000_NS18transform_iteratorINSD_6detail14equal_to_valueIbEENSF_15normal_iteratorINSD_10device_ptrIbEEEEllEEPljS9_llNS7_10__identityEEEvT0_T1_T2_T3_T4_T6_E12temp_storage+40];
	add.s64 	%rd382, %rd380, %rd381;
	ld.shared.u64 	%rd383, [_ZZN3cub18CUB_300001_SM_10006detail6reduce28DeviceReduceSingleTileKernelINS2_10policy_hubIljN4cuda3std3__44plusIlEEE10Policy1000EN6thrust24THRUST_300001_SM_1000_NS18transform_iteratorINSD_6detail14equal_to_valueIbEENSF_15normal_iteratorINSD_10device_ptrIbEEEEllEEPljS9_llNS7_10__identityEEEvT0_T1_T2_T3_T4_T6_E12temp_storage+48];
	add.s64 	%rd384, %rd382, %rd383;
	ld.shared.u64 	%rd385, [_ZZN3cub18CUB_300001_SM_10006detail6reduce28DeviceReduceSingleTileKernelINS2_10policy_hubIljN4cuda3std3__44plusIlEEE10Policy1000EN6thrust24THRUST_300001_SM_1000_NS18transform_iteratorINSD_6detail14equal_to_valueIbEENSF_15normal_iteratorINSD_10device_ptrIbEEEEllEEPljS9_llNS7_10__identityEEEvT0_T1_T2_T3_T4_T6_E12temp_storage+56];
	add.s64 	%rd386, %rd384, %rd385;
	ld.shared.u64 	%rd387, [_ZZN3cub18CUB_300001_SM_10006detail6reduce28DeviceReduceSingleTileKernelINS2_10policy_hubIljN4cuda3std3__44plusIlEEE10Policy1000EN6thrust24THRUST_300001_SM_1000_NS18transform_iteratorINSD_6detail14equal_to_valueIbEENSF_15normal_iteratorINSD_10device_ptrIbEEEEllEEPljS9_llNS7_10__identityEEEvT0_T1_T2_T3_T4_T6_E12temp_storage+64];
	add.s64 	%rd388, %rd386, %rd387;
	ld.shared.u64 	%rd389, [_ZZN3cub18CUB_300001_SM_10006detail6reduce28DeviceReduceSingleTileKernelINS2_10policy_hubIljN4cuda3std3__44plusIlEEE10Policy1000EN6thrust24THRUST_300001_SM_1000_NS18transform_iteratorINSD_6detail14equal_to_valueIbEENSF_15normal_iteratorINSD_10device_ptrIbEEEEllEEPljS9_llNS7_10__identityEEEvT0_T1_T2_T3_T4_T6_E12temp_storage+72];
	add.s64 	%rd390, %rd388, %rd389;
	ld.shared.u64 	%rd391, [_ZZN3cub18CUB_300001_SM_10006detail6reduce28DeviceReduceSingleTileKernelINS2_10policy_hubIljN4cuda3std3__44plusIlEEE10Policy1000EN6thrust24THRUST_300001_SM_1000_NS18transform_iteratorINSD_6detail14equal_to_valueIbEENSF_15normal_iteratorINSD_10device_ptrIbEEEEllEEPljS9_llNS7_10__identityEEEvT0_T1_T2_T3_T4_T6_E12temp_storage+80];
	add.s64 	%rd392, %rd390, %rd391;
	ld.shared.u64 	%rd393, [_ZZN3cub18CUB_300001_SM_10006detail6reduce28DeviceReduceSingleTileKernelINS2_10policy_hubIljN4cuda3std3__44plusIlEEE10Policy1000EN6thrust24THRUST_300001_SM_1000_NS18transform_iteratorINSD_6detail14equal_to_valueIbEENSF_15normal_iteratorINSD_10device_ptrIbEEEEllEEPljS9_llNS7_10__identityEEEvT0_T1_T2_T3_T4_T6_E12temp_storage+88];
	add.s64 	%rd394, %rd392, %rd393;
	ld.shared.u64 	%rd395, [_ZZN3cub18CUB_300001_SM_10006detail6reduce28DeviceReduceSingleTileKernelINS2_10policy_hubIljN4cuda3std3__44plusIlEEE10Policy1000EN6thrust24THRUST_300001_SM_1000_NS18transform_iteratorINSD_6detail14equal_to_valueIbEENSF_15normal_iteratorINSD_10device_ptrIbEEEEllEEPljS9_llNS7_10__identityEEEvT0_T1_T2_T3_T4_T6_E12temp_storage+96];
	add.s64 	%rd396, %rd394, %rd395;
	ld.shared.u64 	%rd397, [_ZZN3cub18CUB_300001_SM_10006detail6reduce28DeviceReduceSingleTileKernelINS2_10policy_hubIljN4cuda3std3__44plusIlEEE10Policy1000EN6thrust24THRUST_300001_SM_1000_NS18transform_iteratorINSD_6detail14equal_to_valueIbEENSF_15normal_iteratorINSD_10device_ptrIbEEEEllEEPljS9_llNS7_10__identityEEEvT0_T1_T2_T3_T4_T6_E12temp_storage+104];
	add.s64 	%rd398, %rd396, %rd397;
	ld.shared.u64 	%rd399, [_ZZN3cub18CUB_300001_SM_10006detail6reduce28DeviceReduceSingleTileKernelINS2_10policy_hubIljN4cuda3std3__44plusIlEEE10Policy1000EN6thrust24THRUST_300001_SM_1000_NS18transform_iteratorINSD_6detail14equal_to_valueIbEENSF_15normal_iteratorINSD_10device_ptrIbEEEEllEEPljS9_llNS7_10__identityEEEvT0_T1_T2_T3_T4_T6_E12temp_storage+112];
	add.s64 	%rd400, %rd398, %rd399;
	ld.shared.u64 	%rd401, [_ZZN3cub18CUB_300001_SM_10006detail6reduce28DeviceReduceSingleTileKernelINS2_10policy_hubIljN4cuda3std3__44plusIlEEE10Policy1000EN6thrust24THRUST_300001_SM_1000_NS18transform_iteratorINSD_6detail14equal_to_valueIbEENSF_15normal_iteratorINSD_10device_ptrIbEEEEllEEPljS9_llNS7_10__identityEEEvT0_T1_T2_T3_T4_T6_E12temp_storage+120];
	add.s64 	%rd402, %rd400, %rd401;
	ld.shared.u64 	%rd403, [_ZZN3cub18CUB_300001_SM_10006detail6reduce28DeviceReduceSingleTileKernelINS2_10policy_hubIljN4cuda3std3__44plusIlEEE10Policy1000EN6thrust24THRUST_300001_SM_1000_NS18transform_iteratorINSD_6detail14equal_to_valueIbEENSF_15normal_iteratorINSD_10device_ptrIbEEEEllEEPljS9_llNS7_10__identityEEEvT0_T1_T2_T3_T4_T6_E12temp_storage+128];
	add.s64 	%rd404, %rd402, %rd403;
	ld.shared.u64 	%rd405, [_ZZN3cub18CUB_300001_SM_10006detail6reduce28DeviceReduceSingleTileKernelINS2_10policy_hubIljN4cuda3std3__44plusIlEEE10Policy1000EN6thrust24THRUST_300001_SM_1000_NS18transform_iteratorINSD_6detail14equal_to_valueIbEENSF_15normal_iteratorINSD_10device_ptrIbEEEEllEEPljS9_llNS7_10__identityEEEvT0_T1_T2_T3_T4_T6_E12temp_storage+136];
	add.s64 	%rd430, %rd404, %rd405;
	bra.uni 	$L__BB15_50;
$L__BB15_24:
	// begin inline asm
	mov.u32 %r158, %laneid;
	// end inline asm
	and.b32  	%r209, %r1, 992;
	add.s32 	%r210, %r209, 32;
	setp.gt.u32 	%p108, %r210, %r51;
	not.b32 	%r211, %r209;
	add.s32 	%r212, %r51, %r211;
	selp.b32 	%r207, %r212, 31, %p108;
	mov.b64 	{%r160, %r165}, %rd418;
	mov.b32 	%r166, 1;
	mov.b32 	%r208, -1;
	// begin inline asm
	shfl.sync.down.b32 %r159, %r160, %r166, %r207, %r208;
	// end inline asm
	// begin inline asm
	shfl.sync.down.b32 %r164, %r165, %r166, %r207, %r208;
	// end inline asm
	mov.b64 	%rd305, {%r159, %r164};
	setp.lt.s32 	%p109, %r158, %r207;
	selp.b64 	%rd306, %rd305, 0, %p109;
	add.s64 	%rd307, %rd306, %rd418;
	mov.b64 	{%r170, %r175}, %rd307;
	mov.b32 	%r176, 2;
	// begin inline asm
	shfl.sync.down.b32 %r169, %r170, %r176, %r207, %r208;
	// end inline asm
	// begin inline asm
	shfl.sync.down.b32 %r174, %r175, %r176, %r207, %r208;
	// end inline asm
	mov.b64 	%rd308, {%r169, %r174};
	add.s32 	%r213, %r158, 2;
	setp.gt.s32 	%p110, %r213, %r207;
	selp.b64 	%rd309, 0, %rd308, %p110;
	add.s64 	%rd310, %rd309, %rd307;
	mov.b64 	{%r180, %r185}, %rd310;
	mov.b32 	%r186, 4;
	// begin inline asm
	shfl.sync.down.b32 %r179, %r180, %r186, %r207, %r208;
	// end inline asm
	// begin inline asm
	shfl.sync.down.b32 %r184, %r185, %r186, %r207, %r208;
	// end inline asm
	mov.b64 	%rd311, {%r179, %r184};
	add.s32 	%r214, %r158, 4;
	setp.gt.s32 	%p111, %r214, %r207;
	selp.b64 	%rd312, 0, %rd311, %p111;
	add.s64 	%rd313, %rd312, %rd310;
	mov.b64 	{%r190, %r195}, %rd313;
	mov.b32 	%r196, 8;
	// begin inline asm
	shfl.sync.down.b32 %r189, %r190, %r196, %r207, %r208;
	// end inline asm
	// begin inline asm
	shfl.sync.down.b32 %r194, %r195, %r196, %r207, %r208;
	// end inline asm
	mov.b64 	%rd314, {%r189, %r194};
	add.s32 	%r215, %r158, 8;
	setp.gt.s32 	%p112, %r215, %r207;
	selp.b64 	%rd315, 0, %rd314, %p112;
	add.s64 	%rd316, %rd315, %rd313;
	mov.b64 	{%r200, %r205}, %rd316;
	mov.b32 	%r206, 16;
	// begin inline asm
	shfl.sync.down.b32 %r199, %r200, %r206, %r207, %r208;
	// end inline asm
	// begin inline asm
	shfl.sync.down.b32 %r204, %r205, %r206, %r207, %r208;
	// end inline asm
	mov.b64 	%rd317, {%r199, %r204};
	add.s32 	%r216, %r158, 16;
	setp.gt.s32 	%p113, %r216, %r207;
	selp.b64 	%rd318, 0, %rd317, %p113;
	add.s64 	%rd430, %rd318, %rd316;
	setp.ne.s32 	%p114, %r158, 0;
	@%p114 bra 	$L__BB15_26;
	shr.u32 	%r217, %r1, 2;
	and.b32  	%r218, %r217, 248;
	mov.u32 	%r219, _ZZN3cub18CUB_300001_SM_10006detail6reduce28DeviceReduceSingleTileKernelINS2_10policy_hubIljN4cuda3std3__44plusIlEEE10Policy1000EN6thrust24THRUST_300001_SM_1000_NS18transform_iteratorINSD_6detail14equal_to_valueIbEENSF_15normal_iteratorINSD_10device_ptrIbEEEEllEEPljS9_llNS7_10__identityEEEvT0_T1_T2_T3_T4_T6_E12temp_storage;
	add.s32 	%r220, %r219, %r218;
	st.shared.u64 	[%r220+16], %rd430;
$L__BB15_26:
	bar.sync 	0;
	setp.ne.s32 	%p115, %r1, 0;
	@%p115 bra 	$L__BB15_50;
	setp.gt.u32 	%p116, %r51, 32;
	ld.shared.u64 	%rd319, [_ZZN3cub18CUB_300001_SM_10006detail6reduce28DeviceReduceSingleTileKernelINS2_10policy_hubIljN4cuda3std3__44plusIlEEE10Policy1000EN6thrust24THRUST_300001_SM_1000_NS18transform_iteratorINSD_6detail14equal_to_valueIbEENSF_15normal_iteratorINSD_10device_ptrIbEEEEllEEPljS9_llNS7_10__identityEEEvT0_T1_T2_T3_T4_T6_E12temp_storage+24];
	selp.b64 	%rd320, %rd319, 0, %p116;
	add.s64 	%rd321, %rd320, %rd430;
	setp.gt.u32 	%p117, %r51, 64;
	ld.shared.u64 	%rd322, [_ZZN3cub18CUB_300001_SM_10006detail6reduce28DeviceReduceSingleTileKernelINS2_10policy_hubIljN4cuda3std3__44plusIlEEE10Policy1000EN6thrust24THRUST_300001_SM_1000_NS18transform_iteratorINSD_6detail14equal_to_valueIbEENSF_15normal_iteratorINSD_10device_ptrIbEEEEllEEPljS9_llNS7_10__identityEEEvT0_T1_T2_T3_T4_T6_E12temp_storage+32];
	selp.b64 	%rd323, %rd322, 0, %p117;
	add.s64 	%rd324, %rd321, %rd323;
	setp.gt.u32 	%p118, %r51, 96;
	ld.shared.u64 	%rd325, [_ZZN3cub18CUB_300001_SM_10006detail6reduce28DeviceReduceSingleTileKernelINS2_10policy_hubIljN4cuda3std3__44plusIlEEE10Policy1000EN6thrust24THRUST_300001_SM_1000_NS18transform_iteratorINSD_6detail14equal_to_valueIbEENSF_15normal_iteratorINSD_10device_ptrIbEEEEllEEPljS9_llNS7_10__identityEEEvT0_T1_T2_T3_T4_T6_E12temp_storage+40];
	selp.b64 	%rd326, %rd325, 0, %p118;
	add.s64 	%rd327, %rd324, %rd326;
	setp.gt.u32 	%p119, %r51, 128;
	ld.shared.u64 	%rd328, [_ZZN3cub18CUB_300001_SM_10006detail6reduce28DeviceReduceSingleTileKernelINS2_10policy_hubIljN4cuda3std3__44plusIlEEE10Policy1000EN6thrust24THRUST_300001_SM_1000_NS18transform_iteratorINSD_6detail14equal_to_valueIbEENSF_15normal_iteratorINSD_10device_ptrIbEEEEllEEPljS9_llNS7_10__identityEEEvT0_T1_T2_T3_T4_T6_E12temp_storage+48];
	selp.b64 	%rd329, %rd328, 0, %p119;
	add.s64 	%rd330, %rd327, %rd329;
	setp.gt.u32 	%p120, %r51, 160;
	ld.shared.u64 	%rd331, [_ZZN3cub18CUB_300001_SM_10006detail6reduce28DeviceReduceSingleTileKernelINS2_10policy_hubIljN4cuda3std3__44plusIlEEE10Policy1000EN6thrust24THRUST_300001_SM_1000_NS18transform_iteratorINSD_6detail14equal_to_valueIbEENSF_15normal_iteratorINSD_10device_ptrIbEEEEllEEPljS9_llNS7_10__identityEEEvT0_T1_T2_T3_T4_T6_E12temp_storage+56];
	selp.b64 	%rd332, %rd331, 0, %p120;
	add.s64 	%rd333, %rd330, %rd332;
	setp.gt.u32 	%p121, %r51, 192;
	ld.shared.u64 	%rd334, [_ZZN3cub18CUB_300001_SM_10006detail6reduce28DeviceReduceSingleTileKernelINS2_10policy_hubIljN4cuda3std3__44plusIlEEE10Policy1000EN6thrust24THRUST_300001_SM_1000_NS18transform_iteratorINSD_6detail14equal_to_valueIbEENSF_15normal_iteratorINSD_10device_ptrIbEEEEllEEPljS9_llNS7_10__identityEEEvT0_T1_T2_T3_T4_T6_E12temp_storage+64];
	selp.b64 	%rd335, %rd334, 0, %p121;
	add.s64 	%rd336, %rd333, %rd335;
	setp.gt.u32 	%p122, %r51, 224;
	ld.shared.u64 	%rd337, [_ZZN3cub18CUB_300001_SM_10006detail6reduce28DeviceReduceSingleTileKernelINS2_10policy_hubIljN4cuda3std3__44plusIlEEE10Policy1000EN6thrust24THRUST_300001_SM_1000_NS18transform_iteratorINSD_6detail14equal_to_valueIbEENSF_15normal_iteratorINSD_10device_ptrIbEEEEllEEPljS9_llNS7_10__identityEEEvT0_T1_T2_T3_T4_T6_E12temp_storage+72];
	selp.b64 	%rd338, %rd337, 0, %p122;
	add.s64 	%rd339, %rd336, %rd338;
	setp.gt.u32 	%p123, %r51, 256;
	ld.shared.u64 	%rd340, [_ZZN3cub18CUB_300001_SM_10006detail6reduce28DeviceReduceSingleTileKernelINS2_10policy_hubIljN4cuda3std3__44plusIlEEE10Policy1000EN6thrust24THRUST_300001_SM_1000_NS18transform_iteratorINSD_6detail14equal_to_valueIbEENSF_15normal_iteratorINSD_10device_ptrIbEEEEllEEPljS9_llNS7_10__identityEEEvT0_T1_T2_T3_T4_T6_E12temp_storage+80];
	selp.b64 	%rd341, %rd340, 0, %p123;
	add.s64 	%rd342, %rd339, %rd341;
	setp.gt.u32 	%p124, %r51, 288;
	ld.shared.u64 	%rd343, [_ZZN3cub18CUB_300001_SM_10006detail6reduce28DeviceReduceSingleTileKernelINS2_10policy_hubIljN4cuda3std3__44plusIlEEE10Policy1000EN6thrust24THRUST_300001_SM_1000_NS18transform_iteratorINSD_6detail14equal_to_valueIbEENSF_15normal_iteratorINSD_10device_ptrIbEEEEllEEPljS9_llNS7_10__identityEEEvT0_T1_T2_T3_T4_T6_E12temp_storage+88];
	selp.b64 	%rd344, %rd343, 0, %p124;
	add.s64 	%rd345, %rd342, %rd344;
	setp.gt.u32 	%p125, %r51, 320;
	ld.shared.u64 	%rd346, [_ZZN3cub18CUB_300001_SM_10006detail6reduce28DeviceReduceSingleTileKernelINS2_10policy_hubIljN4cuda3std3__44plusIlEEE10Policy1000EN6thrust24THRUST_300001_SM_1000_NS18transform_iteratorINSD_6detail14equal_to_valueIbEENSF_15normal_iteratorINSD_10device_ptrIbEEEEllEEPljS9_llNS7_10__identityEEEvT0_T1_T2_T3_T4_T6_E12temp_storage+96];
	selp.b64 	%rd347, %rd346, 0, %p125;
	add.s64 	%rd348, %rd345, %rd347;
	setp.gt.u32 	%p126, %r51, 352;
	ld.shared.u64 	%rd349, [_ZZN3cub18CUB_300001_SM_10006detail6reduce28DeviceReduceSingleTileKernelINS2_10policy_hubIljN4cuda3std3__44plusIlEEE10Policy1000EN6thrust24THRUST_300001_SM_1000_NS18transform_iteratorINSD_6detail14equal_to_valueIbEENSF_15normal_iteratorINSD_10device_ptrIbEEEEllEEPljS9_llNS7_10__identityEEEvT0_T1_T2_T3_T4_T6_E12temp_storage+104];
	selp.b64 	%rd350, %rd349, 0, %p126;
	add.s64 	%rd351, %rd348, %rd350;
	setp.gt.u32 	%p127, %r51, 384;
	ld.shared.u64 	%rd352, [_ZZN3cub18CUB_300001_SM_10006detail6reduce28DeviceReduceSingleTileKernelINS2_10policy_hubIljN4cuda3std3__44plusIlEEE10Policy1000EN6thrust24THRUST_300001_SM_1000_NS18transform_iteratorINSD_6detail14equal_to_valueIbEENSF_15normal_iteratorINSD_10device_ptrIbEEEEllEEPljS9_llNS7_10__identityEEEvT0_T1_T2_T3_T4_T6_E12temp_storage+112];
	selp.b64 	%rd353, %rd352, 0, %p127;
	add.s64 	%rd354, %rd351, %rd353;
	setp.gt.u32 	%p128, %r51, 416;
	ld.shared.u64 	%rd355, [_ZZN3cub18CUB_300001_SM_10006detail6reduce28DeviceReduceSingleTileKernelINS2_10policy_hubIljN4cuda3std3__44plusIlEEE10Policy1000EN6thrust24THRUST_300001_SM_1000_NS18transform_iteratorINSD_6detail14equal_to_valueIbEENSF_15normal_iteratorINSD_10device_ptrIbEEEEllEEPljS9_llNS7_10__identityEEEvT0_T1_T2_T3_T4_T6_E12temp_storage+120];
	selp.b64 	%rd356, %rd355, 0, %p128;
	add.s64 	%rd357, %rd354, %rd356;
	setp.gt.u32 	%p129, %r51, 448;
	ld.shared.u64 	%rd358, [_ZZN3cub18CUB_300001_SM_10006detail6reduce28DeviceReduceSingleTileKernelINS2_10policy_hubIljN4cuda3std3__44plusIlEEE10Policy1000EN6thrust24THRUST_300001_SM_1000_NS18transform_iteratorINSD_6detail14equal_to_valueIbEENSF_15normal_iteratorINSD_10device_ptrIbEEEEllEEPljS9_llNS7_10__identityEEEvT0_T1_T2_T3_T4_T6_E12temp_storage+128];
	selp.b64 	%rd359, %rd358, 0, %p129;
	add.s64 	%rd360, %rd357, %rd359;
	setp.gt.u32 	%p130, %r51, 480;
	ld.shared.u64 	%rd361, [_ZZN3cub18CUB_300001_SM_10006detail6reduce28DeviceReduceSingleTileKernelINS2_10policy_hubIljN4cuda3std3__44plusIlEEE10Policy1000EN6thrust24THRUST_300001_SM_1000_NS18transform_iteratorINSD_6detail14equal_to_valueIbEENSF_15normal_iteratorINSD_10device_ptrIbEEEEllEEPljS9_llNS7_10__identityEEEvT0_T1_T2_T3_T4_T6_E12temp_storage+136];
	selp.b64 	%rd362, %rd361, 0, %p130;
	add.s64 	%rd430, %rd360, %rd362;
	bra.uni 	$L__BB15_50;
$L__BB15_28:
	mov.u32 	%r21, %tid.x;
	cvt.u64.u32 	%rd52, %r21;
	add.s64 	%rd28, %rd2, %rd52;
	ld.global.u8 	%rs10, [%rd28];
	and.b16  	%rs11, %rs2, 255;
	setp.eq.s16 	%p3, %rs10, %rs11;
	selp.u64 	%rd53, 1, 0, %p3;
	ld.global.u8 	%rs12, [%rd28+512];
	setp.eq.s16 	%p4, %rs12, %rs11;
	selp.u64 	%rd54, 1, 0, %p4;
	ld.global.u8 	%rs13, [%rd28+1024];
	setp.eq.s16 	%p5, %rs13, %rs11;
	selp.u64 	%rd55, 1, 0, %p5;
	ld.global.u8 	%rs14, [%rd28+1536];
	setp.eq.s16 	%p6, %rs14, %rs11;
	selp.u64 	%rd56, 1, 0, %p6;
	ld.global.u8 	%rs15, [%rd28+2048];
	setp.eq.s16 	%p7, %rs15, %rs11;
	selp.u64 	%rd57, 1, 0, %p7;
	ld.global.u8 	%rs16, [%rd28+2560];
	setp.eq.s16 	%p8, %rs16, %rs11;
	selp.u64 	%rd58, 1, 0, %p8;
	ld.global.u8 	%rs17, [%rd28+3072];
	setp.eq.s16 	%p9, %rs17, %rs11;
	selp.u64 	%rd59, 1, 0, %p9;
	add.s64 	%rd60, %rd54, %rd53;
	add.s64 	%rd61, %rd60, %rd55;
	add.s64 	%rd62, %rd61, %rd56;
	add.s64 	%rd63, %rd62, %rd57;
	add.s64 	%rd64, %rd63, %rd58;
	add.s64 	%rd429, %rd64, %rd59;
	add.s32 	%r22, %r51, -3584;
	setp.lt.u32 	%p10, %r22, 3584;
	mov.b32 	%r286, 3584;
	@%p10 bra 	$L__BB15_32;
	mov.b32 	%r286, 3584;
$L__BB15_30:
	cvt.u64.u32 	%rd65, %r286;
	add.s64 	%rd66, %rd28, %rd65;
	ld.global.u8 	%rs18, [%rd66];
	setp.eq.s16 	%p11, %rs18, %rs11;
	selp.u64 	%rd67, 1, 0, %p11;
	ld.global.u8 	%rs20, [%rd66+512];
	setp.eq.s16 	%p12, %rs20, %rs11;
	selp.u64 	%rd68, 1, 0, %p12;
	ld.global.u8 	%rs21, [%rd66+1024];
	setp.eq.s16 	%p13, %rs21, %rs11;
	selp.u64 	%rd69, 1, 0, %p13;
	ld.global.u8 	%rs22, [%rd66+1536];
	setp.eq.s16 	%p14, %rs22, %rs11;
	selp.u64 	%rd70, 1, 0, %p14;
	ld.global.u8 	%rs23, [%rd66+2048];
	setp.eq.s16 	%p15, %rs23, %rs11;
	selp.u64 	%rd71, 1, 0, %p15;
	ld.global.u8 	%rs24, [%rd66+2560];
	setp.eq.s16 	%p16, %rs24, %rs11;
	selp.u64 	%rd72, 1, 0, %p16;
	ld.global.u8 	%rs25, [%rd66+3072];
	setp.eq.s16 	%p17, %rs25, %rs11;
	selp.u64 	%rd73, 1, 0, %p17;
	add.s64 	%rd74, %rd429, %rd67;
	add.s64 	%rd75, %rd74, %rd68;
	add.s64 	%rd76, %rd75, %rd69;
	add.s64 	%rd77, %rd76, %rd70;
	add.s64 	%rd78, %rd77, %rd71;
	add.s64 	%rd79, %rd78, %rd72;
	add.s64 	%rd429, %rd79, %rd73;
	sub.s32 	%r64, %r51, %r286;
	setp.lt.u32 	%p18, %r64, 3584;
	@%p18 bra 	$L__BB15_46;
	add.s32 	%r286, %r286, 3584;
	setp.le.u32 	%p19, %r286, %r22;
	@%p19 bra 	$L__BB15_30;
$L__BB15_32:
	setp.le.u32 	%p20, %r51, %r286;
	sub.s32 	%r65, %r51, %r286;
	setp.ge.s32 	%p21, %r21, %r65;
	or.pred  	%p22, %p20, %p21;
	@%p22 bra 	$L__BB15_46;
	not.b32 	%r67, %r21;
	add.s32 	%r68, %r51, %r67;
	sub.s32 	%r69, %r68, %r286;
	shr.u32 	%r70, %r69, 9;
	add.s32 	%r26, %r70, 1;
	and.b32  	%r27, %r26, 15;
	setp.lt.u32 	%p23, %r69, 7680;
	mov.u32 	%r291, %r21;
	@%p23 bra 	$L__BB15_37;
	or.b32  	%r289, %r21, 4096;
	add.s32 	%r288, %r21, %r286;
	and.b32  	%r71, %r26, 16777200;
	neg.s32 	%r287, %r71;
$L__BB15_35:
	.pragma "nounroll";
	cvt.u64.u32 	%rd81, %r288;
	add.s64 	%rd82, %rd2, %rd81;
	ld.global.u8 	%rs26, [%rd82];
	setp.eq.s16 	%p24, %rs26, %rs11;
	selp.u64 	%rd83, 1, 0, %p24;
	add.s64 	%rd84, %rd429, %rd83;
	add.s32 	%r72, %r288, 512;
	cvt.u64.u32 	%rd85, %r72;
	add.s64 	%rd86, %rd2, %rd85;
	ld.global.u8 	%rs28, [%rd86];
	setp.eq.s16 	%p25, %rs28, %rs11;
	selp.u64 	%rd87, 1, 0, %p25;
	add.s64 	%rd88, %rd84, %rd87;
	add.s32 	%r73, %r288, 1024;
	cvt.u64.u32 	%rd89, %r73;
	add.s64 	%rd90, %rd2, %rd89;
	ld.global.u8 	%rs29, [%rd90];
	setp.eq.s16 	%p26, %rs29, %rs11;
	selp.u64 	%rd91, 1, 0, %p26;
	add.s64 	%rd92, %rd88, %rd91;
	add.s32 	%r74, %r288, 1536;
	cvt.u64.u32 	%rd93, %r74;
	add.s64 	%rd94, %rd2, %rd93;
	ld.global.u8 	%rs30, [%rd94];
	setp.eq.s16 	%p27, %rs30, %rs11;
	selp.u64 	%rd95, 1, 0, %p27;
	add.s64 	%rd96, %rd92, %rd95;
	add.s32 	%r75, %r288, 2048;
	cvt.u64.u32 	%rd97, %r75;
	add.s64 	%rd98, %rd2, %rd97;
	ld.global.u8 	%rs31, [%rd98];
	setp.eq.s16 	%p28, %rs31, %rs11;
	selp.u64 	%rd99, 1, 0, %p28;
	add.s64 	%rd100, %rd96, %rd99;
	add.s32 	%r76, %r288, 2560;
	cvt.u64.u32 	%rd101, %r76;
	add.s64 	%rd102, %rd2, %rd101;
	ld.global.u8 	%rs32, [%rd102];
	setp.eq.s16 	%p29, %rs32, %rs11;
	selp.u64 	%rd103, 1, 0, %p29;
	add.s64 	%rd104, %rd100, %rd103;
	add.s32 	%r77, %r288, 3072;
	cvt.u64.u32 	%rd105, %r77;
	add.s64 	%rd106, %rd2, %rd105;
	ld.global.u8 	%rs33, [%rd106];
	setp.eq.s16 	%p30, %rs33, %rs11;
	selp.u64 	%rd107, 1, 0, %p30;
	add.s64 	%rd108, %rd104, %rd107;
	add.s32 	%r78, %r288, 3584;
	cvt.u64.u32 	%rd109, %r78;
	add.s64 	%rd110, %rd2, %rd109;
	ld.global.u8 	%rs34, [%rd110];
	setp.eq.s16 	%p31, %rs34, %rs11;
	selp.u64 	%rd111, 1, 0, %p31;
	add.s64 	%rd112, %rd108, %rd111;
	add.s32 	%r79, %r288, 4096;
	cvt.u64.u32 	%rd113, %r79;
	add.s64 	%rd114, %rd2, %rd113;
	ld.global.u8 	%rs35, [%rd114];
	setp.eq.s16 	%p32, %rs35, %rs11;
	selp.u64 	%rd115, 1, 0, %p32;
	add.s64 	%rd116, %rd112, %rd115;
	add.s32 	%r80, %r288, 4608;
	cvt.u64.u32 	%rd117, %r80;
	add.s64 	%rd118, %rd2, %rd117;
	ld.global.u8 	%rs36, [%rd118];
	setp.eq.s16 	%p33, %rs36, %rs11;
	selp.u64 	%rd119, 1, 0, %p33;
	add.s64 	%rd120, %rd116, %rd119;
	add.s32 	%r81, %r288, 5120;
	cvt.u64.u32 	%rd121, %r81;
	add.s64 	%rd122, %rd2, %rd121;
	ld.global.u8 	%rs37, [%rd122];
	setp.eq.s16 	%p34, %rs37, %rs11;
	selp.u64 	%rd123, 1, 0, %p34;
	add.s64 	%rd124, %rd120, %rd123;
	add.s32 	%r82, %r288, 5632;
	cvt.u64.u32 	%rd125, %r82;
	add.s64 	%rd126, %rd2, %rd125;
	ld.global.u8 	%rs38, [%rd126];
	setp.eq.s16 	%p35, %rs38, %rs11;
	selp.u64 	%rd127, 1, 0, %p35;
	add.s64 	%rd128, %rd124, %rd127;
	add.s32 	%r83, %r288, 6144;
	cvt.u64.u32 	%rd129, %r83;
	add.s64 	%rd130, %rd2, %rd129;
	ld.global.u8 	%rs39, [%rd130];
	setp.eq.s16 	%p36, %rs39, %rs11;
	selp.u64 	%rd131, 1, 0, %p36;
	add.s64 	%rd132, %rd128, %rd131;
	add.s32 	%r84, %r288, 6656;
	cvt.u64.u32 	%rd133, %r84;
	add.s64 	%rd134, %rd2, %rd133;
	ld.global.u8 	%rs40, [%rd134];
	setp.eq.s16 	%p37, %rs40, %rs11;
	selp.u64 	%rd135, 1, 0, %p37;
	add.s64 	%rd136, %rd132, %rd135;
	add.s32 	%r85, %r288, 7168;
	cvt.u64.u32 	%rd137, %r85;
	add.s64 	%rd138, %rd2, %rd137;
	ld.global.u8 	%rs41, [%rd138];
	setp.eq.s16 	%p38, %rs41, %rs11;
	selp.u64 	%rd139, 1, 0, %p38;
	add.s64 	%rd140, %rd136, %rd139;
	add.s32 	%r86, %r288, 7680;
	cvt.u64.u32 	%rd141, %r86;
	add.s64 	%rd142, %rd2, %rd141;
	ld.global.u8 	%rs42, [%rd142];
	setp.eq.s16 	%p39, %rs42, %rs11;
	selp.u64 	%rd143, 1, 0, %p39;
	add.s64 	%rd429, %rd140, %rd143;
	add.s32 	%r289, %r289, 8192;
	add.s32 	%r288, %r288, 8192;
	add.s32 	%r287, %r287, 16;
	setp.ne.s32 	%p40, %r287, 0;
	@%p40 bra 	$L__BB15_35;
	add.s32 	%r291, %r289, -4096;
$L__BB15_37:
	setp.eq.s32 	%p41, %r27, 0;
	@%p41 bra 	$L__BB15_46;
	and.b32  	%r39, %r26, 7;
	setp.lt.u32 	%p42, %r27, 8;
	@%p42 bra 	$L__BB15_40;
	add.s32 	%r87, %r291, %r286;
	cvt.u64.u32 	%rd145, %r87;
	add.s64 	%rd146, %rd2, %rd145;
	ld.global.u8 	%rs43, [%rd146];
	setp.eq.s16 	%p43, %rs43, %rs11;
	selp.u64 	%rd147, 1, 0, %p43;
	add.s64 	%rd148, %rd429, %rd147;
	add.s32 	%r88, %r87, 512;
	cvt.u64.u32 	%rd149, %r88;
	add.s64 	%rd150, %rd2, %rd149;
	ld.global.u8 	%rs45, [%rd150];
	setp.eq.s16 	%p44, %rs45, %rs11;
	selp.u64 	%rd151, 1, 0, %p44;
	add.s64 	%rd152, %rd148, %rd151;
	add.s32 	%r89, %r87, 1024;
	cvt.u64.u32 	%rd153, %r89;
	add.s64 	%rd154, %rd2, %rd153;
	ld.global.u8 	%rs46, [%rd154];
	setp.eq.s16 	%p45, %rs46, %rs11;
	selp.u64 	%rd155, 1, 0, %p45;
	add.s64 	%rd156, %rd152, %rd155;
	add.s32 	%r90, %r87, 1536;
	cvt.u64.u32 	%rd157, %r90;
	add.s64 	%rd158, %rd2, %rd157;
	ld.global.u8 	%rs47, [%rd158];
	setp.eq.s16 	%p46, %rs47, %rs11;
	selp.u64 	%rd159, 1, 0, %p46;
	add.s64 	%rd160, %rd156, %rd159;
	add.s32 	%r91, %r87, 2048;
	cvt.u64.u32 	%rd161, %r91;
	add.s64 	%rd162, %rd2, %rd161;
	ld.global.u8 	%rs48, [%rd162];
	setp.eq.s16 	%p47, %rs48, %rs11;
	selp.u64 	%rd163, 1, 0, %p47;
	add.s64 	%rd164, %rd160, %rd163;
	add.s32 	%r92, %r87, 2560;
	cvt.u64.u32 	%rd165, %r92;
	add.s64 	%rd166, %rd2, %rd165;
	ld.global.u8 	%rs49, [%rd166];
	setp.eq.s16 	%p48, %rs49, %rs11;
	selp.u64 	%rd167, 1, 0, %p48;
	add.s64 	%rd168, %rd164, %rd167;
	add.s32 	%r93, %r87, 3072;
	cvt.u64.u32 	%rd169, %r93;
	add.s64 	%rd170, %rd2, %rd169;
	ld.global.u8 	%rs50, [%rd170];
	setp.eq.s16 	%p49, %rs50, %rs11;
	selp.u64 	%rd171, 1, 0, %p49;
	add.s64 	%rd172, %rd168, %rd171;
	add.s32 	%r94, %r87, 3584;
	cvt.u64.u32 	%rd173, %r94;
	add.s64 	%rd174, %rd2, %rd173;
	ld.global.u8 	%rs51, [%rd174];
	setp.eq.s16 	%p50, %rs51, %rs11;
	selp.u64 	%rd175, 1, 0, %p50;
	add.s64 	%rd429, %rd172, %rd175;
	add.s32 	%r291, %r291, 4096;
$L__BB15_40:
	setp.eq.s32 	%p51, %r39, 0;
	@%p51 bra 	$L__BB15_46;
	and.b32  	%r42, %r26, 3;
	setp.lt.u32 	%p52, %r39, 4;
	@%p52 bra 	$L__BB15_43;
	add.s32 	%r95, %r291, %r286;
	cvt.u64.u32 	%rd177, %r95;
	add.s64 	%rd178, %rd2, %rd177;
	ld.global.u8 	%rs52, [%rd178];
	setp.eq.s16 	%p53, %rs52, %rs11;
	selp.u64 	%rd179, 1, 0, %p53;
	add.s64 	%rd180, %rd429, %rd179;
	add.s32 	%r96, %r95, 512;
	cvt.u64.u32 	%rd181, %r96;
	add.s64 	%rd182, %rd2, %rd181;
	ld.global.u8 	%rs54, [%rd182];
	setp.eq.s16 	%p54, %rs54, %rs11;
	selp.u64 	%rd183, 1, 0, %p54;
	add.s64 	%rd184, %rd180, %rd183;
	add.s32 	%r97, %r95, 1024;
	cvt.u64.u32 	%rd185, %r97;
	add.s64 	%rd186, %rd2, %rd185;
	ld.global.u8 	%rs55, [%rd186];
	setp.eq.s16 	%p55, %rs55, %rs11;
	selp.u64 	%rd187, 1, 0, %p55;
	add.s64 	%rd188, %rd184, %rd187;
	add.s32 	%r98, %r95, 1536;
	cvt.u64.u32 	%rd189, %r98;
	add.s64 	%rd190, %rd2, %rd189;
	ld.global.u8 	%rs56, [%rd190];
	setp.eq.s16 	%p56, %rs56, %rs11;
	selp.u64 	%rd191, 1, 0, %p56;
	add.s64 	%rd429, %rd188, %rd191;
	add.s32 	%r291, %r291, 2048;
$L__BB15_43:
	setp.eq.s32 	%p57, %r42, 0;
	@%p57 bra 	$L__BB15_46;
	add.s32 	%r294, %r291, %r286;
	neg.s32 	%r293, %r42;
$L__BB15_45:
	.pragma "nounroll";
	cvt.u64.u32 	%rd192, %r294;
	add.s64 	%rd193, %rd2, %rd192;
	ld.global.u8 	%rs57, [%rd193];
	setp.eq.s16 	%p58, %rs57, %rs11;
	selp.u64 	%rd194, 1, 0, %p58;
	add.s64 	%rd429, %rd429, %rd194;
	add.s32 	%r294, %r294, 512;
	add.s32 	%r293, %r293, 1;
	setp.ne.s32 	%p59, %r293, 0;
	@%p59 bra 	$L__BB15_45;
$L__BB15_46:
	// begin inline asm
	mov.u32 %r99, %laneid;
	// end inline asm
	mov.b64 	{%r101, %r106}, %rd429;
	mov.b32 	%r107, 1;
	mov.b32 	%r148, 31;
	mov.b32 	%r149, -1;
	// begin inline asm
	shfl.sync.down.b32 %r100, %r101, %r107, %r148, %r149;
	// end inline asm
	// begin inline asm
	shfl.sync.down.b32 %r105, %r106, %r107, %r148, %r149;
	// end inline asm
	mov.b64 	%rd195, {%r100, %r105};
	setp.gt.s32 	%p60, %r99, 30;
	selp.b64 	%rd196, 0, %rd195, %p60;
	add.s64 	%rd197, %rd196, %rd429;
	mov.b64 	{%r111, %r116}, %rd197;
	mov.b32 	%r117, 2;
	// begin inline asm
	shfl.sync.down.b32 %r110, %r111, %r117, %r148, %r149;
	// end inline asm
	// begin inline asm
	shfl.sync.down.b32 %r115, %r116, %r117, %r148, %r149;
	// end inline asm
	mov.b64 	%rd198, {%r110, %r115};
	setp.gt.s32 	%p61, %r99, 29;
	selp.b64 	%rd199, 0, %rd198, %p61;
	add.s64 	%rd200, %rd199, %rd197;
	mov.b64 	{%r121, %r126}, %rd200;
	mov.b32 	%r127, 4;
	// begin inline asm
	shfl.sync.down.b32 %r120, %r121, %r127, %r148, %r149;
	// end inline asm
	// begin inline asm
	shfl.sync.down.b32 %r125, %r126, %r127, %r148, %r149;
	// end inline asm
	mov.b64 	%rd201, {%r120, %r125};
	setp.gt.s32 	%p62, %r99, 27;
	selp.b64 	%rd202, 0, %rd201, %p62;
	add.s64 	%rd203, %rd202, %rd200;
	mov.b64 	{%r131, %r136}, %rd203;
	mov.b32 	%r137, 8;
	// begin inline asm
	shfl.sync.down.b32 %r130, %r131, %r137, %r148, %r149;
	// end inline asm
	// begin inline asm
	shfl.sync.down.b32 %r135, %r136, %r137, %r148, %r149;
	// end inline asm
	mov.b64 	%rd204, {%r130, %r135};
	setp.gt.s32 	%p63, %r99, 23;
	selp.b64 	%rd205, 0, %rd204, %p63;
	add.s64 	%rd206, %rd205, %rd203;
	mov.b64 	{%r141, %r146}, %rd206;
	mov.b32 	%r147, 16;
	// begin inline asm
	shfl.sync.down.b32 %r140, %r141, %r147, %r148, %r149;
	// end inline asm
	// begin inline asm
	shfl.sync.down.b32 %r145, %r146, %r147, %r148, %r149;
	// end inline asm
	mov.b64 	%rd207, {%r140, %r145};
	setp.gt.s32 	%p64, %r99, 15;
	selp.b64 	%rd208, 0, %rd207, %p64;
	add.s64 	%rd430, %rd208, %rd206;
	setp.ne.s32 	%p65, %r99, 0;
	@%p65 bra 	$L__BB15_48;
	shr.u32 	%r150, %r21, 2;
	and.b32  	%r151, %r150, 248;
	mov.u32 	%r152, _ZZN3cub18CUB_300001_SM_10006detail6reduce28DeviceReduceSingleTileKernelINS2_10policy_hubIljN4cuda3std3__44plusIlEEE10Policy1000EN6thrust24THRUST_300001_SM_1000_NS18transform_iteratorINSD_6detail14equal_to_valueIbEENSF_15normal_iteratorINSD_10device_ptrIbEEEEllEEPljS9_llNS7_10__identityEEEvT0_T1_T2_T3_T4_T6_E12temp_storage;
	add.s32 	%r153, %r152, %r151;
	st.shared.u64 	[%r153+16], %rd430;
$L__BB15_48:
	bar.sync 	0;
	setp.ne.s32 	%p66, %r21, 0;
	@%p66 bra 	$L__BB15_50;
	ld.shared.u64 	%rd209, [_ZZN3cub18CUB_300001_SM_10006detail6reduce28DeviceReduceSingleTileKernelINS2_10policy_hubIljN4cuda3std3__44plusIlEEE10Policy1000EN6thrust24THRUST_300001_SM_1000_NS18transform_iteratorINSD_6detail14equal_to_valueIbEENSF_15normal_iteratorINSD_10device_ptrIbEEEEllEEPljS9_llNS7_10__identityEEEvT0_T1_T2_T3_T4_T6_E12temp_storage+24];
	add.s64 	%rd210, %rd209, %rd430;
	ld.shared.u64 	%rd211, [_ZZN3cub18CUB_300001_SM_10006detail6reduce28DeviceReduceSingleTileKernelINS2_10policy_hubIljN4cuda3std3__44plusIlEEE10Policy1000EN6thrust24THRUST_300001_SM_1000_NS18transform_iteratorINSD_6detail14equal_to_valueIbEENSF_15normal_iteratorINSD_10device_ptrIbEEEEllEEPljS9_llNS7_10__identityEEEvT0_T1_T2_T3_T4_T6_E12temp_storage+32];
	add.s64 	%rd212, %rd210, %rd211;
	ld.shared.u64 	%rd213, [_ZZN3cub18CUB_300001_SM_10006detail6reduce28DeviceReduceSingleTileKernelINS2_10policy_hubIljN4cuda3std3__44plusIlEEE10Policy1000EN6thrust24THRUST_300001_SM_1000_NS18transform_iteratorINSD_6detail14equal_to_valueIbEENSF_15normal_iteratorINSD_10device_ptrIbEEEEllEEPljS9_llNS7_10__identityEEEvT0_T1_T2_T3_T4_T6_E12temp_storage+40];
	add.s64 	%rd214, %rd212, %rd213;
	ld.shared.u64 	%rd215, [_ZZN3cub18CUB_300001_SM_10006detail6reduce28DeviceReduceSingleTileKernelINS2_10policy_hubIljN4cuda3std3__44plusIlEEE10Policy1000EN6thrust24THRUST_300001_SM_1000_NS18transform_iteratorINSD_6detail14equal_to_valueIbEENSF_15normal_iteratorINSD_10device_ptrIbEEEEllEEPljS9_llNS7_10__identityEEEvT0_T1_T2_T3_T4_T6_E12temp_storage+48];
	add.s64 	%rd216, %rd214, %rd215;
	ld.shared.u64 	%rd217, [_ZZN3cub18CUB_300001_SM_10006detail6reduce28DeviceReduceSingleTileKernelINS2_10policy_hubIljN4cuda3std3__44plusIlEEE10Policy1000EN6thrust24THRUST_300001_SM_1000_NS18transform_iteratorINSD_6detail14equal_to_valueIbEENSF_15normal_iteratorINSD_10device_ptrIbEEEEllEEPljS9_llNS7_10__identityEEEvT0_T1_T2_T3_T4_T6_E12temp_storage+56];
	add.s64 	%rd218, %rd216, %rd217;
	ld.shared.u64 	%rd219, [_ZZN3cub18CUB_300001_SM_10006detail6reduce28DeviceReduceSingleTileKernelINS2_10policy_hubIljN4cuda3std3__44plusIlEEE10Policy1000EN6thrust24THRUST_300001_SM_1000_NS18transform_iteratorINSD_6detail14equal_to_valueIbEENSF_15normal_iteratorINSD_10device_ptrIbEEEEllEEPljS9_llNS7_10__identityEEEvT0_T1_T2_T3_T4_T6_E12temp_storage+64];
	add.s64 	%rd220, %rd218, %rd219;
	ld.shared.u64 	%rd221, [_ZZN3cub18CUB_300001_SM_10006detail6reduce28DeviceReduceSingleTileKernelINS2_10policy_hubIljN4cuda3std3__44plusIlEEE10Policy1000EN6thrust24THRUST_300001_SM_1000_NS18transform_iteratorINSD_6detail14equal_to_valueIbEENSF_15normal_iteratorINSD_10device_ptrIbEEEEllEEPljS9_llNS7_10__identityEEEvT0_T1_T2_T3_T4_T6_E12temp_storage+72];
	add.s64 	%rd222, %rd220, %rd221;
	ld.shared.u64 	%rd223, [_ZZN3cub18CUB_300001_SM_10006detail6reduce28DeviceReduceSingleTileKernelINS2_10policy_hubIljN4cuda3std3__44plusIlEEE10Policy1000EN6thrust24THRUST_300001_SM_1000_NS18transform_iteratorINSD_6detail14equal_to_valueIbEENSF_15normal_iteratorINSD_10device_ptrIbEEEEllEEPljS9_llNS7_10__identityEEEvT0_T1_T2_T3_T4_T6_E12temp_storage+80];
	add.s64 	%rd224, %rd222, %rd223;
	ld.shared.u64 	%rd225, [_ZZN3cub18CUB_300001_SM_10006detail6reduce28DeviceReduceSingleTileKernelINS2_10policy_hubIljN4cuda3std3__44plusIlEEE10Policy1000EN6thrust24THRUST_300001_SM_1000_NS18transform_iteratorINSD_6detail14equal_to_valueIbEENSF_15normal_iteratorINSD_10device_ptrIbEEEEllEEPljS9_llNS7_10__identityEEEvT0_T1_T2_T3_T4_T6_E12temp_storage+88];
	add.s64 	%rd226, %rd224, %rd225;
	ld.shared.u64 	%rd227, [_ZZN3cub18CUB_300001_SM_10006detail6reduce28DeviceReduceSingleTileKernelINS2_10policy_hubIljN4cuda3std3__44plusIlEEE10Policy1000EN6thrust24THRUST_300001_SM_1000_NS18transform_iteratorINSD_6detail14equal_to_valueIbEENSF_15normal_iteratorINSD_10device_ptrIbEEEEllEEPljS9_llNS7_10__identityEEEvT0_T1_T2_T3_T4_T6_E12temp_storage+96];
	add.s64 	%rd228, %rd226, %rd227;
	ld.shared.u64 	%rd229, [_ZZN3cub18CUB_300001_SM_10006detail6reduce28DeviceReduceSingleTileKernelINS2_10policy_hubIljN4cuda3std3__44plusIlEEE10Policy1000EN6thrust24THRUST_300001_SM_1000_NS18transform_iteratorINSD_6detail14equal_to_valueIbEENSF_15normal_iteratorINSD_10device_ptrIbEEEEllEEPljS9_llNS7_10__identityEEEvT0_T1_T2_T3_T4_T6_E12temp_storage+104];
	add.s64 	%rd230, %rd228, %rd229;
	ld.shared.u64 	%rd231, [_ZZN3cub18CUB_300001_SM_10006detail6reduce28DeviceReduceSingleTileKernelINS2_10policy_hubIljN4cuda3std3__44plusIlEEE10Policy1000EN6thrust24THRUST_300001_SM_1000_NS18transform_iteratorINSD_6detail14equal_to_valueIbEENSF_15normal_iteratorINSD_10device_ptrIbEEEEllEEPljS9_llNS7_10__identityEEEvT0_T1_T2_T3_T4_T6_E12temp_storage+112];
	add.s64 	%rd232, %rd230, %rd231;
	ld.shared.u64 	%rd233, [_ZZN3cub18CUB_300001_SM_10006detail6reduce28DeviceReduceSingleTileKernelINS2_10policy_hubIljN4cuda3std3__44plusIlEEE10Policy1000EN6thrust24THRUST_300001_SM_1000_NS18transform_iteratorINSD_6detail14equal_to_valueIbEENSF_15normal_iteratorINSD_10device_ptrIbEEEEllEEPljS9_llNS7_10__identityEEEvT0_T1_T2_T3_T4_T6_E12temp_storage+120];
	add.s64 	%rd234, %rd232, %rd233;
	ld.shared.u64 	%rd235, [_ZZN3cub18CUB_300001_SM_10006detail6reduce28DeviceReduceSingleTileKernelINS2_10policy_hubIljN4cuda3std3__44plusIlEEE10Policy1000EN6thrust24THRUST_300001_SM_1000_NS18transform_iteratorINSD_6detail14equal_to_valueIbEENSF_15normal_iteratorINSD_10device_ptrIbEEEEllEEPljS9_llNS7_10__identityEEEvT0_T1_T2_T3_T4_T6_E12temp_storage+128];
	add.s64 	%rd236, %rd234, %rd235;
	ld.shared.u64 	%rd237, [_ZZN3cub18CUB_300001_SM_10006detail6reduce28DeviceReduceSingleTileKernelINS2_10policy_hubIljN4cuda3std3__44plusIlEEE10Policy1000EN6thrust24THRUST_300001_SM_1000_NS18transform_iteratorINSD_6detail14equal_to_valueIbEENSF_15normal_iteratorINSD_10device_ptrIbEEEEllEEPljS9_llNS7_10__identityEEEvT0_T1_T2_T3_T4_T6_E12temp_storage+136];
	add.s64 	%rd430, %rd236, %rd237;
$L__BB15_50:
	mov.u32 	%r276, %tid.x;
	setp.ne.s32 	%p138, %r276, 0;
	@%p138 bra 	$L__BB15_52;
	add.s64 	%rd406, %rd430, %rd50;
	st.global.u64 	[%rd1], %rd406;
$L__BB15_52:
	ret;

}
	// .globl	_ZN3cub18CUB_300001_SM_10006detail6reduce18DeviceReduceKernelINS2_10policy_hubIljN4cuda3std3__44plusIlEEE10Policy1000EN6thrust24THRUST_300001_SM_1000_NS18transform_iteratorINSD_6detail14equal_to_valueIbEENSF_15normal_iteratorINSD_10device_ptrIbEEEEllEEjS9_lNS7_10__identityEEEvT0_PT3_T1_NS0_13GridEvenShareISR_EET2_T4_
.visible .entry _ZN3cub18CUB_300001_SM_10006detail6reduce18DeviceReduceKernelINS2_10policy_hubIljN4cuda3std3__44plusIlEEE10Policy1000EN6thrust24THRUST_300001_SM_1000_NS18transform_iteratorINSD_6detail14equal_to_valueIbEENSF_15normal_iteratorINSD_10device_ptrIbEEEEllEEjS9_lNS7_10__identityEEEvT0_PT3_T1_NS0_13GridEvenShareISR_EET2_T4_(
	.param .align 8 .b8 _ZN3cub18CUB_300001_SM_10006detail6reduce18DeviceReduceKernelINS2_10policy_hubIljN4cuda3std3__44plusIlEEE10Policy1000EN6thrust24THRUST_300001_SM_1000_NS18transform_iteratorINSD_6detail14equal_to_valueIbEENSF_15normal_iteratorINSD_10device_ptrIbEEEEllEEjS9_lNS7_10__identityEEEvT0_PT3_T1_NS0_13GridEvenShareISR_EET2_T4__param_0[16],
	.param .u64 .ptr .align 1 _ZN3cub18CUB_300001_SM_10006detail6reduce18DeviceReduceKernelINS2_10policy_hubIljN4cuda3std3__44plusIlEEE10Policy1000EN6thrust24THRUST_300001_SM_1000_NS18transform_iteratorINSD_6detail14equal_to_valueIbEENSF_15normal_iteratorINSD_10device_ptrIbEEEEllEEjS9_lNS7_10__identityEEEvT0_PT3_T1_NS0_13GridEvenShareISR_EET2_T4__param_1,
	.param .u32 _ZN3cub18CUB_300001_SM_10006detail6reduce18DeviceReduceKernelINS2_10policy_hubIljN4cuda3std3__44plusIlEEE10Policy1000EN6thrust24THRUST_300001_SM_1000_NS18transform_iteratorINSD_6detail14equal_to_valueIbEENSF_15normal_iteratorINSD_10device_ptrIbEEEEllEEjS9_lNS7_10__identityEEEvT0_PT3_T1_NS0_13GridEvenShareISR_EET2_T4__param_2,
	.param .align 4 .b8 _ZN3cub18CUB_300001_SM_10006detail6reduce18DeviceReduceKernelINS2_10policy_hubIljN4cuda3std3__44plusIlEEE10Policy1000EN6thrust24THRUST_300001_SM_1000_NS18transform_iteratorINSD_6detail14equal_to_valueIbEENSF_15normal_iteratorINSD_10device_ptrIbEEEEllEEjS9_lNS7_10__identityEEEvT0_PT3_T1_NS0_13GridEvenShareISR_EET2_T4__param_3[40],
	.param .align 1 .b8 _ZN3cub18CUB_300001_SM_10006detail6reduce18DeviceReduceKernelINS2_10policy_hubIljN4cuda3std3__44plusIlEEE10Policy1000EN6thrust24THRUST_300001_SM_1000_NS18transform_iteratorINSD_6detail14equal_to_valueIbEENSF_15normal_iteratorINSD_10device_ptrIbEEEEllEEjS9_lNS7_10__identityEEEvT0_PT3_T1_NS0_13GridEvenShareISR_EET2_T4__param_4[1],
	.param .align 1 .b8 _ZN3cub18CUB_300001_SM_10006detail6reduce18DeviceReduceKernelINS2_10policy_hubIljN4cuda3std3__44plusIlEEE10Policy1000EN6thrust24THRUST_300001_SM_1000_NS18transform_iteratorINSD_6detail14equal_to_valueIbEENSF_15normal_iteratorINSD_10device_ptrIbEEEEllEEjS9_lNS7_10__identityEEEvT0_PT3_T1_NS0_13GridEvenShareISR_EET2_T4__param_5[1]
)
.maxntid 512
{
	.reg .pred 	%p<138>;
	.reg .b16 	%rs<89>;
	.reg .b32 	%r<352>;
	.reg .b64 	%rd<475>;
	// demoted variable
	.shared .align 8 .b8 _ZZN3cub18CUB_300001_SM_10006detail6reduce18DeviceReduceKernelINS2_10policy_hubIljN4cuda3std3__44plusIlEEE10Policy1000EN6thrust24THRUST_300001_SM_1000_NS18transform_iteratorINSD_6detail14equal_to_valueIbEENSF_15normal_iteratorINSD_10device_ptrIbEEEEllEEjS9_lNS7_10__identityEEEvT0_PT3_T1_NS0_13GridEvenShareISR_EET2_T4_E12temp_storage[152];
	ld.param.u32 	%r72, [_ZN3cub18CUB_300001_SM_10006detail6reduce18DeviceReduceKernelINS2_10policy_hubIljN4cuda3std3__44plusIlEEE10Policy1000EN6thrust24THRUST_300001_SM_1000_NS18transform_iteratorINSD_6detail14equal_to_valueIbEENSF_15normal_iteratorINSD_10device_ptrIbEEEEllEEjS9_lNS7_10__identityEEEvT0_PT3_T1_NS0_13GridEvenShareISR_EET2_T4__param_0+8];
	bfe.u32 	%r73, %r72, 0, 8;
	cvt.u16.u32 	%rs1, %r73;
	ld.param.u32 	%r1, [_ZN3cub18CUB_300001_SM_10006detail6reduce18DeviceReduceKernelINS2_10policy_hubIljN4cuda3std3__44plusIlEEE10Policy1000EN6thrust24THRUST_300001_SM_1000_NS18transform_iteratorINSD_6detail14equal_to_valueIbEENSF_15normal_iteratorINSD_10device_ptrIbEEEEllEEjS9_lNS7_10__identityEEEvT0_PT3_T1_NS0_13GridEvenShareISR_EET2_T4__param_3+20];
	ld.param.u32 	%r2, [_ZN3cub18CUB_300001_SM_10006detail6reduce18DeviceReduceKernelINS2_10policy_hubIljN4cuda3std3__44plusIlEEE10Policy1000EN6thrust24THRUST_300001_SM_1000_NS18transform_iteratorINSD_6detail14equal_to_valueIbEENSF_15normal_iteratorINSD_10device_ptrIbEEEEllEEjS9_lNS7_10__identityEEEvT0_PT3_T1_NS0_13GridEvenShareISR_EET2_T4__param_3+24];
	ld.param.u64 	%rd41, [_ZN3cub18CUB_300001_SM_10006detail6reduce18DeviceReduceKernelINS2_10policy_hubIljN4cuda3std3__44plusIlEEE10Policy1000EN6thrust24THRUST_300001_SM_1000_NS18transform_iteratorINSD_6detail14equal_to_valueIbEENSF_15normal_iteratorINSD_10device_ptrIbEEEEllEEjS9_lNS7_10__identityEEEvT0_PT3_T1_NS0_13GridEvenShareISR_EET2_T4__param_0];
	cvta.to.global.u64 	%rd1, %rd41;
	mov.u32 	%r3, %ctaid.x;
	mul.lo.s32 	%r4, %r2, 3584;
	mul.lo.s32 	%r343, %r3, 3584;
	sub.s32 	%r6, %r1, %r343;
	setp.gt.u32 	%p1, %r6, 3583;
	@%p1 bra 	$L__BB16_26;
	mov.u32 	%r7, %tid.x;
	setp.ge.u32 	%p66, %r7, %r6;
	mov.b64 	%rd463, 0;
	mov.u32 	%r334, %r7;
	@%p66 bra 	$L__BB16_3;
	add.s32 	%r178, %r343, %r7;
	cvt.u64.u32 	%rd232, %r178;
	add.s64 	%rd233, %rd1, %rd232;
	ld.global.u8 	%rs54, [%rd233];
	and.b16  	%rs55, %rs1, 255;
	setp.eq.s16 	%p67, %rs54, %rs55;
	selp.u64 	%rd463, 1, 0, %p67;
	add.s32 	%r334, %r7, 512;
$L__BB16_3:
	setp.ge.u32 	%p68, %r334, %r6;
	@%p68 bra 	$L__BB16_17;
	not.b32 	%r179, %r334;
	add.s32 	%r180, %r1, %r179;
	sub.s32 	%r181, %r180, %r343;
	shr.u32 	%r182, %r181, 9;
	add.s32 	%r10, %r182, 1;
	and.b32  	%r11, %r10, 15;
	setp.lt.u32 	%p69, %r181, 7680;
	@%p69 bra 	$L__BB16_8;
	or.b32  	%r333, %r334, 4096;
	add.s32 	%r332, %r334, %r343;
	and.b32  	%r183, %r10, 16777200;
	neg.s32 	%r331, %r183;
	and.b16  	%rs57, %rs1, 255;
$L__BB16_6:
	.pragma "nounroll";
	cvt.u64.u32 	%rd235, %r332;
	add.s64 	%rd236, %rd1, %rd235;
	ld.global.u8 	%rs56, [%rd236];
	setp.eq.s16 	%p70, %rs56, %rs57;
	selp.u64 	%rd237, 1, 0, %p70;
	add.s64 	%rd238, %rd463, %rd237;
	add.s32 	%r184, %r332, 512;
	cvt.u64.u32 	%rd239, %r184;
	add.s64 	%rd240, %rd1, %rd239;
	ld.global.u8 	%rs58, [%rd240];
	setp.eq.s16 	%p71, %rs58, %rs57;
	selp.u64 	%rd241, 1, 0, %p71;
	add.s64 	%rd242, %rd238, %rd241;
	add.s32 	%r185, %r332, 1024;
	cvt.u64.u32 	%rd243, %r185;
	add.s64 	%rd244, %rd1, %rd243;
	ld.global.u8 	%rs59, [%rd244];
	setp.eq.s16 	%p72, %rs59, %rs57;
	selp.u64 	%rd245, 1, 0, %p72;
	add.s64 	%rd246, %rd242, %rd245;
	add.s32 	%r186, %r332, 1536;
	cvt.u64.u32 	%rd247, %r186;
	add.s64 	%rd248, %rd1, %rd247;
	ld.global.u8 	%rs60, [%rd248];
	setp.eq.s16 	%p73, %rs60, %rs57;
	selp.u64 	%rd249, 1, 0, %p73;
	add.s64 	%rd250, %rd246, %rd249;
	add.s32 	%r187, %r332, 2048;
	cvt.u64.u32 	%rd251, %r187;
	add.s64 	%rd252, %rd1, %rd251;
	ld.global.u8 	%rs61, [%rd252];
	setp.eq.s16 	%p74, %rs61, %rs57;
	selp.u64 	%rd253, 1, 0, %p74;
	add.s64 	%rd254, %rd250, %rd253;
	add.s32 	%r188, %r332, 2560;
	cvt.u64.u32 	%rd255, %r188;
	add.s64 	%rd256, %rd1, %rd255;
	ld.global.u8 	%rs62, [%rd256];
	setp.eq.s16 	%p75, %rs62, %rs57;
	selp.u64 	%rd257, 1, 0, %p75;
	add.s64 	%rd258, %rd254, %rd257;
	add.s32 	%r189, %r332, 3072;
	cvt.u64.u32 	%rd259, %r189;
	add.s64 	%rd260, %rd1, %rd259;
	ld.global.u8 	%rs63, [%rd260];
	setp.eq.s16 	%p76, %rs63, %rs57;
	selp.u64 	%rd261, 1, 0, %p76;
	add.s64 	%rd262, %rd258, %rd261;
	add.s32 	%r190, %r332, 3584;
	cvt.u64.u32 	%rd263, %r190;
	add.s64 	%rd264, %rd1, %rd263;
	ld.global.u8 	%rs64, [%rd264];
	setp.eq.s16 	%p77, %rs64, %rs57;
	selp.u64 	%rd265, 1, 0, %p77;
	add.s64 	%rd266, %rd262, %rd265;
	add.s32 	%r191, %r332, 4096;
	cvt.u64.u32 	%rd267, %r191;
	add.s64 	%rd268, %rd1, %rd267;
	ld.global.u8 	%rs65, [%rd268];
	setp.eq.s16 	%p78, %rs65, %rs57;
	selp.u64 	%rd269, 1, 0, %p78;
	add.s64 	%rd270, %rd266, %rd269;
	add.s32 	%r192, %r332, 4608;
	cvt.u64.u32 	%rd271, %r192;
	add.s64 	%rd272, %rd1, %rd271;
	ld.global.u8 	%rs66, [%rd272];
	setp.eq.s16 	%p79, %rs66, %rs57;
	selp.u64 	%rd273, 1, 0, %p79;
	add.s64 	%rd274, %rd270, %rd273;
	add.s32 	%r193, %r332, 5120;
	cvt.u64.u32 	%rd275, %r193;
	add.s64 	%rd276, %rd1, %rd275;
	ld.global.u8 	%rs67, [%rd276];
	setp.eq.s16 	%p80, %rs67, %rs57;
	selp.u64 	%rd277, 1, 0, %p80;
	add.s64 	%rd278, %rd274, %rd277;
	add.s32 	%r194, %r332, 5632;
	cvt.u64.u32 	%rd279, %r194;
	add.s64 	%rd280, %rd1, %rd279;
	ld.global.u8 	%rs68, [%rd280];
	setp.eq.s16 	%p81, %rs68, %rs57;
	selp.u64 	%rd281, 1, 0, %p81;
	add.s64 	%rd282, %rd278, %rd281;
	add.s32 	%r195, %r332, 6144;
	cvt.u64.u32 	%rd283, %r195;
	add.s64 	%rd284, %rd1, %rd283;
	ld.global.u8 	%rs69, [%rd284];
	setp.eq.s16 	%p82, %rs69, %rs57;
	selp.u64 	%rd285, 1, 0, %p82;
	add.s64 	%rd286, %rd282, %rd285;
	add.s32 	%r196, %r332, 6656;
	cvt.u64.u32 	%rd287, %r196;
	add.s64 	%rd288, %rd1, %rd287;
	ld.global.u8 	%rs70, [%rd288];
	setp.eq.s16 	%p83, %rs70, %rs57;
	selp.u64 	%rd289, 1, 0, %p83;
	add.s64 	%rd290, %rd286, %rd289;
	add.s32 	%r197, %r332, 7168;
	cvt.u64.u32 	%rd291, %r197;
	add.s64 	%rd292, %rd1, %rd291;
	ld.global.u8 	%rs71, [%rd292];
	setp.eq.s16 	%p84, %rs71, %rs57;
	selp.u64 	%rd293, 1, 0, %p84;
	add.s64 	%rd294, %rd290, %rd293;
	add.s32 	%r198, %r332, 7680;
	cvt.u64.u32 	%rd295, %r198;
	add.s64 	%rd296, %rd1, %rd295;
	ld.global.u8 	%rs72, [%rd296];
	setp.eq.s16 	%p85, %rs72, %rs57;
	selp.u64 	%rd297, 1, 0, %p85;
	add.s64 	%rd463, %rd294, %rd297;
	add.s32 	%r333, %r333, 8192;
	add.s32 	%r332, %r332, 8192;
	add.s32 	%r331, %r331, 16;
	setp.ne.s32 	%p86, %r331, 0;
	@%p86 bra 	$L__BB16_6;
	add.s32 	%r334, %r333, -4096;
$L__BB16_8:
	setp.eq.s32 	%p87, %r11, 0;
	@%p87 bra 	$L__BB16_17;
	and.b32  	%r23, %r10, 7;
	setp.lt.u32 	%p88, %r11, 8;
	@%p88 bra 	$L__BB16_11;
	add.s32 	%r199, %r334, %r343;
	cvt.u64.u32 	%rd299, %r199;
	add.s64 	%rd300, %rd1, %rd299;
	ld.global.u8 	%rs73, [%rd300];
	and.b16  	%rs74, %rs1, 255;
	setp.eq.s16 	%p89, %rs73, %rs74;
	selp.u64 	%rd301, 1, 0, %p89;
	add.s64 	%rd302, %rd463, %rd301;
	add.s32 	%r200, %r199, 512;
	cvt.u64.u32 	%rd303, %r200;
	add.s64 	%rd304, %rd1, %rd303;
	ld.global.u8 	%rs75, [%rd304];
	setp.eq.s16 	%p90, %rs75, %rs74;
	selp.u64 	%rd305, 1, 0, %p90;
	add.s64 	%rd306, %rd302, %rd305;
	add.s32 	%r201, %r199, 1024;
	cvt.u64.u32 	%rd307, %r201;
	add.s64 	%rd308, %rd1, %rd307;
	ld.global.u8 	%rs76, [%rd308];
	setp.eq.s16 	%p91, %rs76, %rs74;
	selp.u64 	%rd309, 1, 0, %p91;
	add.s64 	%rd310, %rd306, %rd309;
	add.s32 	%r202, %r199, 1536;
	cvt.u64.u32 	%rd311, %r202;
	add.s64 	%rd312, %rd1, %rd311;
	ld.global.u8 	%rs77, [%rd312];
	setp.eq.s16 	%p92, %rs77, %rs74;
	selp.u64 	%rd313, 1, 0, %p92;
	add.s64 	%rd314, %rd310, %rd313;
	add.s32 	%r203, %r199, 2048;
	cvt.u64.u32 	%rd315, %r203;
	add.s64 	%rd316, %rd1, %rd315;
	ld.global.u8 	%rs78, [%rd316];
	setp.eq.s16 	%p93, %rs78, %rs74;
	selp.u64 	%rd317, 1, 0, %p93;
	add.s64 	%rd318, %rd314, %rd317;
	add.s32 	%r204, %r199, 2560;
	cvt.u64.u32 	%rd319, %r204;
	add.s64 	%rd320, %rd1, %rd319;
	ld.global.u8 	%rs79, [%rd320];
	setp.eq.s16 	%p94, %rs79, %rs74;
	selp.u64 	%rd321, 1, 0, %p94;
	add.s64 	%rd322, %rd318, %rd321;
	add.s32 	%r205, %r199, 3072;
	cvt.u64.u32 	%rd323, %r205;
	add.s64 	%rd324, %rd1, %rd323;
	ld.global.u8 	%rs80, [%rd324];
	setp.eq.s16 	%p95, %rs80, %rs74;
	selp.u64 	%rd325, 1, 0, %p95;
	add.s64 	%rd326, %rd322, %rd325;
	add.s32 	%r206, %r199, 3584;
	cvt.u64.u32 	%rd327, %r206;
	add.s64 	%rd328, %rd1, %rd327;
	ld.global.u8 	%rs81, [%rd328];
	setp.eq.s16 	%p96, %rs81, %rs74;
	selp.u64 	%rd329, 1, 0, %p96;
	add.s64 	%rd463, %rd326, %rd329;
	add.s32 	%r334, %r334, 4096;
$L__BB16_11:
	setp.eq.s32 	%p97, %r23, 0;
	@%p97 bra 	$L__BB16_17;
	and.b32  	%r26, %r10, 3;
	setp.lt.u32 	%p98, %r23, 4;
	@%p98 bra 	$L__BB16_14;
	add.s32 	%r207, %r334, %r343;
	cvt.u64.u32 	%rd331, %r207;
	add.s64 	%rd332, %rd1, %rd331;
	ld.global.u8 	%rs82, [%rd332];
	and.b16  	%rs83, %rs1, 255;
	setp.eq.s16 	%p99, %rs82, %rs83;
	selp.u64 	%rd333, 1, 0, %p99;
	add.s64 	%rd334, %rd463, %rd333;
	add.s32 	%r208, %r207, 512;
	cvt.u64.u32 	%rd335, %r208;
	add.s64 	%rd336, %rd1, %rd335;
	ld.global.u8 	%rs84, [%rd336];
	setp.eq.s16 	%p100, %rs84, %rs83;
	selp.u64 	%rd337, 1, 0, %p100;
	add.s64 	%rd338, %rd334, %rd337;
	add.s32 	%r209, %r207, 1024;
	cvt.u64.u32 	%rd339, %r209;
	add.s64 	%rd340, %rd1, %rd339;
	ld.global.u8 	%rs85, [%rd340];
	setp.eq.s16 	%p101, %rs85, %rs83;
	selp.u64 	%rd341, 1, 0, %p101;
	add.s64 	%rd342, %rd338, %rd341;
	add.s32 	%r210, %r207, 1536;
	cvt.u64.u32 	%rd343, %r210;
	add.s64 	%rd344, %rd1, %rd343;
	ld.global.u8 	%rs86, [%rd344];
	setp.eq.s16 	%p102, %rs86, %rs83;
	selp.u64 	%rd345, 1, 0, %p102;
	add.s64 	%rd463, %rd342, %rd345;
	add.s32 	%r334, %r334, 2048;
$L__BB16_14:
	setp.eq.s32 	%p103, %r26, 0;
	@%p103 bra 	$L__BB16_17;
	add.s32 	%r338, %r334, %r343;
	neg.s32 	%r337, %r26;
	and.b16  	%rs88, %rs1, 255;
$L__BB16_16:
	.pragma "nounroll";
	cvt.u64.u32 	%rd346, %r338;
	add.s64 	%rd347, %rd1, %rd346;
	ld.global.u8 	%rs87, [%rd347];
	setp.eq.s16 	%p104, %rs87, %rs88;
	selp.u64 	%rd348, 1, 0, %p104;
	add.s64 	%rd463, %rd463, %rd348;
	add.s32 	%r338, %r338, 512;
	add.s32 	%r337, %r337, 1;
	setp.ne.s32 	%p105, %r337, 0;
	@%p105 bra 	$L__BB16_16;
$L__BB16_17:
	setp.lt.u32 	%p106, %r6, 512;
	@%p106 bra 	$L__BB16_22;
	// begin inline asm
	mov.u32 %r274, %laneid;
	// end inline asm
	mov.b64 	{%r276, %r281}, %rd463;
	mov.b32 	%r282, 1;
	mov.b32 	%r323, 31;
	mov.b32 	%r324, -1;
	// begin inline asm
	shfl.sync.down.b32 %r275, %r276, %r282, %r323, %r324;
	// end inline asm
	// begin inline asm
	shfl.sync.down.b32 %r280, %r281, %r282, %r323, %r324;
	// end inline asm
	mov.b64 	%rd407, {%r275, %r280};
	setp.gt.s32 	%p130, %r274, 30;
	selp.b64 	%rd408, 0, %rd407, %p130;
	add.s64 	%rd409, %rd408, %rd463;
	mov.b64 	{%r286, %r291}, %rd409;
	mov.b32 	%r292, 2;
	// begin inline asm
	shfl.sync.down.b32 %r285, %r286, %r292, %r323, %r324;
	// end inline asm
	// begin inline asm
	shfl.sync.down.b32 %r290, %r291, %r292, %r323, %r324;
	// end inline asm
	mov.b64 	%rd410, {%r285, %r290};
	setp.gt.s32 	%p131, %r274, 29;
	selp.b64 	%rd411, 0, %rd410, %p131;
	add.s64 	%rd412, %rd411, %rd409;
	mov.b64 	{%r296, %r301}, %rd412;
	mov.b32 	%r302, 4;
	// begin inline asm
	shfl.sync.down.b32 %r295, %r296, %r302, %r323, %r324;
	// end inline asm
	// begin inline asm
	shfl.sync.down.b32 %r300, %r301, %r302, %r323, %r324;
	// end inline asm
	mov.b64 	%rd413, {%r295, %r300};
	setp.gt.s32 	%p132, %r274, 27;
	selp.b64 	%rd414, 0, %rd413, %p132;
	add.s64 	%rd415, %rd414, %rd412;
	mov.b64 	{%r306, %r311}, %rd415;
	mov.b32 	%r312, 8;
	// begin inline asm
	shfl.sync.down.b32 %r305, %r306, %r312, %r323, %r324;
	// end inline asm
	// begin inline asm
	shfl.sync.down.b32 %r310, %r311, %r312, %r323, %r324;
	// end inline asm
	mov.b64 	%rd416, {%r305, %r310};
	setp.gt.s32 	%p133, %r274, 23;
	selp.b64 	%rd417, 0, %rd416, %p133;
	add.s64 	%rd418, %rd417, %rd415;
	mov.b64 	{%r316, %r321}, %rd418;
	mov.b32 	%r322, 16;
	// begin inline asm
	shfl.sync.down.b32 %r315, %r316, %r322, %r323, %r324;
	// end inline asm
	// begin inline asm
	shfl.sync.down.b32 %r320, %r321, %r322, %r323, %r324;
	// end inline asm
	mov.b64 	%rd419, {%r315, %r320};
	setp.gt.s32 	%p134, %r274, 15;
	selp.b64 	%rd420, 0, %rd419, %p134;
	add.s64 	%rd474, %rd420, %rd418;
	setp.ne.s32 	%p135, %r274, 0;
	@%p135 bra 	$L__BB16_20;
	shr.u32 	%r325, %r7, 2;
	and.b32  	%r326, %r325, 248;
	mov.u32 	%r327, _ZZN3cub18CUB_300001_SM_10006detail6reduce18DeviceReduceKernelINS2_10policy_hubIljN4cuda3std3__44plusIlEEE10Policy1000EN6thrust24THRUST_300001_SM_1000_NS18transform_iteratorINSD_6detail14equal_to_valueIbEENSF_15normal_iteratorINSD_10device_ptrIbEEEEllEEjS9_lNS7_10__identityEEEvT0_PT3_T1_NS0_13GridEvenShareISR_EET2_T4_E12temp_storage;
	add.s32 	%r328, %r327, %r326;
	st.shared.u64 	[%r328+16], %rd474;
$L__BB16_20:
	bar.sync 	0;
	setp.ne.s32 	%p136, %r7, 0;
	@%p136 bra 	$L__BB16_48;
	ld.shared.u64 	%rd421, [_ZZN3cub18CUB_300001_SM_10006detail6reduce18DeviceReduceKernelINS2_10policy_hubIljN4cuda3std3__44plusIlEEE10Policy1000EN6thrust24THRUST_300001_SM_1000_NS18transform_iteratorINSD_6detail14equal_to_valueIbEENSF_15normal_iteratorINSD_10device_ptrIbEEEEllEEjS9_lNS7_10__identityEEEvT0_PT3_T1_NS0_13GridEvenShareISR_EET2_T4_E12temp_storage+24];
	add.s64 	%rd422, %rd421, %rd474;
	ld.shared.u64 	%rd423, [_ZZN3cub18CUB_300001_SM_10006detail6reduce18DeviceReduceKernelINS2_10policy_hubIljN4cuda3std3__44plusIlEEE10Policy1000EN6thrust24THRUST_300001_SM_1000_NS18transform_iteratorINSD_6detail14equal_to_valueIbEENSF_15normal_iteratorINSD_10device_ptrIbEEEEllEEjS9_lNS7_10__identityEEEvT0_PT3_T1_NS0_13GridEvenShareISR_EET2_T4_E12temp_storage+32];
	add.s64 	%rd424, %rd422, %rd423;
	ld.shared.u64 	%rd425, [_ZZN3cub18CUB_300001_SM_10006detail6reduce18DeviceReduceKernelINS2_10policy_hubIljN4cuda3std3__44plusIlEEE10Policy1000EN6thrust24THRUST_300001_SM_1000_NS18transform_iteratorINSD_6detail14equal_to_valueIbEENSF_15normal_iteratorINSD_10device_ptrIbEEEEllEEjS9_lNS7_10__identityEEEvT0_PT3_T1_NS0_13GridEvenShareISR_EET2_T4_E12temp_storage+40];
	add.s64 	%rd426, %rd424, %rd425;
	ld.shared.u64 	%rd427, [_ZZN3cub18CUB_300001_SM_10006detail6reduce18DeviceReduceKernelINS2_10policy_hubIljN4cuda3std3__44plusIlEEE10Policy1000EN6thrust24THRUST_300001_SM_1000_NS18transform_iteratorINSD_6detail14equal_to_valueIbEENSF_15normal_iteratorINSD_10device_ptrIbEEEEllEEjS9_lNS7_10__identityEEEvT0_PT3_T1_NS0_13GridEvenShareISR_EET2_T4_E12temp_storage+48];
	add.s64 	%rd428, %rd426, %rd427;
	ld.shared.u64 	%rd429, [_ZZN3cub18CUB_300001_SM_10006detail6reduce18DeviceReduceKernelINS2_10policy_hubIljN4cuda3std3__44plusIlEEE10Policy1000EN6thrust24THRUST_300001_SM_1000_NS18transform_iteratorINSD_6detail14equal_to_valueIbEENSF_15normal_iteratorINSD_10device_ptrIbEEEEllEEjS9_lNS7_10__identityEEEvT0_PT3_T1_NS0_13GridEvenShareISR_EET2_T4_E12temp_storage+56];
	add.s64 	%rd430, %rd428, %rd429;
	ld.shared.u64 	%rd431, [_ZZN3cub18CUB_300001_SM_10006detail6reduce18DeviceReduceKernelINS2_10policy_hubIljN4cuda3std3__44plusIlEEE10Policy1000EN6thrust24THRUST_300001_SM_1000_NS18transform_iteratorINSD_6detail14equal_to_valueIbEENSF_15normal_iteratorINSD_10device_ptrIbEEEEllEEjS9_lNS7_10__identityEEEvT0_PT3_T1_NS0_13GridEvenShareISR_EET2_T4_E12temp_storage+64];
	add.s64 	%rd432, %rd430, %rd431;
	ld.shared.u64 	%rd433, [_ZZN3cub18CUB_300001_SM_10006detail6reduce18DeviceReduceKernelINS2_10policy_hubIljN4cuda3std3__44plusIlEEE10Policy1000EN6thrust24THRUST_300001_SM_1000_NS18transform_iteratorINSD_6detail14equal_to_valueIbEENSF_15normal_iteratorINSD_10device_ptrIbEEEEllEEjS9_lNS7_10__identityEEEvT0_PT3_T1_NS0_13GridEvenShareISR_EET2_T4_E12temp_storage+72];
	add.s64 	%rd434, %rd432, %rd433;
	ld.shared.u64 	%rd435, [_ZZN3cub18CUB_300001_SM_10006detail6reduce18DeviceReduceKernelINS2_10policy_hubIljN4cuda3std3__44plusIlEEE10Policy1000EN6thrust24THRUST_300001_SM_1000_NS18transform_iteratorINSD_6detail14equal_to_valueIbEENSF_15normal_iteratorINSD_10device_ptrIbEEEEllEEjS9_lNS7_10__identityEEEvT0_PT3_T1_NS0_13GridEvenShareISR_EET2_T4_E12temp_storage+80];
	add.s64 	%rd436, %rd434, %rd435;
	ld.shared.u64 	%rd437, [_ZZN3cub18CUB_300001_SM_10006detail6reduce18DeviceReduceKernelINS2_10policy_hubIljN4cuda3std3__44plusIlEEE10Policy1000EN6thrust24THRUST_300001_SM_1000_NS18transform_iteratorINSD_6detail14equal_to_valueIbEENSF_15normal_iteratorINSD_10device_ptrIbEEEEllEEjS9_lNS7_10__identityEEEvT0_PT3_T1_NS0_13GridEvenShareISR_EET2_T4_E12temp_storage+88];
	add.s64 	%rd438, %rd436, %rd437;
	ld.shared.u64 	%rd439, [_ZZN3cub18CUB_300001_SM_10006detail6reduce18DeviceReduceKernelINS2_10policy_hubIljN4cuda3std3__44plusIlEEE10Policy1000EN6thrust24THRUST_300001_SM_1000_NS18transform_iteratorINSD_6detail14equal_to_valueIbEENSF_15normal_iteratorINSD_10device_ptrIbEEEEllEEjS9_lNS7_10__identityEEEvT0_PT3_T1_NS0_13GridEvenShareISR_EET2_T4_E12temp_storage+96];
	add.s64 	%rd440, %rd438, %rd439;
	ld.shared.u64 	%rd441, [_ZZN3cub18CUB_300001_SM_10006detail6reduce18DeviceReduceKernelINS2_10policy_hubIljN4cuda3std3__44plusIlEEE10Policy1000EN6thrust24THRUST_300001_SM_1000_NS18transform_iteratorINSD_6detail14equal_to_valueIbEENSF_15normal_iteratorINSD_10device_ptrIbEEEEllEEjS9_lNS7_10__identityEEEvT0_PT3_T1_NS0_13GridEvenShareISR_EET2_T4_E12temp_storage+104];
	add.s64 	%rd442, %rd440, %rd441;
	ld.shared.u64 	%rd443, [_ZZN3cub18CUB_300001_SM_10006detail6reduce18DeviceReduceKernelINS2_10policy_hubIljN4cuda3std3__44plusIlEEE10Policy1000EN6thrust24THRUST_300001_SM_1000_NS18transform_iteratorINSD_6detail14equal_to_valueIbEENSF_15normal_iteratorINSD_10device_ptrIbEEEEllEEjS9_lNS7_10__identityEEEvT0_PT3_T1_NS0_13GridEvenShareISR_EET2_T4_E12temp_storage+112];
	add.s64 	%rd444, %rd442, %rd443;
	ld.shared.u64 	%rd445, [_ZZN3cub18CUB_300001_SM_10006detail6reduce18DeviceReduceKernelINS2_10policy_hubIljN4cuda3std3__44plusIlEEE10Policy1000EN6thrust24THRUST_300001_SM_1000_NS18transform_iteratorINSD_6detail14equal_to_valueIbEENSF_15normal_iteratorINSD_10device_ptrIbEEEEllEEjS9_lNS7_10__identityEEEvT0_PT3_T1_NS0_13GridEvenShareISR_EET2_T4_E12temp_storage+120];
	add.s64 	%rd446, %rd444, %rd445;
	ld.shared.u64 	%rd447, [_ZZN3cub18CUB_300001_SM_10006detail6reduce18DeviceReduceKernelINS2_10policy_hubIljN4cuda3std3__44plusIlEEE10Policy1000EN6thrust24THRUST_300001_SM_1000_NS18transform_iteratorINSD_6detail14equal_to_valueIbEENSF_15normal_iteratorINSD_10device_ptrIbEEEEllEEjS9_lNS7_10__identityEEEvT0_PT3_T1_NS0_13GridEvenShareISR_EET2_T4_E12temp_storage+128];
	add.s64 	%rd448, %rd446, %rd447;
	ld.shared.u64 	%rd449, [_ZZN3cub18CUB_300001_SM_10006detail6reduce18DeviceReduceKernelINS2_10policy_hubIljN4cuda3std3__44plusIlEEE10Policy1000EN6thrust24THRUST_300001_SM_1000_NS18transform_iteratorINSD_6detail14equal_to_valueIbEENSF_15normal_iteratorINSD_10device_ptrIbEEEEllEEjS9_lNS7_10__identityEEEvT0_PT3_T1_NS0_13GridEvenShareISR_EET2_T4_E12temp_storage+136];
	add.s64 	%rd474, %rd448, %rd449;
	bra.uni 	$L__BB16_48;
$L__BB16_22:
	// begin inline asm
	mov.u32 %r211, %laneid;
	// end inline asm
	and.b32  	%r262, %r7, 992;
	add.s32 	%r263, %r262, 32;
	setp.gt.u32 	%p107, %r263, %r6;
	not.b32 	%r264, %r262;
	add.s32 	%r265, %r6, %r264;
	selp.b32 	%r260, %r265, 31, %p107;
	mov.b64 	{%r213, %r218}, %rd463;
	mov.b32 	%r219, 1;
	mov.b32 	%r261, -1;
	// begin inline asm
	shfl.sync.down.b32 %r212, %r213, %r219, %r260, %r261;
	// end inline asm
	// begin inline asm
	shfl.sync.down.b32 %r217, %r218, %r219, %r260, %r261;
	// end inline asm
	mov.b64 	%rd349, {%r212, %r217};
	setp.lt.s32 	%p108, %r211, %r260;
	selp.b64 	%rd350, %rd349, 0, %p108;
	add.s64 	%rd351, %rd350, %rd463;
	mov.b64 	{%r223, %r228}, %rd351;
	mov.b32 	%r229, 2;
	// begin inline asm
	shfl.sync.down.b32 %r222, %r223, %r229, %r260, %r261;
	// end inline asm
	// begin inline asm
	shfl.sync.down.b32 %r227, %r228, %r229, %r260, %r261;
	// end inline asm
	mov.b64 	%rd352, {%r222, %r227};
	add.s32 	%r266, %r211, 2;
	setp.gt.s32 	%p109, %r266, %r260;
	selp.b64 	%rd353, 0, %rd352, %p109;
	add.s64 	%rd354, %rd353, %rd351;
	mov.b64 	{%r233, %r238}, %rd354;
	mov.b32 	%r239, 4;
	// begin inline asm
	shfl.sync.down.b32 %r232, %r233, %r239, %r260, %r261;
	// end inline asm
	// begin inline asm
	shfl.sync.down.b32 %r237, %r238, %r239, %r260, %r261;
	// end inline asm
	mov.b64 	%rd355, {%r232, %r237};
	add.s32 	%r267, %r211, 4;
	setp.gt.s32 	%p110, %r267, %r260;
	selp.b64 	%rd356, 0, %rd355, %p110;
	add.s64 	%rd357, %rd356, %rd354;
	mov.b64 	{%r243, %r248}, %rd357;
	mov.b32 	%r249, 8;
	// begin inline asm
	shfl.sync.down.b32 %r242, %r243, %r249, %r260, %r261;
	// end inline asm
	// begin inline asm
	shfl.sync.down.b32 %r247, %r248, %r249, %r260, %r261;
	// end inline asm
	mov.b64 	%rd358, {%r242, %r247};
	add.s32 	%r268, %r211, 8;
	setp.gt.s32 	%p111, %r268, %r260;
	selp.b64 	%rd359, 0, %rd358, %p111;
	add.s64 	%rd360, %rd359, %rd357;
	mov.b64 	{%r253, %r258}, %rd360;
	mov.b32 	%r259, 16;
	// begin inline asm
	shfl.sync.down.b32 %r252, %r253, %r259, %r260, %r261;
	// end inline asm
	// begin inline asm
	shfl.sync.down.b32 %r257, %r258, %r259, %r260, %r261;
	// end inline asm
	mov.b64 	%rd361, {%r252, %r257};
	add.s32 	%r269, %r211, 16;
	setp.gt.s32 	%p112, %r269, %r260;
	selp.b64 	%rd362, 0, %rd361, %p112;
	add.s64 	%rd474, %rd362, %rd360;
	setp.ne.s32 	%p113, %r211, 0;
	@%p113 bra 	$L__BB16_24;
	shr.u32 	%r270, %r7, 2;
	and.b32  	%r271, %r270, 248;
	mov.u32 	%r272, _ZZN3cub18CUB_300001_SM_10006detail6reduce18DeviceReduceKernelINS2_10policy_hubIljN4cuda3std3__44plusIlEEE10Policy1000EN6thrust24THRUST_300001_SM_1000_NS18transform_iteratorINSD_6detail14equal_to_valueIbEENSF_15normal_iteratorINSD_10device_ptrIbEEEEllEEjS9_lNS7_10__identityEEEvT0_PT3_T1_NS0_13GridEvenShareISR_EET2_T4_E12temp_storage;
	add.s32 	%r273, %r272, %r271;
	st.shared.u64 	[%r273+16], %rd474;
$L__BB16_24:
	bar.sync 	0;
	setp.ne.s32 	%p114, %r7, 0;
	@%p114 bra 	$L__BB16_48;
	setp.gt.u32 	%p115, %r6, 32;
	ld.shared.u64 	%rd363, [_ZZN3cub18CUB_300001_SM_10006detail6reduce18DeviceReduceKernelINS2_10policy_hubIljN4cuda3std3__44plusIlEEE10Policy1000EN6thrust24THRUST_300001_SM_1000_NS18transform_iteratorINSD_6detail14equal_to_valueIbEENSF_15normal_iteratorINSD_10device_ptrIbEEEEllEEjS9_lNS7_10__identityEEEvT0_PT3_T1_NS0_13GridEvenShareISR_EET2_T4_E12temp_storage+24];
	selp.b64 	%rd364, %rd363, 0, %p115;
	add.s64 	%rd365, %rd364, %rd474;
	setp.gt.u32 	%p116, %r6, 64;
	ld.shared.u64 	%rd366, [_ZZN3cub18CUB_300001_SM_10006detail6reduce18DeviceReduceKernelINS2_10policy_hubIljN4cuda3std3__44plusIlEEE10Policy1000EN6thrust24THRUST_300001_SM_1000_NS18transform_iteratorINSD_6detail14equal_to_valueIbEENSF_15normal_iteratorINSD_10device_ptrIbEEEEllEEjS9_lNS7_10__identityEEEvT0_PT3_T1_NS0_13GridEvenShareISR_EET2_T4_E12temp_storage+32];
	selp.b64 	%rd367, %rd366, 0, %p116;
	add.s64 	%rd368, %rd365, %rd367;
	setp.gt.u32 	%p117, %r6, 96;
	ld.shared.u64 	%rd369, [_ZZN3cub18CUB_300001_SM_10006detail6reduce18DeviceReduceKernelINS2_10policy_hubIljN4cuda3std3__44plusIlEEE10Policy1000EN6thrust24THRUST_300001_SM_1000_NS18transform_iteratorINSD_6detail14equal_to_valueIbEENSF_15normal_iteratorINSD_10device_ptrIbEEEEllEEjS9_lNS7_10__identityEEEvT0_PT3_T1_NS0_13GridEvenShareISR_EET2_T4_E12temp_storage+40];
	selp.b64 	%rd370, %rd369, 0, %p117;
	add.s64 	%rd371, %rd368, %rd370;
	setp.gt.u32 	%p118, %r6, 128;
	ld.shared.u64 	%rd372, [_ZZN3cub18CUB_300001_SM_10006detail6reduce18DeviceReduceKernelINS2_10policy_hubIljN4cuda3std3__44plusIlEEE10Policy1000EN6thrust24THRUST_300001_SM_1000_NS18transform_iteratorINSD_6detail14equal_to_valueIbEENSF_15normal_iteratorINSD_10device_ptrIbEEEEllEEjS9_lNS7_10__identityEEEvT0_PT3_T1_NS0_13GridEvenShareISR_EET2_T4_E12temp_storage+48];
	selp.b64 	%rd373, %rd372, 0, %p118;
	add.s64 	%rd374, %rd371, %rd373;
	setp.gt.u32 	%p119, %r6, 160;
	ld.shared.u64 	%rd375, [_ZZN3cub18CUB_300001_SM_10006detail6reduce18DeviceReduceKernelINS2_10policy_hubIljN4cuda3std3__44plusIlEEE10Policy1000EN6thrust24THRUST_300001_SM_1000_NS18transform_iteratorINSD_6detail14equal_to_valueIbEENSF_15normal_iteratorINSD_10device_ptrIbEEEEllEEjS9_lNS7_10__identityEEEvT0_PT3_T1_NS0_13GridEvenShareISR_EET2_T4_E12temp_storage+56];
	selp.b64 	%rd376, %rd375, 0, %p119;
	add.s64 	%rd377, %rd374, %rd376;
	setp.gt.u32 	%p120, %r6, 192;
	ld.shared.u64 	%rd378, [_ZZN3cub18CUB_300001_SM_10006detail6reduce18DeviceReduceKernelINS2_10policy_hubIljN4cuda3std3__44plusIlEEE10Policy1000EN6thrust24THRUST_300001_SM_1000_NS18transform_iteratorINSD_6detail14equal_to_valueIbEENSF_15normal_iteratorINSD_10device_ptrIbEEEEllEEjS9_lNS7_10__identityEEEvT0_PT3_T1_NS0_13GridEvenShareISR_EET2_T4_E12temp_storage+64];
	selp.b64 	%rd379, %rd378, 0, %p120;
	add.s64 	%rd380, %rd377, %rd379;
	setp.gt.u32 	%p121, %r6, 224;
	ld.shared.u64 	%rd381, [_ZZN3cub18CUB_300001_SM_10006detail6reduce18DeviceReduceKernelINS2_10policy_hubIljN4cuda3std3__44plusIlEEE10Policy1000EN6thrust24THRUST_300001_SM_1000_NS18transform_iteratorINSD_6detail14equal_to_valueIbEENSF_15normal_iteratorINSD_10device_ptrIbEEEEllEEjS9_lNS7_10__identityEEEvT0_PT3_T1_NS0_13GridEvenShareISR_EET2_T4_E12temp_storage+72];
	selp.b64 	%rd382, %rd381, 0, %p121;
	add.s64 	%rd383, %rd380, %rd382;
	setp.gt.u32 	%p122, %r6, 256;
	ld.shared.u64 	%rd384, [_ZZN3cub18CUB_300001_SM_10006detail6reduce18DeviceReduceKernelINS2_10policy_hubIljN4cuda3std3__44plusIlEEE10Policy1000EN6thrust24THRUST_300001_SM_1000_NS18transform_iteratorINSD_6detail14equal_to_valueIbEENSF_15normal_iteratorINSD_10device_ptrIbEEEEllEEjS9_lNS7_10__identityEEEvT0_PT3_T1_NS0_13GridEvenShareISR_EET2_T4_E12temp_storage+80];
	selp.b64 	%rd385, %rd384, 0, %p122;
	add.s64 	%rd386, %rd383, %rd385;
	setp.gt.u32 	%p123, %r6, 288;
	ld.shared.u64 	%rd387, [_ZZN3cub18CUB_300001_SM_10006detail6reduce18DeviceReduceKernelINS2_10policy_hubIljN4cuda3std3__44plusIlEEE10Policy1000EN6thrust24THRUST_300001_SM_1000_NS18transform_iteratorINSD_6detail14equal_to_valueIbEENSF_15normal_iteratorINSD_10device_ptrIbEEEEllEEjS9_lNS7_10__identityEEEvT0_PT3_T1_NS0_13GridEvenShareISR_EET2_T4_E12temp_storage+88];
	selp.b64 	%rd388, %rd387, 0, %p123;
	add.s64 	%rd389, %rd386, %rd388;
	setp.gt.u32 	%p124, %r6, 320;
	ld.shared.u64 	%rd390, [_ZZN3cub18CUB_300001_SM_10006detail6reduce18DeviceReduceKernelINS2_10policy_hubIljN4cuda3std3__44plusIlEEE10Policy1000EN6thrust24THRUST_300001_SM_1000_NS18transform_iteratorINSD_6detail14equal_to_valueIbEENSF_15normal_iteratorINSD_10device_ptrIbEEEEllEEjS9_lNS7_10__identityEEEvT0_PT3_T1_NS0_13GridEvenShareISR_EET2_T4_E12temp_storage+96];
	selp.b64 	%rd391, %rd390, 0, %p124;
	add.s64 	%rd392, %rd389, %rd391;
	setp.gt.u32 	%p125, %r6, 352;
	ld.shared.u64 	%rd393, [_ZZN3cub18CUB_300001_SM_10006detail6reduce18DeviceReduceKernelINS2_10policy_hubIljN4cuda3std3__44plusIlEEE10Policy1000EN6thrust24THRUST_300001_SM_1000_NS18transform_iteratorINSD_6detail14equal_to_valueIbEENSF_15normal_iteratorINSD_10device_ptrIbEEEEllEEjS9_lNS7_10__identityEEEvT0_PT3_T1_NS0_13GridEvenShareISR_EET2_T4_E12temp_storage+104];
	selp.b64 	%rd394, %rd393, 0, %p125;
	add.s64 	%rd395, %rd392, %rd394;
	setp.gt.u32 	%p126, %r6, 384;
	ld.shared.u64 	%rd396, [_ZZN3cub18CUB_300001_SM_10006detail6reduce18DeviceReduceKernelINS2_10policy_hubIljN4cuda3std3__44plusIlEEE10Policy1000EN6thrust24THRUST_300001_SM_1000_NS18transform_iteratorINSD_6detail14equal_to_valueIbEENSF_15normal_iteratorINSD_10device_ptrIbEEEEllEEjS9_lNS7_10__identityEEEvT0_PT3_T1_NS0_13GridEvenShareISR_EET2_T4_E12temp_storage+112];
	selp.b64 	%rd397, %rd396, 0, %p126;
	add.s64 	%rd398, %rd395, %rd397;
	setp.gt.u32 	%p127, %r6, 416;
	ld.shared.u64 	%rd399, [_ZZN3cub18CUB_300001_SM_10006detail6reduce18DeviceReduceKernelINS2_10policy_hubIljN4cuda3std3__44plusIlEEE10Policy1000EN6thrust24THRUST_300001_SM_1000_NS18transform_iteratorINSD_6detail14equal_to_valueIbEENSF_15normal_iteratorINSD_10device_ptrIbEEEEllEEjS9_lNS7_10__identityEEEvT0_PT3_T1_NS0_13GridEvenShareISR_EET2_T4_E12temp_storage+120];
	selp.b64 	%rd400, %rd399, 0, %p127;
	add.s64 	%rd401, %rd398, %rd400;
	setp.gt.u32 	%p128, %r6, 448;
	ld.shared.u64 	%rd402, [_ZZN3cub18CUB_300001_SM_10006detail6reduce18DeviceReduceKernelINS2_10policy_hubIljN4cuda3std3__44plusIlEEE10Policy1000EN6thrust24THRUST_300001_SM_1000_NS18transform_iteratorINSD_6detail14equal_to_valueIbEENSF_15normal_iteratorINSD_10device_ptrIbEEEEllEEjS9_lNS7_10__identityEEEvT0_PT3_T1_NS0_13GridEvenShareISR_EET2_T4_E12temp_storage+128];
	selp.b64 	%rd403, %rd402, 0, %p128;
	add.s64 	%rd404, %rd401, %rd403;
	setp.gt.u32 	%p129, %r6, 480;
	ld.shared.u64 	%rd405, [_ZZN3cub18CUB_300001_SM_10006detail6reduce18DeviceReduceKernelINS2_10policy_hubIljN4cuda3std3__44plusIlEEE10Policy1000EN6thrust24THRUST_300001_SM_1000_NS18transform_iteratorINSD_6detail14equal_to_valueIbEENSF_15normal_iteratorINSD_10device_ptrIbEEEEllEEjS9_lNS7_10__identityEEEvT0_PT3_T1_NS0_13GridEvenShareISR_EET2_T4_E12temp_storage+136];
	selp.b64 	%rd406, %rd405, 0, %p129;
	add.s64 	%rd474, %rd404, %rd406;
	bra.uni 	$L__BB16_48;
$L__BB16_26:
	mov.u32 	%r35, %tid.x;
	add.s32 	%r74, %r343, %r35;
	cvt.u64.u32 	%rd42, %r74;
	add.s64 	%rd43, %rd1, %rd42;
	ld.global.u8 	%rs2, [%rd43];
	and.b16  	%rs3, %rs1, 255;
	setp.eq.s16 	%p2, %rs2, %rs3;
	selp.u64 	%rd44, 1, 0, %p2;
	ld.global.u8 	%rs4, [%rd43+512];
	setp.eq.s16 	%p3, %rs4, %rs3;
	selp.u64 	%rd45, 1, 0, %p3;
	ld.global.u8 	%rs5, [%rd43+1024];
	setp.eq.s16 	%p4, %rs5, %rs3;
	selp.u64 	%rd46, 1, 0, %p4;
	ld.global.u8 	%rs6, [%rd43+1536];
	setp.eq.s16 	%p5, %rs6, %rs3;
	selp.u64 	%rd47, 1, 0, %p5;
	ld.global.u8 	%rs7, [%rd43+2048];
	setp.eq.s16 	%p6, %rs7, %rs3;
	selp.u64 	%rd48, 1, 0, %p6;
	ld.global.u8 	%rs8, [%rd43+2560];
	setp.eq.s16 	%p7, %rs8, %rs3;
	selp.u64 	%rd49, 1, 0, %p7;
	ld.global.u8 	%rs9, [%rd43+3072];
	setp.eq.s16 	%p8, %rs9, %rs3;
	selp.u64 	%rd50, 1, 0, %p8;
	add.s64 	%rd51, %rd45, %rd44;
	add.s64 	%rd52, %rd51, %rd46;
	add.s64 	%rd53, %rd52, %rd47;
	add.s64 	%rd54, %rd53, %rd48;
	add.s64 	%rd55, %rd54, %rd49;
	add.s64 	%rd473, %rd55, %rd50;
	setp.lt.u32 	%p9, %r6, %r4;
	@%p9 bra 	$L__BB16_44;
	add.s32 	%r36, %r4, %r343;
	not.b32 	%r76, %r35;
	add.s32 	%r77, %r76, %r1;
	sub.s32 	%r78, %r77, %r4;
	sub.s32 	%r340, %r78, %r343;
	add.s32 	%r79, %r36, %r35;
	add.s32 	%r339, %r79, 4096;
	mov.b32 	%r342, 0;
	cvt.u64.u32 	%rd57, %r35;
	mov.u32 	%r341, %r36;
$L__BB16_28:
	add.s32 	%r343, %r343, %r4;
	add.s32 	%r80, %r1, -3584;
	setp.gt.u32 	%p10, %r343, %r80;
	@%p10 bra 	$L__BB16_30;
	cvt.u64.u32 	%rd56, %r343;
	add.s64 	%rd58, %rd57, %rd56;
	add.s64 	%rd59, %rd1, %rd58;
	ld.global.u8 	%rs10, [%rd59];
	setp.eq.s16 	%p11, %rs10, %rs3;
	selp.u64 	%rd60, 1, 0, %p11;
	ld.global.u8 	%rs12, [%rd59+512];
	setp.eq.s16 	%p12, %rs12, %rs3;
	selp.u64 	%rd61, 1, 0, %p12;
	ld.global.u8 	%rs13, [%rd59+1024];
	setp.eq.s16 	%p13, %rs13, %rs3;
	selp.u64 	%rd62, 1, 0, %p13;
	ld.global.u8 	%rs14, [%rd59+1536];
	setp.eq.s16 	%p14, %rs14, %rs3;
	selp.u64 	%rd63, 1, 0, %p14;
	ld.global.u8 	%rs15, [%rd59+2048];
	setp.eq.s16 	%p15, %rs15, %rs3;
	selp.u64 	%rd64, 1, 0, %p15;
	ld.global.u8 	%rs16, [%rd59+2560];
	setp.eq.s16 	%p16, %rs16, %rs3;
	selp.u64 	%rd65, 1, 0, %p16;
	ld.global.u8 	%rs17, [%rd59+3072];
	setp.eq.s16 	%p17, %rs17, %rs3;
	selp.u64 	%rd66, 1, 0, %p17;
	add.s64 	%rd67, %rd473, %rd60;
	add.s64 	%rd68, %rd67, %rd61;
	add.s64 	%rd69, %rd68, %rd62;
	add.s64 	%rd70, %rd69, %rd63;
	add.s64 	%rd71, %rd70, %rd64;
	add.s64 	%rd72, %rd71, %rd65;
	add.s64 	%rd473, %rd72, %rd66;
	sub.s32 	%r81, %r1, %r343;
	setp.lt.u32 	%p18, %r81, %r4;
	add.s32 	%r342, %r342, 1;
	add.s32 	%r341, %r341, %r4;
	sub.s32 	%r340, %r340, %r4;
	add.s32 	%r339, %r339, %r4;
	@%p18 bra 	$L__BB16_44;
	bra.uni 	$L__BB16_28;
$L__BB16_30:
	setp.le.u32 	%p19, %r1, %r343;
	sub.s32 	%r82, %r1, %r343;
	setp.ge.s32 	%p20, %r35, %r82;
	or.pred  	%p21, %p19, %p20;
	@%p21 bra 	$L__BB16_44;
	not.b32 	%r84, %r35;
	add.s32 	%r85, %r1, %r84;
	sub.s32 	%r86, %r85, %r36;
	mul.lo.s32 	%r87, %r2, %r342;
	mad.lo.s32 	%r88, %r87, -3584, %r86;
	shr.u32 	%r89, %r88, 9;
	add.s32 	%r49, %r89, 1;
	and.b32  	%r50, %r49, 15;
	setp.lt.u32 	%p22, %r88, 7680;
	mov.u32 	%r348, %r35;
	@%p22 bra 	$L__BB16_35;
	or.b32  	%r346, %r35, 4096;
	shr.u32 	%r90, %r340, 9;
	add.s32 	%r91, %r90, 1;
	and.b32  	%r92, %r91, 16777200;
	neg.s32 	%r344, %r92;
$L__BB16_33:
	.pragma "nounroll";
	add.s32 	%r93, %r339, -4096;
	cvt.u64.u32 	%rd74, %r93;
	add.s64 	%rd75, %rd1, %rd74;
	ld.global.u8 	%rs18, [%rd75];
	setp.eq.s16 	%p23, %rs18, %rs3;
	selp.u64 	%rd76, 1, 0, %p23;
	add.s64 	%rd77, %rd473, %rd76;
	add.s32 	%r94, %r339, -3584;
	cvt.u64.u32 	%rd78, %r94;
	add.s64 	%rd79, %rd1, %rd78;
	ld.global.u8 	%rs20, [%rd79];
	setp.eq.s16 	%p24, %rs20, %rs3;
	selp.u64 	%rd80, 1, 0, %p24;
	add.s64 	%rd81, %rd77, %rd80;
	add.s32 	%r95, %r339, -3072;
	cvt.u64.u32 	%rd82, %r95;
	add.s64 	%rd83, %rd1, %rd82;
	ld.global.u8 	%rs21, [%rd83];
	setp.eq.s16 	%p25, %rs21, %rs3;
	selp.u64 	%rd84, 1, 0, %p25;
	add.s64 	%rd85, %rd81, %rd84;
	add.s32 	%r96, %r339, -2560;
	cvt.u64.u32 	%rd86, %r96;
	add.s64 	%rd87, %rd1, %rd86;
	ld.global.u8 	%rs22, [%rd87];
	setp.eq.s16 	%p26, %rs22, %rs3;
	selp.u64 	%rd88, 1, 0, %p26;
	add.s64 	%rd89, %rd85, %rd88;
	add.s32 	%r97, %r339, -2048;
	cvt.u64.u32 	%rd90, %r97;
	add.s64 	%rd91, %rd1, %rd90;
	ld.global.u8 	%rs23, [%rd91];
	setp.eq.s16 	%p27, %rs23, %rs3;
	selp.u64 	%rd92, 1, 0, %p27;
	add.s64 	%rd93, %rd89, %rd92;
	add.s32 	%r98, %r339, -1536;
	cvt.u64.u32 	%rd94, %r98;
	add.s64 	%rd95, %rd1, %rd94;
	ld.global.u8 	%rs24, [%rd95];
	setp.eq.s16 	%p28, %rs24, %rs3;
	selp.u64 	%rd96, 1, 0, %p28;
	add.s64 	%rd97, %rd93, %rd96;
	add.s32 	%r99, %r339, -1024;
	cvt.u64.u32 	%rd98, %r99;
	add.s64 	%rd99, %rd1, %rd98;
	ld.global.u8 	%rs25, [%rd99];
	setp.eq.s16 	%p29, %rs25, %rs3;
	selp.u64 	%rd100, 1, 0, %p29;
	add.s64 	%rd101, %rd97, %rd100;
	add.s32 	%r100, %r339, 3584;
	add.s32 	%r101, %r339, -512;
	cvt.u64.u32 	%rd102, %r101;
	add.s64 	%rd103, %rd1, %rd102;
	ld.global.u8 	%rs26, [%rd103];
	setp.eq.s16 	%p30, %rs26, %rs3;
	selp.u64 	%rd104, 1, 0, %p30;
	add.s64 	%rd105, %rd101, %rd104;
	cvt.u64.u32 	%rd106, %r339;
	add.s64 	%rd107, %rd1, %rd106;
	ld.global.u8 	%rs27, [%rd107];
	setp.eq.s16 	%p31, %rs27, %rs3;
	selp.u64 	%rd108, 1, 0, %p31;
	add.s64 	%rd109, %rd105, %rd108;
	add.s32 	%r102, %r339, 512;
	cvt.u64.u32 	%rd110, %r102;
	add.s64 	%rd111, %rd1, %rd110;
	ld.global.u8 	%rs28, [%rd111];
	setp.eq.s16 	%p32, %rs28, %rs3;
	selp.u64 	%rd112, 1, 0, %p32;
	add.s64 	%rd113, %rd109, %rd112;
	add.s32 	%r103, %r339, 1024;
	cvt.u64.u32 	%rd114, %r103;
	add.s64 	%rd115, %rd1, %rd114;
	ld.global.u8 	%rs29, [%rd115];
	setp.eq.s16 	%p33, %rs29, %rs3;
	selp.u64 	%rd116, 1, 0, %p33;
	add.s64 	%rd117, %rd113, %rd116;
	add.s32 	%r104, %r339, 1536;
	cvt.u64.u32 	%rd118, %r104;
	add.s64 	%rd119, %rd1, %rd118;
	ld.global.u8 	%rs30, [%rd119];
	setp.eq.s16 	%p34, %rs30, %rs3;
	selp.u64 	%rd120, 1, 0, %p34;
	add.s64 	%rd121, %rd117, %rd120;
	add.s32 	%r105, %r339, 2048;
	cvt.u64.u32 	%rd122, %r105;
	add.s64 	%rd123, %rd1, %rd122;
	ld.global.u8 	%rs31, [%rd123];
	setp.eq.s16 	%p35, %rs31, %rs3;
	selp.u64 	%rd124, 1, 0, %p35;
	add.s64 	%rd125, %rd121, %rd124;
	add.s32 	%r106, %r339, 2560;
	cvt.u64.u32 	%rd126, %r106;
	add.s64 	%rd127, %rd1, %rd126;
	ld.global.u8 	%rs32, [%rd127];
	setp.eq.s16 	%p36, %rs32, %rs3;
	selp.u64 	%rd128, 1, 0, %p36;
	add.s64 	%rd129, %rd125, %rd128;
	add.s32 	%r107, %r339, 3072;
	cvt.u64.u32 	%rd130, %r107;
	add.s64 	%rd131, %rd1, %rd130;
	ld.global.u8 	%rs33, [%rd131];
	setp.eq.s16 	%p37, %rs33, %rs3;
	selp.u64 	%rd132, 1, 0, %p37;
	add.s64 	%rd133, %rd129, %rd132;
	cvt.u64.u32 	%rd134, %r100;
	add.s64 	%rd135, %rd1, %rd134;
	ld.global.u8 	%rs34, [%rd135];
	setp.eq.s16 	%p38, %rs34, %rs3;
	selp.u64 	%rd136, 1, 0, %p38;
	add.s64 	%rd473, %rd133, %rd136;
	add.s32 	%r346, %r346, 8192;
	add.s32 	%r339, %r339, 8192;
	add.s32 	%r344, %r344, 16;
	setp.ne.s32 	%p39, %r344, 0;
	@%p39 bra 	$L__BB16_33;
	add.s32 	%r348, %r346, -4096;
$L__BB16_35:
	setp.eq.s32 	%p40, %r50, 0;
	@%p40 bra 	$L__BB16_44;
	and.b32  	%r61, %r49, 7;
	setp.lt.u32 	%p41, %r50, 8;
	@%p41 bra 	$L__BB16_38;
	add.s32 	%r108, %r348, %r343;
	cvt.u64.u32 	%rd138, %r108;
	add.s64 	%rd139, %rd1, %rd138;
	ld.global.u8 	%rs35, [%rd139];
	setp.eq.s16 	%p42, %rs35, %rs3;
	selp.u64 	%rd140, 1, 0, %p42;
	add.s64 	%rd141, %rd473, %rd140;
	add.s32 	%r109, %r108, 512;
	cvt.u64.u32 	%rd142, %r109;
	add.s64 	%rd143, %rd1, %rd142;
	ld.global.u8 	%rs37, [%rd143];
	setp.eq.s16 	%p43, %rs37, %rs3;
	selp.u64 	%rd144, 1, 0, %p43;
	add.s64 	%rd145, %rd141, %rd144;
	add.s32 	%r110, %r108, 1024;
	cvt.u64.u32 	%rd146, %r110;
	add.s64 	%rd147, %rd1, %rd146;
	ld.global.u8 	%rs38, [%rd147];
	setp.eq.s16 	%p44, %rs38, %rs3;
	selp.u64 	%rd148, 1, 0, %p44;
	add.s64 	%rd149, %rd145, %rd148;
	add.s32 	%r111, %r108, 1536;
	cvt.u64.u32 	%rd150, %r111;
	add.s64 	%rd151, %rd1, %rd150;
	ld.global.u8 	%rs39, [%rd151];
	setp.eq.s16 	%p45, %rs39, %rs3;
	selp.u64 	%rd152, 1, 0, %p45;
	add.s64 	%rd153, %rd149, %rd152;
	add.s32 	%r112, %r108, 2048;
	cvt.u64.u32 	%rd154, %r112;
	add.s64 	%rd155, %rd1, %rd154;
	ld.global.u8 	%rs40, [%rd155];
	setp.eq.s16 	%p46, %rs40, %rs3;
	selp.u64 	%rd156, 1, 0, %p46;
	add.s64 	%rd157, %rd153, %rd156;
	add.s32 	%r113, %r108, 2560;
	cvt.u64.u32 	%rd158, %r113;
	add.s64 	%rd159, %rd1, %rd158;
	ld.global.u8 	%rs41, [%rd159];
	setp.eq.s16 	%p47, %rs41, %rs3;
	selp.u64 	%rd160, 1, 0, %p47;
	add.s64 	%rd161, %rd157, %rd160;
	add.s32 	%r114, %r108, 3072;
	cvt.u64.u32 	%rd162, %r114;
	add.s64 	%rd163, %rd1, %rd162;
	ld.global.u8 	%rs42, [%rd163];
	setp.eq.s16 	%p48, %rs42, %rs3;
	selp.u64 	%rd164, 1, 0, %p48;
	add.s64 	%rd165, %rd161, %rd164;
	add.s32 	%r115, %r108, 3584;
	cvt.u64.u32 	%rd166, %r115;
	add.s64 	%rd167, %rd1, %rd166;
	ld.global.u8 	%rs43, [%rd167];
	setp.eq.s16 	%p49, %rs43, %rs3;
	selp.u64 	%rd168, 1, 0, %p49;
	add.s64 	%rd473, %rd165, %rd168;
	add.s32 	%r348, %r348, 4096;
$L__BB16_38:
	setp.eq.s32 	%p50, %r61, 0;
	@%p50 bra 	$L__BB16_44;
	setp.lt.u32 	%p51, %r61, 4;
	@%p51 bra 	$L__BB16_41;
	add.s32 	%r116, %r348, %r343;
	cvt.u64.u32 	%rd170, %r116;
	add.s64 	%rd171, %rd1, %rd170;
	ld.global.u8 	%rs44, [%rd171];
	setp.eq.s16 	%p52, %rs44, %rs3;
	selp.u64 	%rd172, 1, 0, %p52;
	add.s64 	%rd173, %rd473, %rd172;
	add.s32 	%r117, %r116, 512;
	cvt.u64.u32 	%rd174, %r117;
	add.s64 	%rd175, %rd1, %rd174;
	ld.global.u8 	%rs46, [%rd175];
	setp.eq.s16 	%p53, %rs46, %rs3;
	selp.u64 	%rd176, 1, 0, %p53;
	add.s64 	%rd177, %rd173, %rd176;
	add.s32 	%r118, %r116, 1024;
	cvt.u64.u32 	%rd178, %r118;
	add.s64 	%rd179, %rd1, %rd178;
	ld.global.u8 	%rs47, [%rd179];
	setp.eq.s16 	%p54, %rs47, %rs3;
	selp.u64 	%rd180, 1, 0, %p54;
	add.s64 	%rd181, %rd177, %rd180;
	add.s32 	%r119, %r116, 1536;
	cvt.u64.u32 	%rd182, %r119;
	add.s64 	%rd183, %rd1, %rd182;
	ld.global.u8 	%rs48, [%rd183];
	setp.eq.s16 	%p55, %rs48, %rs3;
	selp.u64 	%rd184, 1, 0, %p55;
	add.s64 	%rd473, %rd181, %rd184;
	add.s32 	%r348, %r348, 2048;
$L__BB16_41:
	and.b32  	%r120, %r49, 3;
	setp.eq.s32 	%p56, %r120, 0;
	@%p56 bra 	$L__BB16_44;
	add.s32 	%r351, %r348, %r341;
	cvt.u16.u32 	%rs49, %r340;
	shr.u16 	%rs50, %rs49, 9;
	add.s16 	%rs51, %rs50, 1;
	cvt.u32.u16 	%r121, %rs51;
	and.b32  	%r122, %r121, 3;
	neg.s32 	%r350, %r122;
$L__BB16_43:
	.pragma "nounroll";
	cvt.u64.u32 	%rd185, %r351;
	add.s64 	%rd186, %rd1, %rd185;
	ld.global.u8 	%rs52, [%rd186];
	setp.eq.s16 	%p57, %rs52, %rs3;
	selp.u64 	%rd187, 1, 0, %p57;
	add.s64 	%rd473, %rd473, %rd187;
	add.s32 	%r351, %r351, 512;
	add.s32 	%r350, %r350, 1;
	setp.ne.s32 	%p58, %r350, 0;
	@%p58 bra 	$L__BB16_43;
$L__BB16_44:
	// begin inline asm
	mov.u32 %r123, %laneid;
	// end inline asm
	mov.b64 	{%r125, %r130}, %rd473;
	mov.b32 	%r131, 1;
	mov.b32 	%r172, 31;
	mov.b32 	%r173, -1;
	// begin inline asm
	shfl.sync.down.b32 %r124, %r125, %r131, %r172, %r173;
	// end inline asm
	// begin inline asm
	shfl.sync.down.b32 %r129, %r130, %r131, %r172, %r173;
	// end inline asm
	mov.b64 	%rd188, {%r124, %r129};
	setp.gt.s32 	%p59, %r123, 30;
	selp.b64 	%rd189, 0, %rd188, %p59;
	add.s64 	%rd190, %rd189, %rd473;
	mov.b64 	{%r135, %r140}, %rd190;
	mov.b32 	%r141, 2;
	// begin inline asm
	shfl.sync.down.b32 %r134, %r135, %r141, %r172, %r173;
	// end inline asm
	// begin inline asm
	shfl.sync.down.b32 %r139, %r140, %r141, %r172, %r173;
	// end inline asm
	mov.b64 	%rd191, {%r134, %r139};
	setp.gt.s32 	%p60, %r123, 29;
	selp.b64 	%rd192, 0, %rd191, %p60;
	add.s64 	%rd193, %rd192, %rd190;
	mov.b64 	{%r145, %r150}, %rd193;
	mov.b32 	%r151, 4;
	// begin inline asm
	shfl.sync.down.b32 %r144, %r145, %r151, %r172, %r173;
	// end inline asm
	// begin inline asm
	shfl.sync.down.b32 %r149, %r150, %r151, %r172, %r173;
	// end inline asm
	mov.b64 	%rd194, {%r144, %r149};
	setp.gt.s32 	%p61, %r123, 27;
	selp.b64 	%rd195, 0, %rd194, %p61;
	add.s64 	%rd196, %rd195, %rd193;
	mov.b64 	{%r155, %r160}, %rd196;
	mov.b32 	%r161, 8;
	// begin inline asm
	shfl.sync.down.b32 %r154, %r155, %r161, %r172, %r173;
	// end inline asm
	// begin inline asm
	shfl.sync.down.b32 %r159, %r160, %r161, %r172, %r173;
	// end inline asm
	mov.b64 	%rd197, {%r154, %r159};
	setp.gt.s32 	%p62, %r123, 23;
	selp.b64 	%rd198, 0, %rd197, %p62;
	add.s64 	%rd199, %rd198, %rd196;
	mov.b64 	{%r165, %r170}, %rd199;
	mov.b32 	%r171, 16;
	// begin inline asm
	shfl.sync.down.b32 %r164, %r165, %r171, %r172, %r173;
	// end inline asm
	// begin inline asm
	shfl.sync.down.b32 %r169, %r170, %r171, %r172, %r173;
	// end inline asm
	mov.b64 	%rd200, {%r164, %r169};
	setp.gt.s32 	%p63, %r123, 15;
	selp.b64 	%rd201, 0, %rd200, %p63;
	add.s64 	%rd474, %rd201, %rd199;
	setp.ne.s32 	%p64, %r123, 0;
	@%p64 bra 	$L__BB16_46;
	shr.u32 	%r174, %r35, 2;
	and.b32  	%r175, %r174, 248;
	mov.u32 	%r176, _ZZN3cub18CUB_300001_SM_10006detail6reduce18DeviceReduceKernelINS2_10policy_hubIljN4cuda3std3__44plusIlEEE10Policy1000EN6thrust24THRUST_300001_SM_1000_NS18transform_iteratorINSD_6detail14equal_to_valueIbEENSF_15normal_iteratorINSD_10device_ptrIbEEEEllEEjS9_lNS7_10__identityEEEvT0_PT3_T1_NS0_13GridEvenShareISR_EET2_T4_E12temp_storage;
	add.s32 	%r177, %r176, %r175;
	st.shared.u64 	[%r177+16], %rd474;
$L__BB16_46:
	bar.sync 	0;
	setp.ne.s32 	%p65, %r35, 0;
	@%p65 bra 	$L__BB16_48;
	ld.shared.u64 	%rd202, [_ZZN3cub18CUB_300001_SM_10006detail6reduce18DeviceReduceKernelINS2_10policy_hubIljN4cuda3std3__44plusIlEEE10Policy1000EN6thrust24THRUST_300001_SM_1000_NS18transform_iteratorINSD_6detail14equal_to_valueIbEENSF_15normal_iteratorINSD_10device_ptrIbEEEEllEEjS9_lNS7_10__identityEEEvT0_PT3_T1_NS0_13GridEvenShareISR_EET2_T4_E12temp_storage+24];
	add.s64 	%rd203, %rd202, %rd474;
	ld.shared.u64 	%rd204, [_ZZN3cub18CUB_300001_SM_10006detail6reduce18DeviceReduceKernelINS2_10policy_hubIljN4cuda3std3__44plusIlEEE10Policy1000EN6thrust24THRUST_300001_SM_1000_NS18transform_iteratorINSD_6detail14equal_to_valueIbEENSF_15normal_iteratorINSD_10device_ptrIbEEEEllEEjS9_lNS7_10__identityEEEvT0_PT3_T1_NS0_13GridEvenShareISR_EET2_T4_E12temp_storage+32];
	add.s64 	%rd205, %rd203, %rd204;
	ld.shared.u64 	%rd206, [_ZZN3cub18CUB_300001_SM_10006detail6reduce18DeviceReduceKernelINS2_10policy_hubIljN4cuda3std3__44plusIlEEE10Policy1000EN6thrust24THRUST_300001_SM_1000_NS18transform_iteratorINSD_6detail14equal_to_valueIbEENSF_15normal_iteratorINSD_10device_ptrIbEEEEllEEjS9_lNS7_10__identityEEEvT0_PT3_T1_NS0_13GridEvenShareISR_EET2_T4_E12temp_storage+40];
	add.s64 	%rd207, %rd205, %rd206;
	ld.shared.u64 	%rd208, [_ZZN3cub18CUB_300001_SM_10006detail6reduce18DeviceReduceKernelINS2_10policy_hubIljN4cuda3std3__44plusIlEEE10Policy1000EN6thrust24THRUST_300001_SM_1000_NS18transform_iteratorINSD_6detail14equal_to_valueIbEENSF_15normal_iteratorINSD_10device_ptrIbEEEEllEEjS9_lNS7_10__identityEEEvT0_PT3_T1_NS0_13GridEvenShareISR_EET2_T4_E12temp_storage+48];
	add.s64 	%rd209, %rd207, %rd208;
	ld.shared.u64 	%rd210, [_ZZN3cub18CUB_300001_SM_10006detail6reduce18DeviceReduceKernelINS2_10policy_hubIljN4cuda3std3__44plusIlEEE10Policy1000EN6thrust24THRUST_300001_SM_1000_NS18transform_iteratorINSD_6detail14equal_to_valueIbEENSF_15normal_iteratorINSD_10device_ptrIbEEEEllEEjS9_lNS7_10__identityEEEvT0_PT3_T1_NS0_13GridEvenShareISR_EET2_T4_E12temp_storage+56];
	add.s64 	%rd211, %rd209, %rd210;
	ld.shared.u64 	%rd212, [_ZZN3cub18CUB_300001_SM_10006detail6reduce18DeviceReduceKernelINS2_10policy_hubIljN4cuda3std3__44plusIlEEE10Policy1000EN6thrust24THRUST_300001_SM_1000_NS18transform_iteratorINSD_6detail14equal_to_valueIbEENSF_15normal_iteratorINSD_10device_ptrIbEEEEllEEjS9_lNS7_10__identityEEEvT0_PT3_T1_NS0_13GridEvenShareISR_EET2_T4_E12temp_storage+64];
	add.s64 	%rd213, %rd211, %rd212;
	ld.shared.u64 	%rd214, [_ZZN3cub18CUB_300001_SM_10006detail6reduce18DeviceReduceKernelINS2_10policy_hubIljN4cuda3std3__44plusIlEEE10Policy1000EN6thrust24THRUST_300001_SM_1000_NS18transform_iteratorINSD_6detail14equal_to_valueIbEENSF_15normal_iteratorINSD_10device_ptrIbEEEEllEEjS9_lNS7_10__identityEEEvT0_PT3_T1_NS0_13GridEvenShareISR_EET2_T4_E12temp_storage+72];
	add.s64 	%rd215, %rd213, %rd214;
	ld.shared.u64 	%rd216, [_ZZN3cub18CUB_300001_SM_10006detail6reduce18DeviceReduceKernelINS2_10policy_hubIljN4cuda3std3__44plusIlEEE10Policy1000EN6thrust24THRUST_300001_SM_1000_NS18transform_iteratorINSD_6detail14equal_to_valueIbEENSF_15normal_iteratorINSD_10device_ptrIbEEEEllEEjS9_lNS7_10__identityEEEvT0_PT3_T1_NS0_13GridEvenShareISR_EET2_T4_E12temp_storage+80];
	add.s64 	%rd217, %rd215, %rd216;
	ld.shared.u64 	%rd218, [_ZZN3cub18CUB_300001_SM_10006detail6reduce18DeviceReduceKernelINS2_10policy_hubIljN4cuda3std3__44plusIlEEE10Policy1000EN6thrust24THRUST_300001_SM_1000_NS18transform_iteratorINSD_6detail14equal_to_valueIbEENSF_15normal_iteratorINSD_10device_ptrIbEEEEllEEjS9_lNS7_10__identityEEEvT0_PT3_T1_NS0_13GridEvenShareISR_EET2_T4_E12temp_storage+88];
	add.s64 	%rd219, %rd217, %rd218;
	ld.shared.u64 	%rd220, [_ZZN3cub18CUB_300001_SM_10006detail6reduce18DeviceReduceKernelINS2_10policy_hubIljN4cuda3std3__44plusIlEEE10Policy1000EN6thrust24THRUST_300001_SM_1000_NS18transform_iteratorINSD_6detail14equal_to_valueIbEENSF_15normal_iteratorINSD_10device_ptrIbEEEEllEEjS9_lNS7_10__identityEEEvT0_PT3_T1_NS0_13GridEvenShareISR_EET2_T4_E12temp_storage+96];
	add.s64 	%rd221, %rd219, %rd220;
	ld.shared.u64 	%rd222, [_ZZN3cub18CUB_300001_SM_10006detail6reduce18DeviceReduceKernelINS2_10policy_hubIljN4cuda3std3__44plusIlEEE10Policy1000EN6thrust24THRUST_300001_SM_1000_NS18transform_iteratorINSD_6detail14equal_to_valueIbEENSF_15normal_iteratorINSD_10device_ptrIbEEEEllEEjS9_lNS7_10__identityEEEvT0_PT3_T1_NS0_13GridEvenShareISR_EET2_T4_E12temp_storage+104];
	add.s64 	%rd223, %rd221, %rd222;
	ld.shared.u64 	%rd224, [_ZZN3cub18CUB_300001_SM_10006detail6reduce18DeviceReduceKernelINS2_10policy_hubIljN4cuda3std3__44plusIlEEE10Policy1000EN6thrust24THRUST_300001_SM_1000_NS18transform_iteratorINSD_6detail14equal_to_valueIbEENSF_15normal_iteratorINSD_10device_ptrIbEEEEllEEjS9_lNS7_10__identityEEEvT0_PT3_T1_NS0_13GridEvenShareISR_EET2_T4_E12temp_storage+112];
	add.s64 	%rd225, %rd223, %rd224;
	ld.shared.u64 	%rd226, [_ZZN3cub18CUB_300001_SM_10006detail6reduce18DeviceReduceKernelINS2_10policy_hubIljN4cuda3std3__44plusIlEEE10Policy1000EN6thrust24THRUST_300001_SM_1000_NS18transform_iteratorINSD_6detail14equal_to_valueIbEENSF_15normal_iteratorINSD_10device_ptrIbEEEEllEEjS9_lNS7_10__identityEEEvT0_PT3_T1_NS0_13GridEvenShareISR_EET2_T4_E12temp_storage+120];
	add.s64 	%rd227, %rd225, %rd226;
	ld.shared.u64 	%rd228, [_ZZN3cub18CUB_300001_SM_10006detail6reduce18DeviceReduceKernelINS2_10policy_hubIljN4cuda3std3__44plusIlEEE10Policy1000EN6thrust24THRUST_300001_SM_1000_NS18transform_iteratorINSD_6detail14equal_to_valueIbEENSF_15normal_iteratorINSD_10device_ptrIbEEEEllEEjS9_lNS7_10__identityEEEvT0_PT3_T1_NS0_13GridEvenShareISR_EET2_T4_E12temp_storage+128];
	add.s64 	%rd229, %rd227, %rd228;
	ld.shared.u64 	%rd230, [_ZZN3cub18CUB_300001_SM_10006detail6reduce18DeviceReduceKernelINS2_10policy_hubIljN4cuda3std3__44plusIlEEE10Policy1000EN6thrust24THRUST_300001_SM_1000_NS18transform_iteratorINSD_6detail14equal_to_valueIbEENSF_15normal_iteratorINSD_10device_ptrIbEEEEllEEjS9_lNS7_10__identityEEEvT0_PT3_T1_NS0_13GridEvenShareISR_EET2_T4_E12temp_storage+136];
	add.s64 	%rd474, %rd229, %rd230;
$L__BB16_48:
	mov.u32 	%r329, %tid.x;
	setp.ne.s32 	%p137, %r329, 0;
	@%p137 bra 	$L__BB16_50;
	ld.param.u64 	%rd453, [_ZN3cub18CUB_300001_SM_10006detail6reduce18DeviceReduceKernelINS2_10policy_hubIljN4cuda3std3__44plusIlEEE10Policy1000EN6thrust24THRUST_300001_SM_1000_NS18transform_iteratorINSD_6detail14equal_to_valueIbEENSF_15normal_iteratorINSD_10device_ptrIbEEEEllEEjS9_lNS7_10__identityEEEvT0_PT3_T1_NS0_13GridEvenShareISR_EET2_T4__param_1];
	cvta.to.global.u64 	%rd450, %rd453;
	mul.wide.u32 	%rd451, %r3, 8;
	add.s64 	%rd452, %rd450, %rd451;
	st.global.u64 	[%rd452], %rd474;
$L__BB16_50:
	ret;

}
	// .globl	_ZN3cub18CUB_300001_SM_10006detail6reduce28DeviceReduceSingleTileKernelINS2_10policy_hubIljN4cuda3std3__44plusIlEEE10Policy1000EPlSC_iS9_llNS7_10__identityEEEvT0_T1_T2_T3_T4_T6_
.visible .entry _ZN3cub18CUB_300001_SM_10006detail6reduce28DeviceReduceSingleTileKernelINS2_10policy_hubIljN4cuda3std3__44plusIlEEE10Policy1000EPlSC_iS9_llNS7_10__identityEEEvT0_T1_T2_T3_T4_T6_(
	.param .u64 .ptr .align 1 _ZN3cub18CUB_300001_SM_10006detail6reduce28DeviceReduceSingleTileKernelINS2_10policy_hubIljN4cuda3std3__44plusIlEEE10Policy1000EPlSC_iS9_llNS7_10__identityEEEvT0_T1_T2_T3_T4_T6__param_0,
	.param .u64 .ptr .align 1 _ZN3cub18CUB_300001_SM_10006detail6reduce28DeviceReduceSingleTileKernelINS2_10policy_hubIljN4cuda3std3__44plusIlEEE10Policy1000EPlSC_iS9_llNS7_10__identityEEEvT0_T1_T2_T3_T4_T6__param_1,
	.param .u32 _ZN3cub18CUB_300001_SM_10006detail6reduce28DeviceReduceSingleTileKernelINS2_10policy_hubIljN4cuda3std3__44plusIlEEE10Policy1000EPlSC_iS9_llNS7_10__identityEEEvT0_T1_T2_T3_T4_T6__param_2,
	.param .align 1 .b8 _ZN3cub18CUB_300001_SM_10006detail6reduce28DeviceReduceSingleTileKernelINS2_10policy_hubIljN4cuda3std3__44plusIlEEE10Policy1000EPlSC_iS9_llNS7_10__identityEEEvT0_T1_T2_T3_T4_T6__param_3[1],
	.param .u64 _ZN3cub18CUB_300001_SM_10006detail6reduce28DeviceReduceSingleTileKernelINS2_10policy_hubIljN4cuda3std3__44plusIlEEE10Policy1000EPlSC_iS9_llNS7_10__identityEEEvT0_T1_T2_T3_T4_T6__param_4,
	.param .align 1 .b8 _ZN3cub18CUB_300001_SM_10006detail6reduce28DeviceReduceSingleTileKernelINS2_10policy_hubIljN4cuda3std3__44plusIlEEE10Policy1000EPlSC_iS9_llNS7_10__identityEEEvT0_T1_T2_T3_T4_T6__param_5[1]
)
.maxntid 512
.minnctapersm 1
{
	.reg .pred 	%p<58>;
	.reg .b32 	%r<238>;
	.reg .b64 	%rd<281>;
	// demoted variable
	.shared .align 8 .b8 _ZZN3cub18CUB_300001_SM_10006detail6reduce28DeviceReduceSingleTileKernelINS2_10policy_hubIljN4cuda3std3__44plusIlEEE10Policy1000EPlSC_iS9_llNS7_10__identityEEEvT0_T1_T2_T3_T4_T6_E12temp_storage[152];
	ld.param.u64 	%rd35, [_ZN3cub18CUB_300001_SM_10006detail6reduce28DeviceReduceSingleTileKernelINS2_10policy_hubIljN4cuda3std3__44plusIlEEE10Policy1000EPlSC_iS9_llNS7_10__identityEEEvT0_T1_T2_T3_T4_T6__param_0];
	ld.param.u64 	%rd37, [_ZN3cub18CUB_300001_SM_10006detail6reduce28DeviceReduceSingleTileKernelINS2_10policy_hubIljN4cuda3std3__44plusIlEEE10Policy1000EPlSC_iS9_llNS7_10__identityEEEvT0_T1_T2_T3_T4_T6__param_1];
	ld.param.u32 	%r34, [_ZN3cub18CUB_300001_SM_10006detail6reduce28DeviceReduceSingleTileKernelINS2_10policy_hubIljN4cuda3std3__44plusIlEEE10Policy1000EPlSC_iS9_llNS7_10__identityEEEvT0_T1_T2_T3_T4_T6__param_2];
	ld.param.u64 	%rd36, [_ZN3cub18CUB_300001_SM_10006detail6reduce28DeviceReduceSingleTileKernelINS2_10policy_hubIljN4cuda3std3__44plusIlEEE10Policy1000EPlSC_iS9_llNS7_10__identityEEEvT0_T1_T2_T3_T4_T6__param_4];
	cvta.to.global.u64 	%rd1, %rd37;
	setp.ne.s32 	%p1, %r34, 0;
	@%p1 bra 	$L__BB17_3;
	mov.u32 	%r224, %tid.x;
	setp.ne.s32 	%p57, %r224, 0;
	@%p57 bra 	$L__BB17_39;
	st.global.u64 	[%rd1], %rd36;
	bra.uni 	$L__BB17_39;
$L__BB17_3:
	setp.gt.s32 	%p2, %r34, 3583;
	@%p2 bra 	$L__BB17_21;
	mov.u32 	%r1, %tid.x;
	setp.ge.s32 	%p19, %r1, %r34;
	mov.b64 	%rd271, 0;
	mov.u32 	%r228, %r1;
	@%p19 bra 	$L__BB17_6;
	mul.wide.u32 	%rd146, %r1, 8;
	add.s64 	%rd145, %rd35, %rd146;
	// begin inline asm
	ld.global.nc.u64 %rd271, [%rd145];
	// end inline asm
	add.s32 	%r228, %r1, 512;
$L__BB17_6:
	setp.ge.s32 	%p20, %r228, %r34;
	@%p20 bra 	$L__BB17_12;
	not.b32 	%r100, %r228;
	add.s32 	%r4, %r34, %r100;
	and.b32  	%r101, %r4, 1536;
	setp.eq.s32 	%p21, %r101, 1536;
	@%p21 bra 	$L__BB17_10;
	mul.wide.u32 	%rd148, %r228, 8;
	add.s64 	%rd266, %rd35, %rd148;
	shr.u32 	%r102, %r4, 9;
	add.s32 	%r103, %r102, 1;
	and.b32  	%r104, %r103, 3;
	neg.s32 	%r226, %r104;
$L__BB17_9:
	.pragma "nounroll";
	// begin inline asm
	ld.global.nc.u64 %rd149, [%rd266];
	// end inline asm
	add.s64 	%rd271, %rd149, %rd271;
	add.s32 	%r228, %r228, 512;
	add.s64 	%rd266, %rd266, 4096;
	add.s32 	%r226, %r226, 1;
	setp.ne.s32 	%p22, %r226, 0;
	@%p22 bra 	$L__BB17_9;
$L__BB17_10:
	setp.lt.u32 	%p23, %r4, 1536;
	@%p23 bra 	$L__BB17_12;
$L__BB17_11:
	mul.wide.s32 	%rd159, %r228, 8;
	add.s64 	%rd152, %rd35, %rd159;
	// begin inline asm
	ld.global.nc.u64 %rd151, [%rd152];
	// end inline asm
	add.s64 	%rd160, %rd151, %rd271;
	add.s64 	%rd154, %rd152, 4096;
	// begin inline asm
	ld.global.nc.u64 %rd153, [%rd154];
	// end inline asm
	add.s64 	%rd161, %rd153, %rd160;
	add.s64 	%rd156, %rd152, 8192;
	// begin inline asm
	ld.global.nc.u64 %rd155, [%rd156];
	// end inline asm
	add.s64 	%rd162, %rd155, %rd161;
	add.s64 	%rd158, %rd152, 12288;
	// begin inline asm
	ld.global.nc.u64 %rd157, [%rd158];
	// end inline asm
	add.s64 	%rd271, %rd157, %rd162;
	add.s32 	%r228, %r228, 2048;
	setp.lt.s32 	%p24, %r228, %r34;
	@%p24 bra 	$L__BB17_11;
$L__BB17_12:
	setp.lt.s32 	%p25, %r34, 512;
	@%p25 bra 	$L__BB17_17;
	// begin inline asm
	mov.u32 %r168, %laneid;
	// end inline asm
	mov.b64 	{%r170, %r175}, %rd271;
	mov.b32 	%r176, 1;
	mov.b32 	%r217, 31;
	mov.b32 	%r218, -1;
	// begin inline asm
	shfl.sync.down.b32 %r169, %r170, %r176, %r217, %r218;
	// end inline asm
	// begin inline asm
	shfl.sync.down.b32 %r174, %r175, %r176, %r217, %r218;
	// end inline asm
	mov.b64 	%rd221, {%r169, %r174};
	setp.gt.s32 	%p49, %r168, 30;
	selp.b64 	%rd222, 0, %rd221, %p49;
	add.s64 	%rd223, %rd222, %rd271;
	mov.b64 	{%r180, %r185}, %rd223;
	mov.b32 	%r186, 2;
	// begin inline asm
	shfl.sync.down.b32 %r179, %r180, %r186, %r217, %r218;
	// end inline asm
	// begin inline asm
	shfl.sync.down.b32 %r184, %r185, %r186, %r217, %r218;
	// end inline asm
	mov.b64 	%rd224, {%r179, %r184};
	setp.gt.s32 	%p50, %r168, 29;
	selp.b64 	%rd225, 0, %rd224, %p50;
	add.s64 	%rd226, %rd225, %rd223;
	mov.b64 	{%r190, %r195}, %rd226;
	mov.b32 	%r196, 4;
	// begin inline asm
	shfl.sync.down.b32 %r189, %r190, %r196, %r217, %r218;
	// end inline asm
	// begin inline asm
	shfl.sync.down.b32 %r194, %r195, %r196, %r217, %r218;
	// end inline asm
	mov.b64 	%rd227, {%r189, %r194};
	setp.gt.s32 	%p51, %r168, 27;
	selp.b64 	%rd228, 0, %rd227, %p51;
	add.s64 	%rd229, %rd228, %rd226;
	mov.b64 	{%r200, %r205}, %rd229;
	mov.b32 	%r206, 8;
	// begin inline asm
	shfl.sync.down.b32 %r199, %r200, %r206, %r217, %r218;
	// end inline asm
	// begin inline asm
	shfl.sync.down.b32 %r204, %r205, %r206, %r217, %r218;
	// end inline asm
	mov.b64 	%rd230, {%r199, %r204};
	setp.gt.s32 	%p52, %r168, 23;
	selp.b64 	%rd231, 0, %rd230, %p52;
	add.s64 	%rd232, %rd231, %rd229;
	mov.b64 	{%r210, %r215}, %rd232;
	mov.b32 	%r216, 16;
	// begin inline asm
	shfl.sync.down.b32 %r209, %r210, %r216, %r217, %r218;
	// end inline asm
	// begin inline asm
	shfl.sync.down.b32 %r214, %r215, %r216, %r217, %r218;
	// end inline asm
	mov.b64 	%rd233, {%r209, %r214};
	setp.gt.s32 	%p53, %r168, 15;
	selp.b64 	%rd234, 0, %rd233, %p53;
	add.s64 	%rd280, %rd234, %rd232;
	setp.ne.s32 	%p54, %r168, 0;
	@%p54 bra 	$L__BB17_15;
	shr.u32 	%r219, %r1, 2;
	and.b32  	%r220, %r219, 248;
	mov.u32 	%r221, _ZZN3cub18CUB_300001_SM_10006detail6reduce28DeviceReduceSingleTileKernelINS2_10policy_hubIljN4cuda3std3__44plusIlEEE10Policy1000EPlSC_iS9_llNS7_10__identityEEEvT0_T1_T2_T3_T4_T6_E12temp_storage;
	add.s32 	%r222, %r221, %r220;
	st.shared.u64 	[%r222+16], %rd280;
$L__BB17_15:
	bar.sync 	0;
	setp.ne.s32 	%p55, %r1, 0;
	@%p55 bra 	$L__BB17_37;
	ld.shared.u64 	%rd235, [_ZZN3cub18CUB_300001_SM_10006detail6reduce28DeviceReduceSingleTileKernelINS2_10policy_hubIljN4cuda3std3__44plusIlEEE10Policy1000EPlSC_iS9_llNS7_10__identityEEEvT0_T1_T2_T3_T4_T6_E12temp_storage+24];
	add.s64 	%rd236, %rd235, %rd280;
	ld.shared.u64 	%rd237, [_ZZN3cub18CUB_300001_SM_10006detail6reduce28DeviceReduceSingleTileKernelINS2_10policy_hubIljN4cuda3std3__44plusIlEEE10Policy1000EPlSC_iS9_llNS7_10__identityEEEvT0_T1_T2_T3_T4_T6_E12temp_storage+32];
	add.s64 	%rd238, %rd236, %rd237;
	ld.shared.u64 	%rd239, [_ZZN3cub18CUB_300001_SM_10006detail6reduce28DeviceReduceSingleTileKernelINS2_10policy_hubIljN4cuda3std3__44plusIlEEE10Policy1000EPlSC_iS9_llNS7_10__identityEEEvT0_T1_T2_T3_T4_T6_E12temp_storage+40];
	add.s64 	%rd240, %rd238, %rd239;
	ld.shared.u64 	%rd241, [_ZZN3cub18CUB_300001_SM_10006detail6reduce28DeviceReduceSingleTileKernelINS2_10policy_hubIljN4cuda3std3__44plusIlEEE10Policy1000EPlSC_iS9_llNS7_10__identityEEEvT0_T1_T2_T3_T4_T6_E12temp_storage+48];
	add.s64 	%rd242, %rd240, %rd241;
	ld.shared.u64 	%rd243, [_ZZN3cub18CUB_300001_SM_10006detail6reduce28DeviceReduceSingleTileKernelINS2_10policy_hubIljN4cuda3std3__44plusIlEEE10Policy1000EPlSC_iS9_llNS7_10__identityEEEvT0_T1_T2_T3_T4_T6_E12temp_storage+56];
	add.s64 	%rd244, %rd242, %rd243;
	ld.shared.u64 	%rd245, [_ZZN3cub18CUB_300001_SM_10006detail6reduce28DeviceReduceSingleTileKernelINS2_10policy_hubIljN4cuda3std3__44plusIlEEE10Policy1000EPlSC_iS9_llNS7_10__identityEEEvT0_T1_T2_T3_T4_T6_E12temp_storage+64];
	add.s64 	%rd246, %rd244, %rd245;
	ld.shared.u64 	%rd247, [_ZZN3cub18CUB_300001_SM_10006detail6reduce28DeviceReduceSingleTileKernelINS2_10policy_hubIljN4cuda3std3__44plusIlEEE10Policy1000EPlSC_iS9_llNS7_10__identityEEEvT0_T1_T2_T3_T4_T6_E12temp_storage+72];
	add.s64 	%rd248, %rd246, %rd247;
	ld.shared.u64 	%rd249, [_ZZN3cub18CUB_300001_SM_10006detail6reduce28DeviceReduceSingleTileKernelINS2_10policy_hubIljN4cuda3std3__44plusIlEEE10Policy1000EPlSC_iS9_llNS7_10__identityEEEvT0_T1_T2_T3_T4_T6_E12temp_storage+80];
	add.s64 	%rd250, %rd248, %rd249;
	ld.shared.u64 	%rd251, [_ZZN3cub18CUB_300001_SM_10006detail6reduce28DeviceReduceSingleTileKernelINS2_10policy_hubIljN4cuda3std3__44plusIlEEE10Policy1000EPlSC_iS9_llNS7_10__identityEEEvT0_T1_T2_T3_T4_T6_E12temp_storage+88];
	add.s64 	%rd252, %rd250, %rd251;
	ld.shared.u64 	%rd253, [_ZZN3cub18CUB_300001_SM_10006detail6reduce28DeviceReduceSingleTileKernelINS2_10policy_hubIljN4cuda3std3__44plusIlEEE10Policy1000EPlSC_iS9_llNS7_10__identityEEEvT0_T1_T2_T3_T4_T6_E12temp_storage+96];
	add.s64 	%rd254, %rd252, %rd253;
	ld.shared.u64 	%rd255, [_ZZN3cub18CUB_300001_SM_10006detail6reduce28DeviceReduceSingleTileKernelINS2_10policy_hubIljN4cuda3std3__44plusIlEEE10Policy1000EPlSC_iS9_llNS7_10__identityEEEvT0_T1_T2_T3_T4_T6_E12temp_storage+104];
	add.s64 	%rd256, %rd254, %rd255;
	ld.shared.u64 	%rd257, [_ZZN3cub18CUB_300001_SM_10006detail6reduce28DeviceReduceSingleTileKernelINS2_10policy_hubIljN4cuda3std3__44plusIlEEE10Policy1000EPlSC_iS9_llNS7_10__identityEEEvT0_T1_T2_T3_T4_T6_E12temp_storage+112];
	add.s64 	%rd258, %rd256, %rd257;
	ld.shared.u64 	%rd259, [_ZZN3cub18CUB_300001_SM_10006detail6reduce28DeviceReduceSingleTileKernelINS2_10policy_hubIljN4cuda3std3__44plusIlEEE10Policy1000EPlSC_iS9_llNS7_10__identityEEEvT0_T1_T2_T3_T4_T6_E12temp_storage+120];
	add.s64 	%rd260, %rd258, %rd259;
	ld.shared.u64 	%rd261, [_ZZN3cub18CUB_300001_SM_10006detail6reduce28DeviceReduceSingleTileKernelINS2_10policy_hubIljN4cuda3std3__44plusIlEEE10Policy1000EPlSC_iS9_llNS7_10__identityEEEvT0_T1_T2_T3_T4_T6_E12temp_storage+128];
	add.s64 	%rd262, %rd260, %rd261;
	ld.shared.u64 	%rd263, [_ZZN3cub18CUB_300001_SM_10006detail6reduce28DeviceReduceSingleTileKernelINS2_10policy_hubIljN4cuda3std3__44plusIlEEE10Policy1000EPlSC_iS9_llNS7_10__identityEEEvT0_T1_T2_T3_T4_T6_E12temp_storage+136];
	add.s64 	%rd280, %rd262, %rd263;
	bra.uni 	$L__BB17_37;
$L__BB17_17:
	// begin inline asm
	mov.u32 %r105, %laneid;
	// end inline asm
	and.b32  	%r156, %r1, 992;
	add.s32 	%r157, %r156, 32;
	setp.gt.s32 	%p26, %r157, %r34;
	not.b32 	%r158, %r156;
	add.s32 	%r159, %r34, %r158;
	selp.b32 	%r154, %r159, 31, %p26;
	mov.b64 	{%r107, %r112}, %rd271;
	mov.b32 	%r113, 1;
	mov.b32 	%r155, -1;
	// begin inline asm
	shfl.sync.down.b32 %r106, %r107, %r113, %r154, %r155;
	// end inline asm
	// begin inline asm
	shfl.sync.down.b32 %r111, %r112, %r113, %r154, %r155;
	// end inline asm
	mov.b64 	%rd163, {%r106, %r111};
	setp.lt.s32 	%p27, %r105, %r154;
	selp.b64 	%rd164, %rd163, 0, %p27;
	add.s64 	%rd165, %rd164, %rd271;
	mov.b64 	{%r117, %r122}, %rd165;
	mov.b32 	%r123, 2;
	// begin inline asm
	shfl.sync.down.b32 %r116, %r117, %r123, %r154, %r155;
	// end inline asm
	// begin inline asm
	shfl.sync.down.b32 %r121, %r122, %r123, %r154, %r155;
	// end inline asm
	mov.b64 	%rd166, {%r116, %r121};
	add.s32 	%r160, %r105, 2;
	setp.gt.s32 	%p28, %r160, %r154;
	selp.b64 	%rd167, 0, %rd166, %p28;
	add.s64 	%rd168, %rd167, %rd165;
	mov.b64 	{%r127, %r132}, %rd168;
	mov.b32 	%r133, 4;
	// begin inline asm
	shfl.sync.down.b32 %r126, %r127, %r133, %r154, %r155;
	// end inline asm
	// begin inline asm
	shfl.sync.down.b32 %r131, %r132, %r133, %r154, %r155;
	// end inline asm
	mov.b64 	%rd169, {%r126, %r131};
	add.s32 	%r161, %r105, 4;
	setp.gt.s32 	%p29, %r161, %r154;
	selp.b64 	%rd170, 0, %rd169, %p29;
	add.s64 	%rd171, %rd170, %rd168;
	mov.b64 	{%r137, %r142}, %rd171;
	mov.b32 	%r143, 8;
	// begin inline asm
	shfl.sync.down.b32 %r136, %r137, %r143, %r154, %r155;
	// end inline asm
	// begin inline asm
	shfl.sync.down.b32 %r141, %r142, %r143, %r154, %r155;
	// end inline asm
	mov.b64 	%rd172, {%r136, %r141};
	add.s32 	%r162, %r105, 8;
	setp.gt.s32 	%p30, %r162, %r154;
	selp.b64 	%rd173, 0, %rd172, %p30;
	add.s64 	%rd174, %rd173, %rd171;
	mov.b64 	{%r147, %r152}, %rd174;
	mov.b32 	%r153, 16;
	// begin inline asm
	shfl.sync.down.b32 %r146, %r147, %r153, %r154, %r155;
	// end inline asm
	// begin inline asm
	shfl.sync.down.b32 %r151, %r152, %r153, %r154, %r155;
	// end inline asm
	mov.b64 	%rd175, {%r146, %r151};
	add.s32 	%r163, %r105, 16;
	setp.gt.s32 	%p31, %r163, %r154;
	selp.b64 	%rd176, 0, %rd175, %p31;
	add.s64 	%rd280, %rd176, %rd174;
	setp.ne.s32 	%p32, %r105, 0;
	@%p32 bra 	$L__BB17_19;
	shr.u32 	%r164, %r1, 2;
	and.b32  	%r165, %r164, 248;
	mov.u32 	%r166, _ZZN3cub18CUB_300001_SM_10006detail6reduce28DeviceReduceSingleTileKernelINS2_10policy_hubIljN4cuda3std3__44plusIlEEE10Policy1000EPlSC_iS9_llNS7_10__identityEEEvT0_T1_T2_T3_T4_T6_E12temp_storage;
	add.s32 	%r167, %r166, %r165;
	st.shared.u64 	[%r167+16], %rd280;
$L__BB17_19:
	bar.sync 	0;
	setp.ne.s32 	%p33, %r1, 0;
	@%p33 bra 	$L__BB17_37;
	setp.gt.s32 	%p34, %r34, 32;
	ld.shared.u64 	%rd177, [_ZZN3cub18CUB_300001_SM_10006detail6reduce28DeviceReduceSingleTileKernelINS2_10policy_hubIljN4cuda3std3__44plusIlEEE10Policy1000EPlSC_iS9_llNS7_10__identityEEEvT0_T1_T2_T3_T4_T6_E12temp_storage+24];
	selp.b64 	%rd178, %rd177, 0, %p34;
	add.s64 	%rd179, %rd178, %rd280;
	setp.gt.s32 	%p35, %r34, 64;
	ld.shared.u64 	%rd180, [_ZZN3cub18CUB_300001_SM_10006detail6reduce28DeviceReduceSingleTileKernelINS2_10policy_hubIljN4cuda3std3__44plusIlEEE10Policy1000EPlSC_iS9_llNS7_10__identityEEEvT0_T1_T2_T3_T4_T6_E12temp_storage+32];
	selp.b64 	%rd181, %rd180, 0, %p35;
	add.s64 	%rd182, %rd179, %rd181;
	setp.gt.s32 	%p36, %r34, 96;
	ld.shared.u64 	%rd183, [_ZZN3cub18CUB_300001_SM_10006detail6reduce28DeviceReduceSingleTileKernelINS2_10policy_hubIljN4cuda3std3__44plusIlEEE10Policy1000EPlSC_iS9_llNS7_10__identityEEEvT0_T1_T2_T3_T4_T6_E12temp_storage+40];
	selp.b64 	%rd184, %rd183, 0, %p36;
	add.s64 	%rd185, %rd182, %rd184;
	setp.gt.s32 	%p37, %r34, 128;
	ld.shared.u64 	%rd186, [_ZZN3cub18CUB_300001_SM_10006detail6reduce28DeviceReduceSingleTileKernelINS2_10policy_hubIljN4cuda3std3__44plusIlEEE10Policy1000EPlSC_iS9_llNS7_10__identityEEEvT0_T1_T2_T3_T4_T6_E12temp_storage+48];
	selp.b64 	%rd187, %rd186, 0, %p37;
	add.s64 	%rd188, %rd185, %rd187;
	setp.gt.s32 	%p38, %r34, 160;
	ld.shared.u64 	%rd189, [_ZZN3cub18CUB_300001_SM_10006detail6reduce28DeviceReduceSingleTileKernelINS2_10policy_hubIljN4cuda3std3__44plusIlEEE10Policy1000EPlSC_iS9_llNS7_10__identityEEEvT0_T1_T2_T3_T4_T6_E12temp_storage+56];
	selp.b64 	%rd190, %rd189, 0, %p38;
	add.s64 	%rd191, %rd188, %rd190;
	setp.gt.s32 	%p39, %r34, 192;
	ld.shared.u64 	%rd192, [_ZZN3cub18CUB_300001_SM_10006detail6reduce28DeviceReduceSingleTileKernelINS2_10policy_hubIljN4cuda3std3__44plusIlEEE10Policy1000EPlSC_iS9_llNS7_10__identityEEEvT0_T1_T2_T3_T4_T6_E12temp_storage+64];
	selp.b64 	%rd193, %rd192, 0, %p39;
	add.s64 	%rd194, %rd191, %rd193;
	setp.gt.s32 	%p40, %r34, 224;
	ld.shared.u64 	%rd195, [_ZZN3cub18CUB_300001_SM_10006detail6reduce28DeviceReduceSingleTileKernelINS2_10policy_hubIljN4cuda3std3__44plusIlEEE10Policy1000EPlSC_iS9_llNS7_10__identityEEEvT0_T1_T2_T3_T4_T6_E12temp_storage+72];
	selp.b64 	%rd196, %rd195, 0, %p40;
	add.s64 	%rd197, %rd194, %rd196;
	setp.gt.s32 	%p41, %r34, 256;
	ld.shared.u64 	%rd198, [_ZZN3cub18CUB_300001_SM_10006detail6reduce28DeviceReduceSingleTileKernelINS2_10policy_hubIljN4cuda3std3__44plusIlEEE10Policy1000EPlSC_iS9_llNS7_10__identityEEEvT0_T1_T2_T3_T4_T6_E12temp_storage+80];
	selp.b64 	%rd199, %rd198, 0, %p41;
	add.s64 	%rd200, %rd197, %rd199;
	setp.gt.s32 	%p42, %r34, 288;
	ld.shared.u64 	%rd201, [_ZZN3cub18CUB_300001_SM_10006detail6reduce28DeviceReduceSingleTileKernelINS2_10policy_hubIljN4cuda3std3__44plusIlEEE10Policy1000EPlSC_iS9_llNS7_10__identityEEEvT0_T1_T2_T3_T4_T6_E12temp_storage+88];
	selp.b64 	%rd202, %rd201, 0, %p42;
	add.s64 	%rd203, %rd200, %rd202;
	setp.gt.s32 	%p43, %r34, 320;
	ld.shared.u64 	%rd204, [_ZZN3cub18CUB_300001_SM_10006detail6reduce28DeviceReduceSingleTileKernelINS2_10policy_hubIljN4cuda3std3__44plusIlEEE10Policy1000EPlSC_iS9_llNS7_10__identityEEEvT0_T1_T2_T3_T4_T6_E12temp_storage+96];
	selp.b64 	%rd205, %rd204, 0, %p43;
	add.s64 	%rd206, %rd203, %rd205;
	setp.gt.s32 	%p44, %r34, 352;
	ld.shared.u64 	%rd207, [_ZZN3cub18CUB_300001_SM_10006detail6reduce28DeviceReduceSingleTileKernelINS2_10policy_hubIljN4cuda3std3__44plusIlEEE10Policy1000EPlSC_iS9_llNS7_10__identityEEEvT0_T1_T2_T3_T4_T6_E12temp_storage+104];
	selp.b64 	%rd208, %rd207, 0, %p44;
	add.s64 	%rd209, %rd206, %rd208;
	setp.gt.s32 	%p45, %r34, 384;
	ld.shared.u64 	%rd210, [_ZZN3cub18CUB_300001_SM_10006detail6reduce28DeviceReduceSingleTileKernelINS2_10policy_hubIljN4cuda3std3__44plusIlEEE10Policy1000EPlSC_iS9_llNS7_10__identityEEEvT0_T1_T2_T3_T4_T6_E12temp_storage+112];
	selp.b64 	%rd211, %rd210, 0, %p45;
	add.s64 	%rd212, %rd209, %rd211;
	setp.gt.s32 	%p46, %r34, 416;
	ld.shared.u64 	%rd213, [_ZZN3cub18CUB_300001_SM_10006detail6reduce28DeviceReduceSingleTileKernelINS2_10policy_hubIljN4cuda3std3__44plusIlEEE10Policy1000EPlSC_iS9_llNS7_10__identityEEEvT0_T1_T2_T3_T4_T6_E12temp_storage+120];
	selp.b64 	%rd214, %rd213, 0, %p46;
	add.s64 	%rd215, %rd212, %rd214;
	setp.gt.s32 	%p47, %r34, 448;
	ld.shared.u64 	%rd216, [_ZZN3cub18CUB_300001_SM_10006detail6reduce28DeviceReduceSingleTileKernelINS2_10policy_hubIljN4cuda3std3__44plusIlEEE10Policy1000EPlSC_iS9_llNS7_10__identityEEEvT0_T1_T2_T3_T4_T6_E12temp_storage+128];
	selp.b64 	%rd217, %rd216, 0, %p47;
	add.s64 	%rd218, %rd215, %rd217;
	setp.gt.s32 	%p48, %r34, 480;
	ld.shared.u64 	%rd219, [_ZZN3cub18CUB_300001_SM_10006detail6reduce28DeviceReduceSingleTileKernelINS2_10policy_hubIljN4cuda3std3__44plusIlEEE10Policy1000EPlSC_iS9_llNS7_10__identityEEEvT0_T1_T2_T3_T4_T6_E12temp_storage+136];
	selp.b64 	%rd220, %rd219, 0, %p48;
	add.s64 	%rd280, %rd218, %rd220;
	bra.uni 	$L__BB17_37;
$L__BB17_21:
	mov.u32 	%r13, %tid.x;
	mul.wide.u32 	%rd52, %r13, 8;
	add.s64 	%rd39, %rd35, %rd52;
	// begin inline asm
	ld.global.nc.u64 %rd38, [%rd39];
	// end inline asm
	add.s64 	%rd41, %rd39, 4096;
	// begin inline asm
	ld.global.nc.u64 %rd40, [%rd41];
	// end inline asm
	add.s64 	%rd43, %rd39, 8192;
	// begin inline asm
	ld.global.nc.u64 %rd42, [%rd43];
	// end inline asm
	add.s64 	%rd45, %rd39, 12288;
	// begin inline asm
	ld.global.nc.u64 %rd44, [%rd45];
	// end inline asm
	add.s64 	%rd47, %rd39, 16384;
	// begin inline asm
	ld.global.nc.u64 %rd46, [%rd47];
	// end inline asm
	add.s64 	%rd49, %rd39, 20480;
	// begin inline asm
	ld.global.nc.u64 %rd48, [%rd49];
	// end inline asm
	add.s64 	%rd51, %rd39, 24576;
	// begin inline asm
	ld.global.nc.u64 %rd50, [%rd51];
	// end inline asm
	add.s64 	%rd53, %rd40, %rd38;
	add.s64 	%rd54, %rd42, %rd53;
	add.s64 	%rd55, %rd44, %rd54;
	add.s64 	%rd56, %rd46, %rd55;
	add.s64 	%rd57, %rd48, %rd56;
	add.s64 	%rd279, %rd50, %rd57;
	setp.lt.u32 	%p3, %r34, 7168;
	mov.b32 	%r231, 3584;
	@%p3 bra 	$L__BB17_25;
	add.s32 	%r14, %r34, -3584;
	mov.b32 	%r231, 3584;
$L__BB17_23:
	add.s32 	%r37, %r231, %r13;
	mul.wide.u32 	%rd72, %r37, 8;
	add.s64 	%rd59, %rd35, %rd72;
	// begin inline asm
	ld.global.nc.u64 %rd58, [%rd59];
	// end inline asm
	add.s64 	%rd61, %rd59, 4096;
	// begin inline asm
	ld.global.nc.u64 %rd60, [%rd61];
	// end inline asm
	add.s64 	%rd63, %rd59, 8192;
	// begin inline asm
	ld.global.nc.u64 %rd62, [%rd63];
	// end inline asm
	add.s64 	%rd65, %rd59, 12288;
	// begin inline asm
	ld.global.nc.u64 %rd64, [%rd65];
	// end inline asm
	add.s64 	%rd67, %rd59, 16384;
	// begin inline asm
	ld.global.nc.u64 %rd66, [%rd67];
	// end inline asm
	add.s64 	%rd69, %rd59, 20480;
	// begin inline asm
	ld.global.nc.u64 %rd68, [%rd69];
	// end inline asm
	add.s64 	%rd71, %rd59, 24576;
	// begin inline asm
	ld.global.nc.u64 %rd70, [%rd71];
	// end inline asm
	add.s64 	%rd73, %rd58, %rd279;
	add.s64 	%rd74, %rd60, %rd73;
	add.s64 	%rd75, %rd62, %rd74;
	add.s64 	%rd76, %rd64, %rd75;
	add.s64 	%rd77, %rd66, %rd76;
	add.s64 	%rd78, %rd68, %rd77;
	add.s64 	%rd279, %rd70, %rd78;
	sub.s32 	%r38, %r34, %r231;
	setp.lt.s32 	%p4, %r38, 3584;
	@%p4 bra 	$L__BB17_33;
	add.s32 	%r231, %r231, 3584;
	setp.le.s32 	%p5, %r231, %r14;
	@%p5 bra 	$L__BB17_23;
$L__BB17_25:
	setp.le.s32 	%p6, %r34, %r231;
	@%p6 bra 	$L__BB17_33;
	sub.s32 	%r18, %r34, %r231;
	setp.ge.s32 	%p7, %r13, %r18;
	@%p7 bra 	$L__BB17_33;
	not.b32 	%r39, %r13;
	add.s32 	%r40, %r34, %r39;
	sub.s32 	%r19, %r40, %r231;
	and.b32  	%r41, %r19, 1536;
	setp.eq.s32 	%p8, %r41, 1536;
	mov.u32 	%r235, %r13;
	@%p8 bra 	$L__BB17_30;
	add.s32 	%r233, %r13, %r231;
	shr.u32 	%r42, %r19, 9;
	add.s32 	%r43, %r42, 1;
	and.b32  	%r44, %r43, 3;
	neg.s32 	%r232, %r44;
	mov.u32 	%r235, %r13;
$L__BB17_29:
	.pragma "nounroll";
	mul.wide.u32 	%rd82, %r233, 8;
	add.s64 	%rd81, %rd35, %rd82;
	// begin inline asm
	ld.global.nc.u64 %rd80, [%rd81];
	// end inline asm
	add.s64 	%rd279, %rd80, %rd279;
	add.s32 	%r235, %r235, 512;
	add.s32 	%r233, %r233, 512;
	add.s32 	%r232, %r232, 1;
	setp.ne.s32 	%p9, %r232, 0;
	@%p9 bra 	$L__BB17_29;
$L__BB17_30:
	setp.lt.u32 	%p10, %r19, 1536;
	@%p10 bra 	$L__BB17_33;
	cvt.u64.u32 	%rd83, %r235;
	cvt.u64.u32 	%rd84, %r231;
	add.s64 	%rd85, %rd83, %rd84;
	shl.b64 	%rd86, %rd85, 3;
	add.s64 	%rd87, %rd86, %rd35;
	add.s64 	%rd277, %rd87, 8192;
	add.s32 	%r236, %r235, %r231;
$L__BB17_32:
	mul.wide.u32 	%rd96, %r236, 8;
	add.s64 	%rd89, %rd35, %rd96;
	// begin inline asm
	ld.global.nc.u64 %rd88, [%rd89];
	// end inline asm
	add.s64 	%rd97, %rd88, %rd279;
	add.s64 	%rd91, %rd277, -4096;
	// begin inline asm
	ld.global.nc.u64 %rd90, [%rd91];
	// end inline asm
	add.s64 	%rd98, %rd90, %rd97;
	// begin inline asm
	ld.global.nc.u64 %rd92, [%rd277];
	// end inline asm
	add.s64 	%rd99, %rd92, %rd98;
	add.s64 	%rd95, %rd277, 4096;
	// begin inline asm
	ld.global.nc.u64 %rd94, [%rd95];
	// end inline asm
	add.s64 	%rd279, %rd94, %rd99;
	add.s32 	%r235, %r235, 2048;
	add.s64 	%rd277, %rd277, 16384;
	add.s32 	%r236, %r236, 2048;
	setp.lt.s32 	%p11, %r235, %r18;
	@%p11 bra 	$L__BB17_32;
$L__BB17_33:
	// begin inline asm
	mov.u32 %r45, %laneid;
	// end inline asm
	mov.b64 	{%r47, %r52}, %rd279;
	mov.b32 	%r53, 1;
	mov.b32 	%r94, 31;
	mov.b32 	%r95, -1;
	// begin inline asm
	shfl.sync.down.b32 %r46, %r47, %r53, %r94, %r95;
	// end inline asm
	// begin inline asm
	shfl.sync.down.b32 %r51, %r52, %r53, %r94, %r95;
	// end inline asm
	mov.b64 	%rd100, {%r46, %r51};
	setp.gt.s32 	%p12, %r45, 30;
	selp.b64 	%rd101, 0, %rd100, %p12;
	add.s64 	%rd102, %rd101, %rd279;
	mov.b64 	{%r57, %r62}, %rd102;
	mov.b32 	%r63, 2;
	// begin inline asm
	shfl.sync.down.b32 %r56, %r57, %r63, %r94, %r95;
	// end inline asm
	// begin inline asm
	shfl.sync.down.b32 %r61, %r62, %r63, %r94, %r95;
	// end inline asm
	mov.b64 	%rd103, {%r56, %r61};
	setp.gt.s32 	%p13, %r45, 29;
	selp.b64 	%rd104, 0, %rd103, %p13;
	add.s64 	%rd105, %rd104, %rd102;
	mov.b64 	{%r67, %r72}, %rd105;
	mov.b32 	%r73, 4;
	// begin inline asm
	shfl.sync.down.b32 %r66, %r67, %r73, %r94, %r95;
	// end inline asm
	// begin inline asm
	shfl.sync.down.b32 %r71, %r72, %r73, %r94, %r95;
	// end inline asm
	mov.b64 	%rd106, {%r66, %r71};
	setp.gt.s32 	%p14, %r45, 27;
	selp.b64 	%rd107, 0, %rd106, %p14;
	add.s64 	%rd108, %rd107, %rd105;
	mov.b64 	{%r77, %r82}, %rd108;
	mov.b32 	%r83, 8;
	// begin inline asm
	shfl.sync.down.b32 %r76, %r77, %r83, %r94, %r95;
	// end inline asm
	// begin inline asm
	shfl.sync.down.b32 %r81, %r82, %r83, %r94, %r95;
	// end inline asm
	mov.b64 	%rd109, {%r76, %r81};
	setp.gt.s32 	%p15, %r45, 23;
	selp.b64 	%rd110, 0, %rd109, %p15;
	add.s64 	%rd111, %rd110, %rd108;
	mov.b64 	{%r87, %r92}, %rd111;
	mov.b32 	%r93, 16;
	// begin inline asm
	shfl.sync.down.b32 %r86, %r87, %r93, %r94, %r95;
	// end inline asm
	// begin inline asm
	shfl.sync.down.b32 %r91, %r92, %r93, %r94, %r95;
	// end inline asm
	mov.b64 	%rd112, {%r86, %r91};
	setp.gt.s32 	%p16, %r45, 15;
	selp.b64 	%rd113, 0, %rd112, %p16;
	add.s64 	%rd280, %rd113, %rd111;
	setp.ne.s32 	%p17, %r45, 0;
	@%p17 bra 	$L__BB17_35;
	shr.u32 	%r96, %r13, 2;
	and.b32  	%r97, %r96, 248;
	mov.u32 	%r98, _ZZN3cub18CUB_300001_SM_10006detail6reduce28DeviceReduceSingleTileKernelINS2_10policy_hubIljN4cuda3std3__44plusIlEEE10Policy1000EPlSC_iS9_llNS7_10__identityEEEvT0_T1_T2_T3_T4_T6_E12temp_storage;
	add.s32 	%r99, %r98, %r97;
	st.shared.u64 	[%r99+16], %rd280;
$L__BB17_35:
	bar.sync 	0;
	setp.ne.s32 	%p18, %r13, 0;
	@%p18 bra 	$L__BB17_37;
	ld.shared.u64 	%rd114, [_ZZN3cub18CUB_300001_SM_10006detail6reduce28DeviceReduceSingleTileKernelINS2_10policy_hubIljN4cuda3std3__44plusIlEEE10Policy1000EPlSC_iS9_llNS7_10__identityEEEvT0_T1_T2_T3_T4_T6_E12temp_storage+24];
	add.s64 	%rd115, %rd114, %rd280;
	ld.shared.u64 	%rd116, [_ZZN3cub18CUB_300001_SM_10006detail6reduce28DeviceReduceSingleTileKernelINS2_10policy_hubIljN4cuda3std3__44plusIlEEE10Policy1000EPlSC_iS9_llNS7_10__identityEEEvT0_T1_T2_T3_T4_T6_E12temp_storage+32];
	add.s64 	%rd117, %rd115, %rd116;
	ld.shared.u64 	%rd118, [_ZZN3cub18CUB_300001_SM_10006detail6reduce28DeviceReduceSingleTileKernelINS2_10policy_hubIljN4cuda3std3__44plusIlEEE10Policy1000EPlSC_iS9_llNS7_10__identityEEEvT0_T1_T2_T3_T4_T6_E12temp_storage+40];
	add.s64 	%rd119, %rd117, %rd118;
	ld.shared.u64 	%rd120, [_ZZN3cub18CUB_300001_SM_10006detail6reduce28DeviceReduceSingleTileKernelINS2_10policy_hubIljN4cuda3std3__44plusIlEEE10Policy1000EPlSC_iS9_llNS7_10__identityEEEvT0_T1_T2_T3_T4_T6_E12temp_storage+48];
	add.s64 	%rd121, %rd119, %rd120;
	ld.shared.u64 	%rd122, [_ZZN3cub18CUB_300001_SM_10006detail6reduce28DeviceReduceSingleTileKernelINS2_10policy_hubIljN4cuda3std3__44plusIlEEE10Policy1000EPlSC_iS9_llNS7_10__identityEEEvT0_T1_T2_T3_T4_T6_E12temp_storage+56];
	add.s64 	%rd123, %rd121, %rd122;
	ld.shared.u64 	%rd124, [_ZZN3cub18CUB_300001_SM_10006detail6reduce28DeviceReduceSingleTileKernelINS2_10policy_hubIljN4cuda3std3__44plusIlEEE10Policy1000EPlSC_iS9_llNS7_10__identityEEEvT0_T1_T2_T3_T4_T6_E12temp_storage+64];
	add.s64 	%rd125, %rd123, %rd124;
	ld.shared.u64 	%rd126, [_ZZN3cub18CUB_300001_SM_10006detail6reduce28DeviceReduceSingleTileKernelINS2_10policy_hubIljN4cuda3std3__44plusIlEEE10Policy1000EPlSC_iS9_llNS7_10__identityEEEvT0_T1_T2_T3_T4_T6_E12temp_storage+72];
	add.s64 	%rd127, %rd125, %rd126;
	ld.shared.u64 	%rd128, [_ZZN3cub18CUB_300001_SM_10006detail6reduce28DeviceReduceSingleTileKernelINS2_10policy_hubIljN4cuda3std3__44plusIlEEE10Policy1000EPlSC_iS9_llNS7_10__identityEEEvT0_T1_T2_T3_T4_T6_E12temp_storage+80];
	add.s64 	%rd129, %rd127, %rd128;
	ld.shared.u64 	%rd130, [_ZZN3cub18CUB_300001_SM_10006detail6reduce28DeviceReduceSingleTileKernelINS2_10policy_hubIljN4cuda3std3__44plusIlEEE10Policy1000EPlSC_iS9_llNS7_10__identityEEEvT0_T1_T2_T3_T4_T6_E12temp_storage+88];
	add.s64 	%rd131, %rd129, %rd130;
	ld.shared.u64 	%rd132, [_ZZN3cub18CUB_300001_SM_10006detail6reduce28DeviceReduceSingleTileKernelINS2_10policy_hubIljN4cuda3std3__44plusIlEEE10Policy1000EPlSC_iS9_llNS7_10__identityEEEvT0_T1_T2_T3_T4_T6_E12temp_storage+96];
	add.s64 	%rd133, %rd131, %rd132;
	ld.shared.u64 	%rd134, [_ZZN3cub18CUB_300001_SM_10006detail6reduce28DeviceReduceSingleTileKernelINS2_10policy_hubIljN4cuda3std3__44plusIlEEE10Policy1000EPlSC_iS9_llNS7_10__identityEEEvT0_T1_T2_T3_T4_T6_E12temp_storage+104];
	add.s64 	%rd135, %rd133, %rd134;
	ld.shared.u64 	%rd136, [_ZZN3cub18CUB_300001_SM_10006detail6reduce28DeviceReduceSingleTileKernelINS2_10policy_hubIljN4cuda3std3__44plusIlEEE10Policy1000EPlSC_iS9_llNS7_10__identityEEEvT0_T1_T2_T3_T4_T6_E12temp_storage+112];
	add.s64 	%rd137, %rd135, %rd136;
	ld.shared.u64 	%rd138, [_ZZN3cub18CUB_300001_SM_10006detail6reduce28DeviceReduceSingleTileKernelINS2_10policy_hubIljN4cuda3std3__44plusIlEEE10Policy1000EPlSC_iS9_llNS7_10__identityEEEvT0_T1_T2_T3_T4_T6_E12temp_storage+120];
	add.s64 	%rd139, %rd137, %rd138;
	ld.shared.u64 	%rd140, [_ZZN3cub18CUB_300001_SM_10006detail6reduce28DeviceReduceSingleTileKernelINS2_10policy_hubIljN4cuda3std3__44plusIlEEE10Policy1000EPlSC_iS9_llNS7_10__identityEEEvT0_T1_T2_T3_T4_T6_E12temp_storage+128];
	add.s64 	%rd141, %rd139, %rd140;
	ld.shared.u64 	%rd142, [_ZZN3cub18CUB_300001_SM_10006detail6reduce28DeviceReduceSingleTileKernelINS2_10policy_hubIljN4cuda3std3__44plusIlEEE10Policy1000EPlSC_iS9_llNS7_10__identityEEEvT0_T1_T2_T3_T4_T6_E12temp_storage+136];
	add.s64 	%rd280, %rd141, %rd142;
$L__BB17_37:
	mov.u32 	%r223, %tid.x;
	setp.ne.s32 	%p56, %r223, 0;
	@%p56 bra 	$L__BB17_39;
	add.s64 	%rd264, %rd280, %rd36;
	st.global.u64 	[%rd1], %rd264;
$L__BB17_39:
	ret;

}
	// .globl	_ZN3cub18CUB_300001_SM_10006detail6reduce28DeviceReduceSingleTileKernelINS2_10policy_hubIlyN4cuda3std3__44plusIlEEE10Policy1000EN6thrust24THRUST_300001_SM_1000_NS18transform_iteratorINSD_6detail14equal_to_valueIbEENSF_15normal_iteratorINSD_10device_ptrIbEEEEllEEPlyS9_llNS7_10__identityEEEvT0_T1_T2_T3_T4_T6_
.visible .entry _ZN3cub18CUB_300001_SM_10006detail6reduce28DeviceReduceSingleTileKernelINS2_10policy_hubIlyN4cuda3std3__44plusIlEEE10Policy1000EN6thrust24THRUST_300001_SM_1000_NS18transform_iteratorINSD_6detail14equal_to_valueIbEENSF_15normal_iteratorINSD_10device_ptrIbEEEEllEEPlyS9_llNS7_10__identityEEEvT0_T1_T2_T3_T4_T6_(
	.param .align 8 .b8 _ZN3cub18CUB_300001_SM_10006detail6reduce28DeviceReduceSingleTileKernelINS2_10policy_hubIlyN4cuda3std3__44plusIlEEE10Policy1000EN6thrust24THRUST_300001_SM_1000_NS18transform_iteratorINSD_6detail14equal_to_valueIbEENSF_15normal_iteratorINSD_10device_ptrIbEEEEllEEPlyS9_llNS7_10__identityEEEvT0_T1_T2_T3_T4_T6__param_0[16],
	.param .u64 .ptr .align 1 _ZN3cub18CUB_300001_SM_10006detail6reduce28DeviceReduceSingleTileKernelINS2_10policy_hubIlyN4cuda3std3__44plusIlEEE10Policy1000EN6thrust24THRUST_300001_SM_1000_NS18transform_iteratorINSD_6detail14equal_to_valueIbEENSF_15normal_iteratorINSD_10device_ptrIbEEEEllEEPlyS9_llNS7_10__identityEEEvT0_T1_T2_T3_T4_T6__param_1,
	.param .u64 _ZN3cub18CUB_300001_SM_10006detail6reduce28DeviceReduceSingleTileKernelINS2_10policy_hubIlyN4cuda3std3__44plusIlEEE10Policy1000EN6thrust24THRUST_300001_SM_1000_NS18transform_iteratorINSD_6detail14equal_to_valueIbEENSF_15normal_iteratorINSD_10device_ptrIbEEEEllEEPlyS9_llNS7_10__identityEEEvT0_T1_T2_T3_T4_T6__param_2,
	.param .align 1 .b8 _ZN3cub18CUB_300001_SM_10006detail6reduce28DeviceReduceSingleTileKernelINS2_10policy_hubIlyN4cuda3std3__44plusIlEEE10Policy1000EN6thrust24THRUST_300001_SM_1000_NS18transform_iteratorINSD_6detail14equal_to_valueIbEENSF_15normal_iteratorINSD_10device_ptrIbEEEEllEEPlyS9_llNS7_10__identityEEEvT0_T1_T2_T3_T4_T6__param_3[1],
	.param .u64 _ZN3cub18CUB_300001_SM_10006detail6reduce28DeviceReduceSingleTileKernelINS2_10policy_hubIlyN4cuda3std3__44plusIlEEE10Policy1000EN6thrust24THRUST_300001_SM_1000_NS18transform_iteratorINSD_6detail14equal_to_valueIbEENSF_15normal_iteratorINSD_10device_ptrIbEEEEllEEPlyS9_llNS7_10__identityEEEvT0_T1_T2_T3_T4_T6__param_4,
	.param .align 1 .b8 _ZN3cub18CUB_300001_SM_10006detail6reduce28DeviceReduceSingleTileKernelINS2_10policy_hubIlyN4cuda3std3__44plusIlEEE10Policy1000EN6thrust24THRUST_300001_SM_1000_NS18transform_iteratorINSD_6detail14equal_to_valueIbEENSF_15normal_iteratorINSD_10device_ptrIbEEEEllEEPlyS9_llNS7_10__identityEEEvT0_T1_T2_T3_T4_T6__param_5[1]
)
.maxntid 512
.minnctapersm 1
{
	.reg .pred 	%p<140>;
	.reg .b16 	%rs<94>;
	.reg .b32 	%r<256>;
	.reg .b64 	%rd<397>;
	// demoted variable
	.shared .align 8 .b8 _ZZN3cub18CUB_300001_SM_10006detail6reduce28DeviceReduceSingleTileKernelINS2_10policy_hubIlyN4cuda3std3__44plusIlEEE10Policy1000EN6thrust24THRUST_300001_SM_1000_NS18transform_iteratorINSD_6detail14equal_to_valueIbEENSF_15normal_iteratorINSD_10device_ptrIbEEEEllEEPlyS9_llNS7_10__identityEEEvT0_T1_T2_T3_T4_T6_E12temp_storage[152];
	ld.param.u32 	%r47, [_ZN3cub18CUB_300001_SM_10006detail6reduce28DeviceReduceSingleTileKernelINS2_10policy_hubIlyN4cuda3std3__44plusIlEEE10Policy1000EN6thrust24THRUST_300001_SM_1000_NS18transform_iteratorINSD_6detail14equal_to_valueIbEENSF_15normal_iteratorINSD_10device_ptrIbEEEEllEEPlyS9_llNS7_10__identityEEEvT0_T1_T2_T3_T4_T6__param_0+8];
	bfe.u32 	%r51, %r47, 0, 8;
	cvt.u16.u32 	%rs2, %r51;
	ld.param.u64 	%rd57, [_ZN3cub18CUB_300001_SM_10006detail6reduce28DeviceReduceSingleTileKernelINS2_10policy_hubIlyN4cuda3std3__44plusIlEEE10Policy1000EN6thrust24THRUST_300001_SM_1000_NS18transform_iteratorINSD_6detail14equal_to_valueIbEENSF_15normal_iteratorINSD_10device_ptrIbEEEEllEEPlyS9_llNS7_10__identityEEEvT0_T1_T2_T3_T4_T6__param_0];
	ld.param.u64 	%rd60, [_ZN3cub18CUB_300001_SM_10006detail6reduce28DeviceReduceSingleTileKernelINS2_10policy_hubIlyN4cuda3std3__44plusIlEEE10Policy1000EN6thrust24THRUST_300001_SM_1000_NS18transform_iteratorINSD_6detail14equal_to_valueIbEENSF_15normal_iteratorINSD_10device_ptrIbEEEEllEEPlyS9_llNS7_10__identityEEEvT0_T1_T2_T3_T4_T6__param_1];
	ld.param.u64 	%rd58, [_ZN3cub18CUB_300001_SM_10006detail6reduce28DeviceReduceSingleTileKernelINS2_10policy_hubIlyN4cuda3std3__44plusIlEEE10Policy1000EN6thrust24THRUST_300001_SM_1000_NS18transform_iteratorINSD_6detail14equal_to_valueIbEENSF_15normal_iteratorINSD_10device_ptrIbEEEEllEEPlyS9_llNS7_10__identityEEEvT0_T1_T2_T3_T4_T6__param_2];
	ld.param.u64 	%rd59, [_ZN3cub18CUB_300001_SM_10006detail6reduce28DeviceReduceSingleTileKernelINS2_10policy_hubIlyN4cuda3std3__44plusIlEEE10Policy1000EN6thrust24THRUST_300001_SM_1000_NS18transform_iteratorINSD_6detail14equal_to_valueIbEENSF_15normal_iteratorINSD_10device_ptrIbEEEEllEEPlyS9_llNS7_10__identityEEEvT0_T1_T2_T3_T4_T6__param_4];
	cvta.to.global.u64 	%rd1, %rd60;
	setp.ne.s64 	%p1, %rd58, 0;
	@%p1 bra 	$L__BB18_3;
	mov.u32 	%r241, %tid.x;
	setp.ne.s32 	%p139, %r241, 0;
	@%p139 bra 	$L__BB18_51;
	st.global.u64 	[%rd1], %rd59;
	bra.uni 	$L__BB18_51;
$L__BB18_3:
	cvta.to.global.u64 	%rd2, %rd57;
	setp.gt.u64 	%p2, %rd58, 3583;
	@%p2 bra 	$L__BB18_28;
	cvt.u32.u64 	%r1, %rd58;
	mov.u32 	%r2, %tid.x;
	setp.ge.u32 	%p67, %r2, %r1;
	mov.b64 	%rd380, 0;
	mov.u32 	%r245, %r2;
	@%p67 bra 	$L__BB18_6;
	cvt.u64.u32 	%rd201, %r2;
	add.s64 	%rd202, %rd2, %rd201;
	ld.global.u8 	%rs59, [%rd202];
	and.b16  	%rs60, %rs2, 255;
	setp.eq.s16 	%p68, %rs59, %rs60;
	selp.u64 	%rd380, 1, 0, %p68;
	add.s32 	%r245, %r2, 512;
$L__BB18_6:
	setp.ge.u32 	%p69, %r245, %r1;
	@%p69 bra 	$L__BB18_19;
	not.b32 	%r118, %r245;
	add.s32 	%r119, %r118, %r1;
	shr.u32 	%r120, %r119, 9;
	add.s32 	%r5, %r120, 1;
	and.b32  	%r6, %r5, 15;
	setp.lt.u32 	%p70, %r119, 7680;
	@%p70 bra 	$L__BB18_10;
	and.b32  	%r121, %r5, 16777200;
	neg.s32 	%r243, %r121;
	cvt.u64.u32 	%rd204, %r245;
	add.s64 	%rd205, %rd204, %rd2;
	add.s64 	%rd371, %rd205, 4096;
	and.b16  	%rs62, %rs2, 255;
$L__BB18_9:
	.pragma "nounroll";
	ld.global.u8 	%rs61, [%rd371+-4096];
	setp.eq.s16 	%p71, %rs61, %rs62;
	selp.u64 	%rd206, 1, 0, %p71;
	add.s64 	%rd207, %rd380, %rd206;
	ld.global.u8 	%rs63, [%rd371+-3584];
	setp.eq.s16 	%p72, %rs63, %rs62;
	selp.u64 	%rd208, 1, 0, %p72;
	add.s64 	%rd209, %rd207, %rd208;
	ld.global.u8 	%rs64, [%rd371+-3072];
	setp.eq.s16 	%p73, %rs64, %rs62;
	selp.u64 	%rd210, 1, 0, %p73;
	add.s64 	%rd211, %rd209, %rd210;
	ld.global.u8 	%rs65, [%rd371+-2560];
	setp.eq.s16 	%p74, %rs65, %rs62;
	selp.u64 	%rd212, 1, 0, %p74;
	add.s64 	%rd213, %rd211, %rd212;
	ld.global.u8 	%rs66, [%rd371+-2048];
	setp.eq.s16 	%p75, %rs66, %rs62;
	selp.u64 	%rd214, 1, 0, %p75;
	add.s64 	%rd215, %rd213, %rd214;
	ld.global.u8 	%rs67, [%rd371+-1536];
	setp.eq.s16 	%p76, %rs67, %rs62;
	selp.u64 	%rd216, 1, 0, %p76;
	add.s64 	%rd217, %rd215, %rd216;
	ld.global.u8 	%rs68, [%rd371+-1024];
	setp.eq.s16 	%p77, %rs68, %rs62;
	selp.u64 	%rd218, 1, 0, %p77;
	add.s64 	%rd219, %rd217, %rd218;
	ld.global.u8 	%rs69, [%rd371+-512];
	setp.eq.s16 	%p78, %rs69, %rs62;
	selp.u64 	%rd220, 1, 0, %p78;
	add.s64 	%rd221, %rd219, %rd220;
	ld.global.u8 	%rs70, [%rd371];
	setp.eq.s16 	%p79, %rs70, %rs62;
	selp.u64 	%rd222, 1, 0, %p79;
	add.s64 	%rd223, %rd221, %rd222;
	ld.global.u8 	%rs71, [%rd371+512];
	setp.eq.s16 	%p80, %rs71, %rs62;
	selp.u64 	%rd224, 1, 0, %p80;
	add.s64 	%rd225, %rd223, %rd224;
	ld.global.u8 	%rs72, [%rd371+1024];
	setp.eq.s16 	%p81, %rs72, %rs62;
	selp.u64 	%rd226, 1, 0, %p81;
	add.s64 	%rd227, %rd225, %rd226;
	ld.global.u8 	%rs73, [%rd371+1536];
	setp.eq.s16 	%p82, %rs73, %rs62;
	selp.u64 	%rd228, 1, 0, %p82;
	add.s64 	%rd229, %rd227, %rd228;
	ld.global.u8 	%rs74, [%rd371+2048];
	setp.eq.s16 	%p83, %rs74, %rs62;
	selp.u64 	%rd230, 1, 0, %p83;
	add.s64 	%rd231, %rd229, %rd230;
	ld.global.u8 	%rs75, [%rd371+2560];
	setp.eq.s16 	%p84, %rs75, %rs62;
	selp.u64 	%rd232, 1, 0, %p84;
	add.s64 	%rd233, %rd231, %rd232;
	ld.global.u8 	%rs76, [%rd371+3072];
	setp.eq.s16 	%p85, %rs76, %rs62;
	selp.u64 	%rd234, 1, 0, %p85;
	add.s64 	%rd235, %rd233, %rd234;
	ld.global.u8 	%rs77, [%rd371+3584];
	setp.eq.s16 	%p86, %rs77, %rs62;
	selp.u64 	%rd236, 1, 0, %p86;
	add.s64 	%rd380, %rd235, %rd236;
	add.s32 	%r245, %r245, 8192;
	add.s32 	%r243, %r243, 16;
	add.s64 	%rd371, %rd371, 8192;
	setp.ne.s32 	%p87, %r243, 0;
	@%p87 bra 	$L__BB18_9;
$L__BB18_10:
	setp.eq.s32 	%p88, %r6, 0;
	@%p88 bra 	$L__BB18_19;
	and.b32  	%r13, %r5, 7;
	setp.lt.u32 	%p89, %r6, 8;
	@%p89 bra 	$L__BB18_13;
	cvt.s64.s32 	%rd238, %r245;
	add.s64 	%rd239, %rd2, %rd238;
	ld.global.u8 	%rs78, [%rd239];
	and.b16  	%rs79, %rs2, 255;
	setp.eq.s16 	%p90, %rs78, %rs79;
	selp.u64 	%rd240, 1, 0, %p90;
	add.s64 	%rd241, %rd380, %rd240;
	ld.global.u8 	%rs80, [%rd239+512];
	setp.eq.s16 	%p91, %rs80, %rs79;
	selp.u64 	%rd242, 1, 0, %p91;
	add.s64 	%rd243, %rd241, %rd242;
	ld.global.u8 	%rs81, [%rd239+1024];
	setp.eq.s16 	%p92, %rs81, %rs79;
	selp.u64 	%rd244, 1, 0, %p92;
	add.s64 	%rd245, %rd243, %rd244;
	ld.global.u8 	%rs82, [%rd239+1536];
	setp.eq.s16 	%p93, %rs82, %rs79;
	selp.u64 	%rd246, 1, 0, %p93;
	add.s64 	%rd247, %rd245, %rd246;
	ld.global.u8 	%rs83, [%rd239+2048];
	setp.eq.s16 	%p94, %rs83, %rs79;
	selp.u64 	%rd248, 1, 0, %p94;
	add.s64 	%rd249, %rd247, %rd248;
	ld.global.u8 	%rs84, [%rd239+2560];
	setp.eq.s16 	%p95, %rs84, %rs79;
	selp.u64 	%rd250, 1, 0, %p95;
	add.s64 	%rd251, %rd249, %rd250;
	ld.global.u8 	%rs85, [%rd239+3072];
	setp.eq.s16 	%p96, %rs85, %rs79;
	selp.u64 	%rd252, 1, 0, %p96;
	add.s64 	%rd253, %rd251, %rd252;
	ld.global.u8 	%rs86, [%rd239+3584];
	setp.eq.s16 	%p97, %rs86, %rs79;
	selp.u64 	%rd254, 1, 0, %p97;
	add.s64 	%rd380, %rd253, %rd254;
	add.s32 	%r245, %r245, 4096;
$L__BB18_13:
	setp.eq.s32 	%p98, %r13, 0;
	@%p98 bra 	$L__BB18_19;
	and.b32  	%r16, %r5, 3;
	setp.lt.u32 	%p99, %r13, 4;
	@%p99 bra 	$L__BB18_16;
	cvt.s64.s32 	%rd256, %r245;
	add.s64 	%rd257, %rd2, %rd256;
	ld.global.u8 	%rs87, [%rd257];
	and.b16  	%rs88, %rs2, 255;
	setp.eq.s16 	%p100, %rs87, %rs88;
	selp.u64 	%rd258, 1, 0, %p100;
	add.s64 	%rd259, %rd380, %rd258;
	ld.global.u8 	%rs89, [%rd257+512];
	setp.eq.s16 	%p101, %rs89, %rs88;
	selp.u64 	%rd260, 1, 0, %p101;
	add.s64 	%rd261, %rd259, %rd260;
	ld.global.u8 	%rs90, [%rd257+1024];
	setp.eq.s16 	%p102, %rs90, %rs88;
	selp.u64 	%rd262, 1, 0, %p102;
	add.s64 	%rd263, %rd261, %rd262;
	ld.global.u8 	%rs91, [%rd257+1536];
	setp.eq.s16 	%p103, %rs91, %rs88;
	selp.u64 	%rd264, 1, 0, %p103;
	add.s64 	%rd380, %rd263, %rd264;
	add.s32 	%r245, %r245, 2048;
$L__BB18_16:
	setp.eq.s32 	%p104, %r16, 0;
	@%p104 bra 	$L__BB18_19;
	neg.s32 	%r248, %r16;
	and.b16  	%rs93, %rs2, 255;
$L__BB18_18:
	.pragma "nounroll";
	cvt.s64.s32 	%rd265, %r245;
	add.s64 	%rd266, %rd2, %rd265;
	ld.global.u8 	%rs92, [%rd266];
	setp.eq.s16 	%p105, %rs92, %rs93;
	selp.u64 	%rd267, 1, 0, %p105;
	add.s64 	%rd380, %rd380, %rd267;
	add.s32 	%r245, %r245, 512;
	add.s32 	%r248, %r248, 1;
	setp.ne.s32 	%p106, %r248, 0;
	@%p106 bra 	$L__BB18_18;
$L__BB18_19:
	setp.lt.u64 	%p107, %rd58, 512;
	@%p107 bra 	$L__BB18_24;
	// begin inline asm
	mov.u32 %r185, %laneid;
	// end inline asm
	mov.b64 	{%r187, %r192}, %rd380;
	mov.b32 	%r193, 1;
	mov.b32 	%r234, 31;
	mov.b32 	%r235, -1;
	// begin inline asm
	shfl.sync.down.b32 %r186, %r187, %r193, %r234, %r235;
	// end inline asm
	// begin inline asm
	shfl.sync.down.b32 %r191, %r192, %r193, %r234, %r235;
	// end inline asm
	mov.b64 	%rd326, {%r186, %r191};
	setp.gt.s32 	%p131, %r185, 30;
	selp.b64 	%rd327, 0, %rd326, %p131;
	add.s64 	%rd328, %rd327, %rd380;
	mov.b64 	{%r197, %r202}, %rd328;
	mov.b32 	%r203, 2;
	// begin inline asm
	shfl.sync.down.b32 %r196, %r197, %r203, %r234, %r235;
	// end inline asm
	// begin inline asm
	shfl.sync.down.b32 %r201, %r202, %r203, %r234, %r235;
	// end inline asm
	mov.b64 	%rd329, {%r196, %r201};
	setp.gt.s32 	%p132, %r185, 29;
	selp.b64 	%rd330, 0, %rd329, %p132;
	add.s64 	%rd331, %rd330, %rd328;
	mov.b64 	{%r207, %r212}, %rd331;
	mov.b32 	%r213, 4;
	// begin inline asm
	shfl.sync.down.b32 %r206, %r207, %r213, %r234, %r235;
	// end inline asm
	// begin inline asm
	shfl.sync.down.b32 %r211, %r212, %r213, %r234, %r235;
	// end inline asm
	mov.b64 	%rd332, {%r206, %r211};
	setp.gt.s32 	%p133, %r185, 27;
	selp.b64 	%rd333, 0, %rd332, %p133;
	add.s64 	%rd334, %rd333, %rd331;
	mov.b64 	{%r217, %r222}, %rd334;
	mov.b32 	%r223, 8;
	// begin inline asm
	shfl.sync.down.b32 %r216, %r217, %r223, %r234, %r235;
	// end inline asm
	// begin inline asm
	shfl.sync.down.b32 %r221, %r222, %r223, %r234, %r235;
	// end inline asm
	mov.b64 	%rd335, {%r216, %r221};
	setp.gt.s32 	%p134, %r185, 23;
	selp.b64 	%rd336, 0, %rd335, %p134;
	add.s64 	%rd337, %rd336, %rd334;
	mov.b64 	{%r227, %r232}, %rd337;
	mov.b32 	%r233, 16;
	// begin inline asm
	shfl.sync.down.b32 %r226, %r227, %r233, %r234, %r235;
	// end inline asm
	// begin inline asm
	shfl.sync.down.b32 %r231, %r232, %r233, %r234, %r235;
	// end inline asm
	mov.b64 	%rd338, {%r226, %r231};
	setp.gt.s32 	%p135, %r185, 15;
	selp.b64 	%rd339, 0, %rd338, %p135;
	add.s64 	%rd396, %rd339, %rd337;
	setp.ne.s32 	%p136, %r185, 0;
	@%p136 bra 	$L__BB18_22;
	shr.u32 	%r236, %r2, 2;
	and.b32  	%r237, %r236, 248;
	mov.u32 	%r238, _ZZN3cub18CUB_300001_SM_10006detail6reduce28DeviceReduceSingleTileKernelINS2_10policy_hubIlyN4cuda3std3__44plusIlEEE10Policy1000EN6thrust24THRUST_300001_SM_1000_NS18transform_iteratorINSD_6detail14equal_to_valueIbEENSF_15normal_iteratorINSD_10device_ptrIbEEEEllEEPlyS9_llNS7_10__identityEEEvT0_T1_T2_T3_T4_T6_E12temp_storage;
	add.s32 	%r239, %r238, %r237;
	st.shared.u64 	[%r239+16], %rd396;
$L__BB18_22:
	bar.sync 	0;
	setp.ne.s32 	%p137, %r2, 0;
	@%p137 bra 	$L__BB18_49;
	ld.shared.u64 	%rd340, [_ZZN3cub18CUB_300001_SM_10006detail6reduce28DeviceReduceSingleTileKernelINS2_10policy_hubIlyN4cuda3std3__44plusIlEEE10Policy1000EN6thrust24THRUST_300001_SM_1000_NS18transform_iteratorINSD_6detail14equal_to_valueIbEENSF_15normal_iteratorINSD_10device_ptrIbEEEEllEEPlyS9_llNS7_10__identityEEEvT0_T1_T2_T3_T4_T6_E12temp_storage+24];
	add.s64 	%rd341, %rd340, %rd396;
	ld.shared.u64 	%rd342, [_ZZN3cub18CUB_300001_SM_10006detail6reduce28DeviceReduceSingleTileKernelINS2_10policy_hubIlyN4cuda3std3__44plusIlEEE10Policy1000EN6thrust24THRUST_300001_SM_1000_NS18transform_iteratorINSD_6detail14equal_to_valueIbEENSF_15normal_iteratorINSD_10device_ptrIbEEEEllEEPlyS9_llNS7_10__identityEEEvT0_T1_T2_T3_T4_T6_E12temp_storage+32];
	add.s64 	%rd343, %rd341, %rd342;
	ld.shared.u64 	%rd344, [_ZZN3cub18CUB_300001_SM_10006detail6reduce28DeviceReduceSingleTileKernelINS2_10policy_hubIlyN4cuda3std3__44plusIlEEE10Policy1000EN6thrust24THRUST_300001_SM_1000_NS18transform_iteratorINSD_6detail14equal_to_valueIbEENSF_15normal_iteratorINSD_10device_ptrIbEEEEllEEPlyS9_llNS7_10__identityEEEvT0_T1_T2_T3_T4_T6_E12temp_storage+40];
	add.s64 	%rd345, %rd343, %rd344;
	ld.shared.u64 	%rd346, [_ZZN3cub18CUB_300001_SM_10006detail6reduce28DeviceReduceSingleTileKernelINS2_10policy_hubIlyN4cuda3std3__44plusIlEEE10Policy1000EN6thrust24THRUST_300001_SM_1000_NS18transform_iteratorINSD_6detail14equal_to_valueIbEENSF_15normal_iteratorINSD_10device_ptrIbEEEEllEEPlyS9_llNS7_10__identityEEEvT0_T1_T2_T3_T4_T6_E12temp_storage+48];
	add.s64 	%rd347, %rd345, %rd346;
	ld.shared.u64 	%rd348, [_ZZN3cub18CUB_300001_SM_10006detail6reduce28DeviceReduceSingleTileKernelINS2_10policy_hubIlyN4cuda3std3__44plusIlEEE10Policy1000EN6thrust24THRUST_300001_SM_1000_NS18transform_iteratorINSD_6detail14equal_to_valueIbEENSF_15normal_iteratorINSD_10device_ptrIbEEEEllEEPlyS9_llNS7_10__identityEEEvT0_T1_T2_T3_T4_T6_E12temp_storage+56];
	add.s64 	%rd349, %rd347, %rd348;
	ld.shared.u64 	%rd350, [_ZZN3cub18CUB_300001_SM_10006detail6reduce28DeviceReduceSingleTileKernelINS2_10policy_hubIlyN4cuda3std3__44plusIlEEE10Policy1000EN6thrust24THRUST_300001_SM_1000_NS18transform_iteratorINSD_6detail14equal_to_valueIbEENSF_15normal_iteratorINSD_10device_ptrIbEEEEllEEPlyS9_llNS7_10__identityEEEvT0_T1_T2_T3_T4_T6_E12temp_storage+64];
	add.s64 	%rd351, %rd349, %rd350;
	ld.shared.u64 	%rd352, [_ZZN3cub18CUB_300001_SM_10006detail6reduce28DeviceReduceSingleTileKernelINS2_10policy_hubIlyN4cuda3std3__44plusIlEEE10Policy1000EN6thrust24THRUST_300001_SM_1000_NS18transform_iteratorINSD_6detail14equal_to_valueIbEENSF_15normal_iteratorINSD_10device_ptrIbEEEEllEEPlyS9_llNS7_10__identityEEEvT0_T1_T2_T3_T4_T6_E12temp_storage+72];
	add.s64 	%rd353, %rd351, %rd352;
	ld.shared.u64 	%rd354, [_ZZN3cub18CUB_300001_SM_10006detail6reduce28DeviceReduceSingleTileKernelINS2_10policy_hubIlyN4cuda3std3__44plusIlEEE10Policy1000EN6thrust24THRUST_300001_SM_1000_NS18transform_iteratorINSD_6detail14equal_to_valueIbEENSF_15normal_iteratorINSD_10device_ptrIbEEEEllEEPlyS9_llNS7_10__identityEEEvT0_T1_T2_T3_T4_T6_E12temp_storage+80];
	add.s64 	%rd355, %rd353, %rd354;
	ld.shared.u64 	%rd356, [_ZZN3cub18CUB_300001_SM_10006detail6reduce28DeviceReduceSingleTileKernelINS2_10policy_hubIlyN4cuda3std3__44plusIlEEE10Policy1000EN6thrust24THRUST_300001_SM_1000_NS18transform_iteratorINSD_6detail14equal_to_valueIbEENSF_15normal_iteratorINSD_10device_ptrIbEEEEllEEPlyS9_llNS7_10__identityEEEvT0_T1_T2_T3_T4_T6_E12temp_storage+88];
	add.s64 	%rd357, %rd355, %rd356;
	ld.shared.u64 	%rd358, [_ZZN3cub18CUB_300001_SM_10006detail6reduce28DeviceReduceSingleTileKernelINS2_10policy_hubIlyN4cuda3std3__44plusIlEEE10Policy1000EN6thrust24THRUST_300001_SM_1000_NS18transform_iteratorINSD_6detail14equal_to_valueIbEENSF_15normal_iteratorINSD_10device_ptrIbEEEEllEEPlyS9_llNS7_10__identityEEEvT0_T1_T2_T3_T4_T6_E12temp_storage+96];
	add.s64 	%rd359, %rd357, %rd358;
	ld.shared.u64 	%rd360, [_ZZN3cub18CUB_300001_SM_10006detail6reduce28DeviceReduceSingleTileKernelINS2_10policy_hubIlyN4cuda3std3__44plusIlEEE10Policy1000EN6thrust24THRUST_300001_SM_1000_NS18transform_iteratorINSD_6detail14equal_to_valueIbEENSF_15normal_iteratorINSD_10device_ptrIbEEEEllEEPlyS9_llNS7_10__identityEEEvT0_T1_T2_T3_T4_T6_E12temp_storage+104];
	add.s64 	%rd361, %rd359, %rd360;
	ld.shared.u64 	%rd362, [_ZZN3cub18CUB_300001_SM_10006detail6reduce28DeviceReduceSingleTileKernelINS2_10policy_hubIlyN4cuda3std3__44plusIlEEE10Policy1000EN6thrust24THRUST_300001_SM_1000_NS18transform_iteratorINSD_6detail14equal_to_valueIbEENSF_15normal_iteratorINSD_10device_ptrIbEEEEllEEPlyS9_llNS7_10__identityEEEvT0_T1_T2_T3_T4_T6_E12temp_storage+112];
	add.s64 	%rd363, %rd361, %rd362;
	ld.shared.u64 	%rd364, [_ZZN3cub18CUB_300001_SM_10006detail6reduce28DeviceReduceSingleTileKernelINS2_10policy_hubIlyN4cuda3std3__44plusIlEEE10Policy1000EN6thrust24THRUST_300001_SM_1000_NS18transform_iteratorINSD_6detail14equal_to_valueIbEENSF_15normal_iteratorINSD_10device_ptrIbEEEEllEEPlyS9_llNS7_10__identityEEEvT0_T1_T2_T3_T4_T6_E12temp_storage+120];
	add.s64 	%rd365, %rd363, %rd364;
	ld.shared.u64 	%rd366, [_ZZN3cub18CUB_300001_SM_10006detail6reduce28DeviceReduceSingleTileKernelINS2_10policy_hubIlyN4cuda3std3__44plusIlEEE10Policy1000EN6thrust24THRUST_300001_SM_1000_NS18transform_iteratorINSD_6detail14equal_to_valueIbEENSF_15normal_iteratorINSD_10device_ptrIbEEEEllEEPlyS9_llNS7_10__identityEEEvT0_T1_T2_T3_T4_T6_E12temp_storage+128];
	add.s64 	%rd367, %rd365, %rd366;
	ld.shared.u64 	%rd368, [_ZZN3cub18CUB_300001_SM_10006detail6reduce28DeviceReduceSingleTileKernelINS2_10policy_hubIlyN4cuda3std3__44plusIlEEE10Policy1000EN6thrust24THRUST_300001_SM_1000_NS18transform_iteratorINSD_6detail14equal_to_valueIbEENSF_15normal_iteratorINSD_10device_ptrIbEEEEllEEPlyS9_llNS7_10__identityEEEvT0_T1_T2_T3_T4_T6_E12temp_storage+136];
	add.s64 	%rd396, %rd367, %rd368;
	bra.uni 	$L__BB18_49;
$L__BB18_24:
	// begin inline asm
	mov.u32 %r122, %laneid;
	// end inline asm
	and.b32  	%r173, %r2, 992;
	add.s32 	%r174, %r173, 32;
	setp.gt.u32 	%p108, %r174, %r1;
	not.b32 	%r175, %r173;
	add.s32 	%r176, %r1, %r175;
	selp.b32 	%r171, %r176, 31, %p108;
	mov.b64 	{%r124, %r129}, %rd380;
	mov.b32 	%r130, 1;
	mov.b32 	%r172, -1;
	// begin inline asm
	shfl.sync.down.b32 %r123, %r124, %r130, %r171, %r172;
	// end inline asm
	// begin inline asm
	shfl.sync.down.b32 %r128, %r129, %r130, %r171, %r172;
	// end inline asm
	mov.b64 	%rd268, {%r123, %r128};
	setp.lt.s32 	%p109, %r122, %r171;
	selp.b64 	%rd269, %rd268, 0, %p109;
	add.s64 	%rd270, %rd269, %rd380;
	mov.b64 	{%r134, %r139}, %rd270;
	mov.b32 	%r140, 2;
	// begin inline asm
	shfl.sync.down.b32 %r133, %r134, %r140, %r171, %r172;
	// end inline asm
	// begin inline asm
	shfl.sync.down.b32 %r138, %r139, %r140, %r171, %r172;
	// end inline asm
	mov.b64 	%rd271, {%r133, %r138};
	add.s32 	%r177, %r122, 2;
	setp.gt.s32 	%p110, %r177, %r171;
	selp.b64 	%rd272, 0, %rd271, %p110;
	add.s64 	%rd273, %rd272, %rd270;
	mov.b64 	{%r144, %r149}, %rd273;
	mov.b32 	%r150, 4;
	// begin inline asm
	shfl.sync.down.b32 %r143, %r144, %r150, %r171, %r172;
	// end inline asm
	// begin inline asm
	shfl.sync.down.b32 %r148, %r149, %r150, %r171, %r172;
	// end inline asm
	mov.b64 	%rd274, {%r143, %r148};
	add.s32 	%r178, %r122, 4;
	setp.gt.s32 	%p111, %r178, %r171;
	selp.b64 	%rd275, 0, %rd274, %p111;
	add.s64 	%rd276, %rd275, %rd273;
	mov.b64 	{%r154, %r159}, %rd276;
	mov.b32 	%r160, 8;
	// begin inline asm
	shfl.sync.down.b32 %r153, %r154, %r160, %r171, %r172;
	// end inline asm
	// begin inline asm
	shfl.sync.down.b32 %r158, %r159, %r160, %r171, %r172;
	// end inline asm
	mov.b64 	%rd277, {%r153, %r158};
	add.s32 	%r179, %r122, 8;
	setp.gt.s32 	%p112, %r179, %r171;
	selp.b64 	%rd278, 0, %rd277, %p112;
	add.s64 	%rd279, %rd278, %rd276;
	mov.b64 	{%r164, %r169}, %rd279;
	mov.b32 	%r170, 16;
	// begin inline asm
	shfl.sync.down.b32 %r163, %r164, %r170, %r171, %r172;
	// end inline asm
	// begin inline asm
	shfl.sync.down.b32 %r168, %r169, %r170, %r171, %r172;
	// end inline asm
	mov.b64 	%rd280, {%r163, %r168};
	add.s32 	%r180, %r122, 16;
	setp.gt.s32 	%p113, %r180, %r171;
	selp.b64 	%rd281, 0, %rd280, %p113;
	add.s64 	%rd396, %rd281, %rd279;
	setp.ne.s32 	%p114, %r122, 0;
	@%p114 bra 	$L__BB18_26;
	shr.u32 	%r181, %r2, 2;
	and.b32  	%r182, %r181, 248;
	mov.u32 	%r183, _ZZN3cub18CUB_300001_SM_10006detail6reduce28DeviceReduceSingleTileKernelINS2_10policy_hubIlyN4cuda3std3__44plusIlEEE10Policy1000EN6thrust24THRUST_300001_SM_1000_NS18transform_iteratorINSD_6detail14equal_to_valueIbEENSF_15normal_iteratorINSD_10device_ptrIbEEEEllEEPlyS9_llNS7_10__identityEEEvT0_T1_T2_T3_T4_T6_E12temp_storage;
	add.s32 	%r184, %r183, %r182;
	st.shared.u64 	[%r184+16], %rd396;
$L__BB18_26:
	bar.sync 	0;
	setp.ne.s32 	%p115, %r2, 0;
	@%p115 bra 	$L__BB18_49;
	setp.gt.u64 	%p116, %rd58, 32;
	ld.shared.u64 	%rd282, [_ZZN3cub18CUB_300001_SM_10006detail6reduce28DeviceReduceSingleTileKernelINS2_10policy_hubIlyN4cuda3std3__44plusIlEEE10Policy1000EN6thrust24THRUST_300001_SM_1000_NS18transform_iteratorINSD_6detail14equal_to_valueIbEENSF_15normal_iteratorINSD_10device_ptrIbEEEEllEEPlyS9_llNS7_10__identityEEEvT0_T1_T2_T3_T4_T6_E12temp_storage+24];
	selp.b64 	%rd283, %rd282, 0, %p116;
	add.s64 	%rd284, %rd283, %rd396;
	setp.gt.u64 	%p117, %rd58, 64;
	ld.shared.u64 	%rd285, [_ZZN3cub18CUB_300001_SM_10006detail6reduce28DeviceReduceSingleTileKernelINS2_10policy_hubIlyN4cuda3std3__44plusIlEEE10Policy1000EN6thrust24THRUST_300001_SM_1000_NS18transform_iteratorINSD_6detail14equal_to_valueIbEENSF_15normal_iteratorINSD_10device_ptrIbEEEEllEEPlyS9_llNS7_10__identityEEEvT0_T1_T2_T3_T4_T6_E12temp_storage+32];
	selp.b64 	%rd286, %rd285, 0, %p117;
	add.s64 	%rd287, %rd284, %rd286;
	setp.gt.u64 	%p118, %rd58, 96;
	ld.shared.u64 	%rd288, [_ZZN3cub18CUB_300001_SM_10006detail6reduce28DeviceReduceSingleTileKernelINS2_10policy_hubIlyN4cuda3std3__44plusIlEEE10Policy1000EN6thrust24THRUST_300001_SM_1000_NS18transform_iteratorINSD_6detail14equal_to_valueIbEENSF_15normal_iteratorINSD_10device_ptrIbEEEEllEEPlyS9_llNS7_10__identityEEEvT0_T1_T2_T3_T4_T6_E12temp_storage+40];
	selp.b64 	%rd289, %rd288, 0, %p118;
	add.s64 	%rd290, %rd287, %rd289;
	setp.gt.u64 	%p119, %rd58, 128;
	ld.shared.u64 	%rd291, [_ZZN3cub18CUB_300001_SM_10006detail6reduce28DeviceReduceSingleTileKernelINS2_10policy_hubIlyN4cuda3std3__44plusIlEEE10Policy1000EN6thrust24THRUST_300001_SM_1000_NS18transform_iteratorINSD_6detail14equal_to_valueIbEENSF_15normal_iteratorINSD_10device_ptrIbEEEEllEEPlyS9_llNS7_10__identityEEEvT0_T1_T2_T3_T4_T6_E12temp_storage+48];
	selp.b64 	%rd292, %rd291, 0, %p119;
	add.s64 	%rd293, %rd290, %rd292;
	setp.gt.u64 	%p120, %rd58, 160;
	ld.shared.u64 	%rd294, [_ZZN3cub18CUB_300001_SM_10006detail6reduce28DeviceReduceSingleTileKernelINS2_10policy_hubIlyN4cuda3std3__44plusIlEEE10Policy1000EN6thrust24THRUST_300001_SM_1000_NS18transform_iteratorINSD_6detail14equal_to_valueIbEENSF_15normal_iteratorINSD_10device_ptrIbEEEEllEEPlyS9_llNS7_10__identityEEEvT0_T1_T2_T3_T4_T6_E12temp_storage+56];
	selp.b64 	%rd295, %rd294, 0, %p120;
	add.s64 	%rd296, %rd293, %rd295;
	setp.gt.u64 	%p121, %rd58, 192;
	ld.shared.u64 	%rd297, [_ZZN3cub18CUB_300001_SM_10006detail6reduce28DeviceReduceSingleTileKernelINS2_10policy_hubIlyN4cuda3std3__44plusIlEEE10Policy1000EN6thrust24THRUST_300001_SM_1000_NS18transform_iteratorINSD_6detail14equal_to_valueIbEENSF_15normal_iteratorINSD_10device_ptrIbEEEEllEEPlyS9_llNS7_10__identityEEEvT0_T1_T2_T3_T4_T6_E12temp_storage+64];
	selp.b64 	%rd298, %rd297, 0, %p121;
	add.s64 	%rd299, %rd296, %rd298;
	setp.gt.u64 	%p122, %rd58, 224;
	ld.shared.u64 	%rd300, [_ZZN3cub18CUB_300001_SM_10006detail6reduce28DeviceReduceSingleTileKernelINS2_10policy_hubIlyN4cuda3std3__44plusIlEEE10Policy1000EN6thrust24THRUST_300001_SM_1000_NS18transform_iteratorINSD_6detail14equal_to_valueIbEENSF_15normal_iteratorINSD_10device_ptrIbEEEEllEEPlyS9_llNS7_10__identityEEEvT0_T1_T2_T3_T4_T6_E12temp_storage+72];
	selp.b64 	%rd301, %rd300, 0, %p122;
	add.s64 	%rd302, %rd299, %rd301;
	setp.gt.u64 	%p123, %rd58, 256;
	ld.shared.u64 	%rd303, [_ZZN3cub18CUB_300001_SM_10006detail6reduce28DeviceReduceSingleTileKernelINS2_10policy_hubIlyN4cuda3std3__44plusIlEEE10Policy1000EN6thrust24THRUST_300001_SM_1000_NS18transform_iteratorINSD_6detail14equal_to_valueIbEENSF_15normal_iteratorINSD_10device_ptrIbEEEEllEEPlyS9_llNS7_10__identityEEEvT0_T1_T2_T3_T4_T6_E12temp_storage+80];
	selp.b64 	%rd304, %rd303, 0, %p123;
	add.s64 	%rd305, %rd302, %rd304;
	setp.gt.u64 	%p124, %rd58, 288;
	ld.shared.u64 	%rd306, [_ZZN3cub18CUB_300001_SM_10006detail6reduce28DeviceReduceSingleTileKernelINS2_10policy_hubIlyN4cuda3std3__44plusIlEEE10Policy1000EN6thrust24THRUST_300001_SM_1000_NS18transform_iteratorINSD_6detail14equal_to_valueIbEENSF_15normal_iteratorINSD_10device_ptrIbEEEEllEEPlyS9_llNS7_10__identityEEEvT0_T1_T2_T3_T4_T6_E12temp_storage+88];
	selp.b64 	%rd307, %rd306, 0, %p124;
	add.s64 	%rd308, %rd305, %rd307;
	setp.gt.u64 	%p125, %rd58, 320;
	ld.shared.u64 	%rd309, [_ZZN3cub18CUB_300001_SM_10006detail6reduce28DeviceReduceSingleTileKernelINS2_10policy_hubIlyN4cuda3std3__44plusIlEEE10Policy1000EN6thrust24THRUST_300001_SM_1000_NS18transform_iteratorINSD_6detail14equal_to_valueIbEENSF_15normal_iteratorINSD_10device_ptrIbEEEEllEEPlyS9_llNS7_10__identityEEEvT0_T1_T2_T3_T4_T6_E12temp_storage+96];
	selp.b64 	%rd310, %rd309, 0, %p125;
	add.s64 	%rd311, %rd308, %rd310;
	setp.gt.u64 	%p126, %rd58, 352;
	ld.shared.u64 	%rd312, [_ZZN3cub18CUB_300001_SM_10006detail6reduce28DeviceReduceSingleTileKernelINS2_10policy_hubIlyN4cuda3std3__44plusIlEEE10Policy1000EN6thrust24THRUST_300001_SM_1000_NS18transform_iteratorINSD_6detail14equal_to_valueIbEENSF_15normal_iteratorINSD_10device_ptrIbEEEEllEEPlyS9_llNS7_10__identityEEEvT0_T1_T2_T3_T4_T6_E12temp_storage+104];
	selp.b64 	%rd313, %rd312, 0, %p126;
	add.s64 	%rd314, %rd311, %rd313;
	setp.gt.u64 	%p127, %rd58, 384;
	ld.shared.u64 	%rd315, [_ZZN3cub18CUB_300001_SM_10006detail6reduce28DeviceReduceSingleTileKernelINS2_10policy_hubIlyN4cuda3std3__44plusIlEEE10Policy1000EN6thrust24THRUST_300001_SM_1000_NS18transform_iteratorINSD_6detail14equal_to_valueIbEENSF_15normal_iteratorINSD_10device_ptrIbEEEEllEEPlyS9_llNS7_10__identityEEEvT0_T1_T2_T3_T4_T6_E12temp_storage+112];
	selp.b64 	%rd316, %rd315, 0, %p127;
	add.s64 	%rd317, %rd314, %rd316;
	setp.gt.u64 	%p128, %rd58, 416;
	ld.shared.u64 	%rd318, [_ZZN3cub18CUB_300001_SM_10006detail6reduce28DeviceReduceSingleTileKernelINS2_10policy_hubIlyN4cuda3std3__44plusIlEEE10Policy1000EN6thrust24THRUST_300001_SM_1000_NS18transform_iteratorINSD_6detail14equal_to_valueIbEENSF_15normal_iteratorINSD_10device_ptrIbEEEEllEEPlyS9_llNS7_10__identityEEEvT0_T1_T2_T3_T4_T6_E12temp_storage+120];
	selp.b64 	%rd319, %rd318, 0, %p128;
	add.s64 	%rd320, %rd317, %rd319;
	setp.gt.u64 	%p129, %rd58, 448;
	ld.shared.u64 	%rd321, [_ZZN3cub18CUB_300001_SM_10006detail6reduce28DeviceReduceSingleTileKernelINS2_10policy_hubIlyN4cuda3std3__44plusIlEEE10Policy1000EN6thrust24THRUST_300001_SM_1000_NS18transform_iteratorINSD_6detail14equal_to_valueIbEENSF_15normal_iteratorINSD_10device_ptrIbEEEEllEEPlyS9_llNS7_10__identityEEEvT0_T1_T2_T3_T4_T6_E12temp_storage+128];
	selp.b64 	%rd322, %rd321, 0, %p129;
	add.s64 	%rd323, %rd320, %rd322;
	setp.gt.u64 	%p130, %rd58, 480;
	ld.shared.u64 	%rd324, [_ZZN3cub18CUB_300001_SM_10006detail6reduce28DeviceReduceSingleTileKernelINS2_10policy_hubIlyN4cuda3std3__44plusIlEEE10Policy1000EN6thrust24THRUST_300001_SM_1000_NS18transform_iteratorINSD_6detail14equal_to_valueIbEENSF_15normal_iteratorINSD_10device_ptrIbEEEEllEEPlyS9_llNS7_10__identityEEEvT0_T1_T2_T3_T4_T6_E12temp_storage+136];
	selp.b64 	%rd325, %rd324, 0, %p130;
	add.s64 	%rd396, %rd323, %rd325;
	bra.uni 	$L__BB18_49;
$L__BB18_28:
	mov.u32 	%r24, %tid.x;
	cvt.u64.u32 	%rd25, %r24;
	add.s64 	%rd26, %rd2, %rd25;
	ld.global.u8 	%rs10, [%rd26];
	and.b16  	%rs11, %rs2, 255;
	setp.eq.s16 	%p3, %rs10, %rs11;
	selp.u64 	%rd62, 1, 0, %p3;
	ld.global.u8 	%rs12, [%rd26+512];
	setp.eq.s16 	%p4, %rs12, %rs11;
	selp.u64 	%rd63, 1, 0, %p4;
	ld.global.u8 	%rs13, [%rd26+1024];
	setp.eq.s16 	%p5, %rs13, %rs11;
	selp.u64 	%rd64, 1, 0, %p5;
	ld.global.u8 	%rs14, [%rd26+1536];
	setp.eq.s16 	%p6, %rs14, %rs11;
	selp.u64 	%rd65, 1, 0, %p6;
	ld.global.u8 	%rs15, [%rd26+2048];
	setp.eq.s16 	%p7, %rs15, %rs11;
	selp.u64 	%rd66, 1, 0, %p7;
	ld.global.u8 	%rs16, [%rd26+2560];
	setp.eq.s16 	%p8, %rs16, %rs11;
	selp.u64 	%rd67, 1, 0, %p8;
	ld.global.u8 	%rs17, [%rd26+3072];
	setp.eq.s16 	%p9, %rs17, %rs11;
	selp.u64 	%rd68, 1, 0, %p9;
	add.s64 	%rd69, %rd63, %rd62;
	add.s64 	%rd70, %rd69, %rd64;
	add.s64 	%rd71, %rd70, %rd65;
	add.s64 	%rd72, %rd71, %rd66;
	add.s64 	%rd73, %rd72, %rd67;
	add.s64 	%rd395, %rd73, %rd68;
	add.s64 	%rd28, %rd58, -3584;
	setp.lt.u64 	%p10, %rd28, 3584;
	mov.b64 	%rd383, 3584;
	@%p10 bra 	$L__BB18_32;
	mov.b64 	%rd383, 3584;
$L__BB18_30:
	add.s64 	%rd75, %rd26, %rd383;
	ld.global.u8 	%rs18, [%rd75];
	setp.eq.s16 	%p11, %rs18, %rs11;
	selp.u64 	%rd76, 1, 0, %p11;
	ld.global.u8 	%rs20, [%rd75+512];
	setp.eq.s16 	%p12, %rs20, %rs11;
	selp.u64 	%rd77, 1, 0, %p12;
	ld.global.u8 	%rs21, [%rd75+1024];
	setp.eq.s16 	%p13, %rs21, %rs11;
	selp.u64 	%rd78, 1, 0, %p13;
	ld.global.u8 	%rs22, [%rd75+1536];
	setp.eq.s16 	%p14, %rs22, %rs11;
	selp.u64 	%rd79, 1, 0, %p14;
	ld.global.u8 	%rs23, [%rd75+2048];
	setp.eq.s16 	%p15, %rs23, %rs11;
	selp.u64 	%rd80, 1, 0, %p15;
	ld.global.u8 	%rs24, [%rd75+2560];
	setp.eq.s16 	%p16, %rs24, %rs11;
	selp.u64 	%rd81, 1, 0, %p16;
	ld.global.u8 	%rs25, [%rd75+3072];
	setp.eq.s16 	%p17, %rs25, %rs11;
	selp.u64 	%rd82, 1, 0, %p17;
	add.s64 	%rd83, %rd395, %rd76;
	add.s64 	%rd84, %rd83, %rd77;
	add.s64 	%rd85, %rd84, %rd78;
	add.s64 	%rd86, %rd85, %rd79;
	add.s64 	%rd87, %rd86, %rd80;
	add.s64 	%rd88, %rd87, %rd81;
	add.s64 	%rd395, %rd88, %rd82;
	sub.s64 	%rd89, %rd58, %rd383;
	setp.lt.u64 	%p18, %rd89, 3584;
	@%p18 bra 	$L__BB18_45;
	add.s64 	%rd383, %rd383, 3584;
	setp.le.u64 	%p19, %rd383, %rd28;
	@%p19 bra 	$L__BB18_30;
$L__BB18_32:
	setp.le.u64 	%p20, %rd58, %rd383;
	cvt.u32.u64 	%r52, %rd383;
	cvt.u32.u64 	%r53, %rd58;
	sub.s32 	%r54, %r53, %r52;
	setp.ge.s32 	%p21, %r24, %r54;
	or.pred  	%p22, %p20, %p21;
	@%p22 bra 	$L__BB18_45;
	not.b32 	%r57, %r24;
	add.s32 	%r58, %r57, %r53;
	sub.s32 	%r60, %r58, %r52;
	shr.u32 	%r61, %r60, 9;
	add.s32 	%r25, %r61, 1;
	and.b32  	%r26, %r25, 15;
	setp.lt.u32 	%p23, %r60, 7680;
	mov.u32 	%r252, %r24;
	@%p23 bra 	$L__BB18_36;
	and.b32  	%r62, %r25, 16777200;
	neg.s32 	%r250, %r62;
	add.s64 	%rd91, %rd383, %rd25;
	add.s64 	%rd92, %rd91, %rd2;
	add.s64 	%rd385, %rd92, 4096;
	mov.u32 	%r252, %r24;
$L__BB18_35:
	.pragma "nounroll";
	ld.global.u8 	%rs26, [%rd385+-4096];
	setp.eq.s16 	%p24, %rs26, %rs11;
	selp.u64 	%rd93, 1, 0, %p24;
	add.s64 	%rd94, %rd395, %rd93;
	ld.global.u8 	%rs28, [%rd385+-3584];
	setp.eq.s16 	%p25, %rs28, %rs11;
	selp.u64 	%rd95, 1, 0, %p25;
	add.s64 	%rd96, %rd94, %rd95;
	ld.global.u8 	%rs29, [%rd385+-3072];
	setp.eq.s16 	%p26, %rs29, %rs11;
	selp.u64 	%rd97, 1, 0, %p26;
	add.s64 	%rd98, %rd96, %rd97;
	ld.global.u8 	%rs30, [%rd385+-2560];
	setp.eq.s16 	%p27, %rs30, %rs11;
	selp.u64 	%rd99, 1, 0, %p27;
	add.s64 	%rd100, %rd98, %rd99;
	ld.global.u8 	%rs31, [%rd385+-2048];
	setp.eq.s16 	%p28, %rs31, %rs11;
	selp.u64 	%rd101, 1, 0, %p28;
	add.s64 	%rd102, %rd100, %rd101;
	ld.global.u8 	%rs32, [%rd385+-1536];
	setp.eq.s16 	%p29, %rs32, %rs11;
	selp.u64 	%rd103, 1, 0, %p29;
	add.s64 	%rd104, %rd102, %rd103;
	ld.global.u8 	%rs33, [%rd385+-1024];
	setp.eq.s16 	%p30, %rs33, %rs11;
	selp.u64 	%rd105, 1, 0, %p30;
	add.s64 	%rd106, %rd104, %rd105;
	ld.global.u8 	%rs34, [%rd385+-512];
	setp.eq.s16 	%p31, %rs34, %rs11;
	selp.u64 	%rd107, 1, 0, %p31;
	add.s64 	%rd108, %rd106, %rd107;
	ld.global.u8 	%rs35, [%rd385];
	setp.eq.s16 	%p32, %rs35, %rs11;
	selp.u64 	%rd109, 1, 0, %p32;
	add.s64 	%rd110, %rd108, %rd109;
	ld.global.u8 	%rs36, [%rd385+512];
	setp.eq.s16 	%p33, %rs36, %rs11;
	selp.u64 	%rd111, 1, 0, %p33;
	add.s64 	%rd112, %rd110, %rd111;
	ld.global.u8 	%rs37, [%rd385+1024];
	setp.eq.s16 	%p34, %rs37, %rs11;
	selp.u64 	%rd113, 1, 0, %p34;
	add.s64 	%rd114, %rd112, %rd113;
	ld.global.u8 	%rs38, [%rd385+1536];
	setp.eq.s16 	%p35, %rs38, %rs11;
	selp.u64 	%rd115, 1, 0, %p35;
	add.s64 	%rd116, %rd114, %rd115;
	ld.global.u8 	%rs39, [%rd385+2048];
	setp.eq.s16 	%p36, %rs39, %rs11;
	selp.u64 	%rd117, 1, 0, %p36;
	add.s64 	%rd118, %rd116, %rd117;
	ld.global.u8 	%rs40, [%rd385+2560];
	setp.eq.s16 	%p37, %rs40, %rs11;
	selp.u64 	%rd119, 1, 0, %p37;
	add.s64 	%rd120, %rd118, %rd119;
	ld.global.u8 	%rs41, [%rd385+3072];
	setp.eq.s16 	%p38, %rs41, %rs11;
	selp.u64 	%rd121, 1, 0, %p38;
	add.s64 	%rd122, %rd120, %rd121;
	ld.global.u8 	%rs42, [%rd385+3584];
	setp.eq.s16 	%p39, %rs42, %rs11;
	selp.u64 	%rd123, 1, 0, %p39;
	add.s64 	%rd395, %rd122, %rd123;
	add.s32 	%r252, %r252, 8192;
	add.s32 	%r250, %r250, 16;
	add.s64 	%rd385, %rd385, 8192;
	setp.ne.s32 	%p40, %r250, 0;
	@%p40 bra 	$L__BB18_35;
$L__BB18_36:
	setp.eq.s32 	%p41, %r26, 0;
	@%p41 bra 	$L__BB18_45;
	and.b32  	%r33, %r25, 7;
	setp.lt.u32 	%p42, %r26, 8;
	@%p42 bra 	$L__BB18_39;
	cvt.u64.u32 	%rd125, %r252;
	add.s64 	%rd126, %rd383, %rd125;
	add.s64 	%rd127, %rd2, %rd126;
	ld.global.u8 	%rs43, [%rd127];
	setp.eq.s16 	%p43, %rs43, %rs11;
	selp.u64 	%rd128, 1, 0, %p43;
	add.s64 	%rd129, %rd395, %rd128;
	ld.global.u8 	%rs45, [%rd127+512];
	setp.eq.s16 	%p44, %rs45, %rs11;
	selp.u64 	%rd130, 1, 0, %p44;
	add.s64 	%rd131, %rd129, %rd130;
	ld.global.u8 	%rs46, [%rd127+1024];
	setp.eq.s16 	%p45, %rs46, %rs11;
	selp.u64 	%rd132, 1, 0, %p45;
	add.s64 	%rd133, %rd131, %rd132;
	ld.global.u8 	%rs47, [%rd127+1536];
	setp.eq.s16 	%p46, %rs47, %rs11;
	selp.u64 	%rd134, 1, 0, %p46;
	add.s64 	%rd135, %rd133, %rd134;
	ld.global.u8 	%rs48, [%rd127+2048];
	setp.eq.s16 	%p47, %rs48, %rs11;
	selp.u64 	%rd136, 1, 0, %p47;
	add.s64 	%rd137, %rd135, %rd136;
	ld.global.u8 	%rs49, [%rd127+2560];
	setp.eq.s16 	%p48, %rs49, %rs11;
	selp.u64 	%rd138, 1, 0, %p48;
	add.s64 	%rd139, %rd137, %rd138;
	ld.global.u8 	%rs50, [%rd127+3072];
	setp.eq.s16 	%p49, %rs50, %rs11;
	selp.u64 	%rd140, 1, 0, %p49;
	add.s64 	%rd141, %rd139, %rd140;
	ld.global.u8 	%rs51, [%rd127+3584];
	setp.eq.s16 	%p50, %rs51, %rs11;
	selp.u64 	%rd142, 1, 0, %p50;
	add.s64 	%rd395, %rd141, %rd142;
	add.s32 	%r252, %r252, 4096;
$L__BB18_39:
	setp.eq.s32 	%p51, %r33, 0;
	@%p51 bra 	$L__BB18_45;
	and.b32  	%r36, %r25, 3;
	setp.lt.u32 	%p52, %r33, 4;
	@%p52 bra 	$L__BB18_42;
	cvt.u64.u32 	%rd144, %r252;
	add.s64 	%rd145, %rd383, %rd144;
	add.s64 	%rd146, %rd2, %rd145;
	ld.global.u8 	%rs52, [%rd146];
	setp.eq.s16 	%p53, %rs52, %rs11;
	selp.u64 	%rd147, 1, 0, %p53;
	add.s64 	%rd148, %rd395, %rd147;
	ld.global.u8 	%rs54, [%rd146+512];
	setp.eq.s16 	%p54, %rs54, %rs11;
	selp.u64 	%rd149, 1, 0, %p54;
	add.s64 	%rd150, %rd148, %rd149;
	ld.global.u8 	%rs55, [%rd146+1024];
	setp.eq.s16 	%p55, %rs55, %rs11;
	selp.u64 	%rd151, 1, 0, %p55;
	add.s64 	%rd152, %rd150, %rd151;
	ld.global.u8 	%rs56, [%rd146+1536];
	setp.eq.s16 	%p56, %rs56, %rs11;
	selp.u64 	%rd153, 1, 0, %p56;
	add.s64 	%rd395, %rd152, %rd153;
	add.s32 	%r252, %r252, 2048;
$L__BB18_42:
	setp.eq.s32 	%p57, %r36, 0;
	@%p57 bra 	$L__BB18_45;
	cvt.u64.u32 	%rd154, %r252;
	add.s64 	%rd155, %rd383, %rd154;
	add.s64 	%rd393, %rd2, %rd155;
	neg.s32 	%r255, %r36;
$L__BB18_44:
	.pragma "nounroll";
	ld.global.u8 	%rs57, [%rd393];
	setp.eq.s16 	%p58, %rs57, %rs11;
	selp.u64 	%rd156, 1, 0, %p58;
	add.s64 	%rd395, %rd395, %rd156;
	add.s64 	%rd393, %rd393, 512;
	add.s32 	%r255, %r255, 1;
	setp.ne.s32 	%p59, %r255, 0;
	@%p59 bra 	$L__BB18_44;
$L__BB18_45:
	// begin inline asm
	mov.u32 %r63, %laneid;
	// end inline asm
	mov.b64 	{%r65, %r70}, %rd395;
	mov.b32 	%r71, 1;
	mov.b32 	%r112, 31;
	mov.b32 	%r113, -1;
	// begin inline asm
	shfl.sync.down.b32 %r64, %r65, %r71, %r112, %r113;
	// end inline asm
	// begin inline asm
	shfl.sync.down.b32 %r69, %r70, %r71, %r112, %r113;
	// end inline asm
	mov.b64 	%rd157, {%r64, %r69};
	setp.gt.s32 	%p60, %r63, 30;
	selp.b64 	%rd158, 0, %rd157, %p60;
	add.s64 	%rd159, %rd158, %rd395;
	mov.b64 	{%r75, %r80}, %rd159;
	mov.b32 	%r81, 2;
	// begin inline asm
	shfl.sync.down.b32 %r74, %r75, %r81, %r112, %r113;
	// end inline asm
	// begin inline asm
	shfl.sync.down.b32 %r79, %r80, %r81, %r112, %r113;
	// end inline asm
	mov.b64 	%rd160, {%r74, %r79};
	setp.gt.s32 	%p61, %r63, 29;
	selp.b64 	%rd161, 0, %rd160, %p61;
	add.s64 	%rd162, %rd161, %rd159;
	mov.b64 	{%r85, %r90}, %rd162;
	mov.b32 	%r91, 4;
	// begin inline asm
	shfl.sync.down.b32 %r84, %r85, %r91, %r112, %r113;
	// end inline asm
	// begin inline asm
	shfl.sync.down.b32 %r89, %r90, %r91, %r112, %r113;
	// end inline asm
	mov.b64 	%rd163, {%r84, %r89};
	setp.gt.s32 	%p62, %r63, 27;
	selp.b64 	%rd164, 0, %rd163, %p62;
	add.s64 	%rd165, %rd164, %rd162;
	mov.b64 	{%r95, %r100}, %rd165;
	mov.b32 	%r101, 8;
	// begin inline asm
	shfl.sync.down.b32 %r94, %r95, %r101, %r112, %r113;
	// end inline asm
	// begin inline asm
	shfl.sync.down.b32 %r99, %r100, %r101, %r112, %r113;
	// end inline asm
	mov.b64 	%rd166, {%r94, %r99};
	setp.gt.s32 	%p63, %r63, 23;
	selp.b64 	%rd167, 0, %rd166, %p63;
	add.s64 	%rd168, %rd167, %rd165;
	mov.b64 	{%r105, %r110}, %rd168;
	mov.b32 	%r111, 16;
	// begin inline asm
	shfl.sync.down.b32 %r104, %r105, %r111, %r112, %r113;
	// end inline asm
	// begin inline asm
	shfl.sync.down.b32 %r109, %r110, %r111, %r112, %r113;
	// end inline asm
	mov.b64 	%rd169, {%r104, %r109};
	setp.gt.s32 	%p64, %r63, 15;
	selp.b64 	%rd170, 0, %rd169, %p64;
	add.s64 	%rd396, %rd170, %rd168;
	setp.ne.s32 	%p65, %r63, 0;
	@%p65 bra 	$L__BB18_47;
	shr.u32 	%r114, %r24, 2;
	and.b32  	%r115, %r114, 248;
	mov.u32 	%r116, _ZZN3cub18CUB_300001_SM_10006detail6reduce28DeviceReduceSingleTileKernelINS2_10policy_hubIlyN4cuda3std3__44plusIlEEE10Policy1000EN6thrust24THRUST_300001_SM_1000_NS18transform_iteratorINSD_6detail14equal_to_valueIbEENSF_15normal_iteratorINSD_10device_ptrIbEEEEllEEPlyS9_llNS7_10__identityEEEvT0_T1_T2_T3_T4_T6_E12temp_storage;
	add.s32 	%r117, %r116, %r115;
	st.shared.u64 	[%r117+16], %rd396;
$L__BB18_47:
	bar.sync 	0;
	setp.ne.s32 	%p66, %r24, 0;
	@%p66 bra 	$L__BB18_49;
	ld.shared.u64 	%rd171, [_ZZN3cub18CUB_300001_SM_10006detail6reduce28DeviceReduceSingleTileKernelINS2_10policy_hubIlyN4cuda3std3__44plusIlEEE10Policy1000EN6thrust24THRUST_300001_SM_1000_NS18transform_iteratorINSD_6detail14equal_to_valueIbEENSF_15normal_iteratorINSD_10device_ptrIbEEEEllEEPlyS9_llNS7_10__identityEEEvT0_T1_T2_T3_T4_T6_E12temp_storage+24];
	add.s64 	%rd172, %rd171, %rd396;
	ld.shared.u64 	%rd173, [_ZZN3cub18CUB_300001_SM_10006detail6reduce28DeviceReduceSingleTileKernelINS2_10policy_hubIlyN4cuda3std3__44plusIlEEE10Policy1000EN6thrust24THRUST_300001_SM_1000_NS18transform_iteratorINSD_6detail14equal_to_valueIbEENSF_15normal_iteratorINSD_10device_ptrIbEEEEllEEPlyS9_llNS7_10__identityEEEvT0_T1_T2_T3_T4_T6_E12temp_storage+32];
	add.s64 	%rd174, %rd172, %rd173;
	ld.shared.u64 	%rd175, [_ZZN3cub18CUB_300001_SM_10006detail6reduce28DeviceReduceSingleTileKernelINS2_10policy_hubIlyN4cuda3std3__44plusIlEEE10Policy1000EN6thrust24THRUST_300001_SM_1000_NS18transform_iteratorINSD_6detail14equal_to_valueIbEENSF_15normal_iteratorINSD_10device_ptrIbEEEEllEEPlyS9_llNS7_10__identityEEEvT0_T1_T2_T3_T4_T6_E12temp_storage+40];
	add.s64 	%rd176, %rd174, %rd175;
	ld.shared.u64 	%rd177, [_ZZN3cub18CUB_300001_SM_10006detail6reduce28DeviceReduceSingleTileKernelINS2_10policy_hubIlyN4cuda3std3__44plusIlEEE10Policy1000EN6thrust24THRUST_300001_SM_1000_NS18transform_iteratorINSD_6detail14equal_to_valueIbEENSF_15normal_iteratorINSD_10device_ptrIbEEEEllEEPlyS9_llNS7_10__identityEEEvT0_T1_T2_T3_T4_T6_E12temp_storage+48];
	add.s64 	%rd178, %rd176, %rd177;
	ld.shared.u64 	%rd179, [_ZZN3cub18CUB_300001_SM_10006detail6reduce28DeviceReduceSingleTileKernelINS2_10policy_hubIlyN4cuda3std3__44plusIlEEE10Policy1000EN6thrust24THRUST_300001_SM_1000_NS18transform_iteratorINSD_6detail14equal_to_valueIbEENSF_15normal_iteratorINSD_10device_ptrIbEEEEllEEPlyS9_llNS7_10__identityEEEvT0_T1_T2_T3_T4_T6_E12temp_storage+56];
	add.s64 	%rd180, %rd178, %rd179;
	ld.shared.u64 	%rd181, [_ZZN3cub18CUB_300001_SM_10006detail6reduce28DeviceReduceSingleTileKernelINS2_10policy_hubIlyN4cuda3std3__44plusIlEEE10Policy1000EN6thrust24THRUST_300001_SM_1000_NS18transform_iteratorINSD_6detail14equal_to_valueIbEENSF_15normal_iteratorINSD_10device_ptrIbEEEEllEEPlyS9_llNS7_10__identityEEEvT0_T1_T2_T3_T4_T6_E12temp_storage+64];
	add.s64 	%rd182, %rd180, %rd181;
	ld.shared.u64 	%rd183, [_ZZN3cub18CUB_300001_SM_10006detail6reduce28DeviceReduceSingleTileKernelINS2_10policy_hubIlyN4cuda3std3__44plusIlEEE10Policy1000EN6thrust24THRUST_300001_SM_1000_NS18transform_iteratorINSD_6detail14equal_to_valueIbEENSF_15normal_iteratorINSD_10device_ptrIbEEEEllEEPlyS9_llNS7_10__identityEEEvT0_T1_T2_T3_T4_T6_E12temp_storage+72];
	add.s64 	%rd184, %rd182, %rd183;
	ld.shared.u64 	%rd185, [_ZZN3cub18CUB_300001_SM_10006detail6reduce28DeviceReduceSingleTileKernelINS2_10policy_hubIlyN4cuda3std3__44plusIlEEE10Policy1000EN6thrust24THRUST_300001_SM_1000_NS18transform_iteratorINSD_6detail14equal_to_valueIbEENSF_15normal_iteratorINSD_10device_ptrIbEEEEllEEPlyS9_llNS7_10__identityEEEvT0_T1_T2_T3_T4_T6_E12temp_storage+80];
	add.s64 	%rd186, %rd184, %rd185;
	ld.shared.u64 	%rd187, [_ZZN3cub18CUB_300001_SM_10006detail6reduce28DeviceReduceSingleTileKernelINS2_10policy_hubIlyN4cuda3std3__44plusIlEEE10Policy1000EN6thrust24THRUST_300001_SM_1000_NS18transform_iteratorINSD_6detail14equal_to_valueIbEENSF_15normal_iteratorINSD_10device_ptrIbEEEEllEEPlyS9_llNS7_10__identityEEEvT0_T1_T2_T3_T4_T6_E12temp_storage+88];
	add.s64 	%rd188, %rd186, %rd187;
	ld.shared.u64 	%rd189, [_ZZN3cub18CUB_300001_SM_10006detail6reduce28DeviceReduceSingleTileKernelINS2_10policy_hubIlyN4cuda3std3__44plusIlEEE10Policy1000EN6thrust24THRUST_300001_SM_1000_NS18transform_iteratorINSD_6detail14equal_to_valueIbEENSF_15normal_iteratorINSD_10device_ptrIbEEEEllEEPlyS9_llNS7_10__identityEEEvT0_T1_T2_T3_T4_T6_E12temp_storage+96];
	add.s64 	%rd190, %rd188, %rd189;
	ld.shared.u64 	%rd191, [_ZZN3cub18CUB_300001_SM_10006detail6reduce28DeviceReduceSingleTileKernelINS2_10policy_hubIlyN4cuda3std3__44plusIlEEE10Policy1000EN6thrust24THRUST_300001_SM_1000_NS18transform_iteratorINSD_6detail14equal_to_valueIbEENSF_15normal_iteratorINSD_10device_ptrIbEEEEllEEPlyS9_llNS7_10__identityEEEvT0_T1_T2_T3_T4_T6_E12temp_storage+104];
	add.s64 	%rd192, %rd190, %rd191;
	ld.shared.u64 	%rd193, [_ZZN3cub18CUB_300001_SM_10006detail6reduce28DeviceReduceSingleTileKernelINS2_10policy_hubIlyN4cuda3std3__44plusIlEEE10Policy1000EN6thrust24THRUST_300001_SM_1000_NS18transform_iteratorINSD_6detail14equal_to_valueIbEENSF_15normal_iteratorINSD_10device_ptrIbEEEEllEEPlyS9_llNS7_10__identityEEEvT0_T1_T2_T3_T4_T6_E12temp_storage+112];
	add.s64 	%rd194, %rd192, %rd193;
	ld.shared.u64 	%rd195, [_ZZN3cub18CUB_300001_SM_10006detail6reduce28DeviceReduceSingleTileKernelINS2_10policy_hubIlyN4cuda3std3__44plusIlEEE10Policy1000EN6thrust24THRUST_300001_SM_1000_NS18transform_iteratorINSD_6detail14equal_to_valueIbEENSF_15normal_iteratorINSD_10device_ptrIbEEEEllEEPlyS9_llNS7_10__identityEEEvT0_T1_T2_T3_T4_T6_E12temp_storage+120];
	add.s64 	%rd196, %rd194, %rd195;
	ld.shared.u64 	%rd197, [_ZZN3cub18CUB_300001_SM_10006detail6reduce28DeviceReduceSingleTileKernelINS2_10policy_hubIlyN4cuda3std3__44plusIlEEE10Policy1000EN6thrust24THRUST_300001_SM_1000_NS18transform_iteratorINSD_6detail14equal_to_valueIbEENSF_15normal_iteratorINSD_10device_ptrIbEEEEllEEPlyS9_llNS7_10__identityEEEvT0_T1_T2_T3_T4_T6_E12temp_storage+128];
	add.s64 	%rd198, %rd196, %rd197;
	ld.shared.u64 	%rd199, [_ZZN3cub18CUB_300001_SM_10006detail6reduce28DeviceReduceSingleTileKernelINS2_10policy_hubIlyN4cuda3std3__44plusIlEEE10Policy1000EN6thrust24THRUST_300001_SM_1000_NS18transform_iteratorINSD_6detail14equal_to_valueIbEENSF_15normal_iteratorINSD_10device_ptrIbEEEEllEEPlyS9_llNS7_10__identityEEEvT0_T1_T2_T3_T4_T6_E12temp_storage+136];
	add.s64 	%rd396, %rd198, %rd199;
$L__BB18_49:
	mov.u32 	%r240, %tid.x;
	setp.ne.s32 	%p138, %r240, 0;
	@%p138 bra 	$L__BB18_51;
	add.s64 	%rd369, %rd396, %rd59;
	st.global.u64 	[%rd1], %rd369;
$L__BB18_51:
	ret;

}
	// .globl	_ZN3cub18CUB_300001_SM_10006detail6reduce18DeviceReduceKernelINS2_10policy_hubIlyN4cuda3std3__44plusIlEEE10Policy1000EN6thrust24THRUST_300001_SM_1000_NS18transform_iteratorINSD_6detail14equal_to_valueIbEENSF_15normal_iteratorINSD_10device_ptrIbEEEEllEEyS9_lNS7_10__identityEEEvT0_PT3_T1_NS0_13GridEvenShareISR_EET2_T4_
.visible .entry _ZN3cub18CUB_300001_SM_10006detail6reduce18DeviceReduceKernelINS2_10policy_hubIlyN4cuda3std3__44plusIlEEE10Policy1000EN6thrust24THRUST_300001_SM_1000_NS18transform_iteratorINSD_6detail14equal_to_valueIbEENSF_15normal_iteratorINSD_10device_ptrIbEEEEllEEyS9_lNS7_10__identityEEEvT0_PT3_T1_NS0_13GridEvenShareISR_EET2_T4_(
	.param .align 8 .b8 _ZN3cub18CUB_300001_SM_10006detail6reduce18DeviceReduceKernelINS2_10policy_hubIlyN4cuda3std3__44plusIlEEE10Policy1000EN6thrust24THRUST_300001_SM_1000_NS18transform_iteratorINSD_6detail14equal_to_valueIbEENSF_15normal_iteratorINSD_10device_ptrIbEEEEllEEyS9_lNS7_10__identityEEEvT0_PT3_T1_NS0_13GridEvenShareISR_EET2_T4__param_0[16],
	.param .u64 .ptr .align 1 _ZN3cub18CUB_300001_SM_10006detail6reduce18DeviceReduceKernelINS2_10policy_hubIlyN4cuda3std3__44plusIlEEE10Policy1000EN6thrust24THRUST_300001_SM_1000_NS18transform_iteratorINSD_6detail14equal_to_valueIbEENSF_15normal_iteratorINSD_10device_ptrIbEEEEllEEyS9_lNS7_10__identityEEEvT0_PT3_T1_NS0_13GridEvenShareISR_EET2_T4__param_1,
	.param .u64 _ZN3cub18CUB_300001_SM_10006detail6reduce18DeviceReduceKernelINS2_10policy_hubIlyN4cuda3std3__44plusIlEEE10Policy1000EN6thrust24THRUST_300001_SM_1000_NS18transform_iteratorINSD_6detail14equal_to_valueIbEENSF_15normal_iteratorINSD_10device_ptrIbEEEEllEEyS9_lNS7_10__identityEEEvT0_PT3_T1_NS0_13GridEvenShareISR_EET2_T4__param_2,
	.param .align 8 .b8 _ZN3cub18CUB_300001_SM_10006detail6reduce18DeviceReduceKernelINS2_10policy_hubIlyN4cuda3std3__44plusIlEEE10Policy1000EN6thrust24THRUST_300001_SM_1000_NS18transform_iteratorINSD_6detail14equal_to_valueIbEENSF_15normal_iteratorINSD_10device_ptrIbEEEEllEEyS9_lNS7_10__identityEEEvT0_PT3_T1_NS0_13GridEvenShareISR_EET2_T4__param_3[72],
	.param .align 1 .b8 _ZN3cub18CUB_300001_SM_10006detail6reduce18DeviceReduceKernelINS2_10policy_hubIlyN4cuda3std3__44plusIlEEE10Policy1000EN6thrust24THRUST_300001_SM_1000_NS18transform_iteratorINSD_6detail14equal_to_valueIbEENSF_15normal_iteratorINSD_10device_ptrIbEEEEllEEyS9_lNS7_10__identityEEEvT0_PT3_T1_NS0_13GridEvenShareISR_EET2_T4__param_4[1],
	.param .align 1 .b8 _ZN3cub18CUB_300001_SM_10006detail6reduce18DeviceReduceKernelINS2_10policy_hubIlyN4cuda3std3__44plusIlEEE10Policy1000EN6thrust24THRUST_300001_SM_1000_NS18transform_iteratorINSD_6detail14equal_to_valueIbEENSF_15normal_iteratorINSD_10device_ptrIbEEEEllEEyS9_lNS7_10__identityEEEvT0_PT3_T1_NS0_13GridEvenShareISR_EET2_T4__param_5[1]
)
.maxntid 512
{
	.reg .pred 	%p<138>;
	.reg .b16 	%rs<89>;
	.reg .b32 	%r<282>;
	.reg .b64 	%rd<410>;
	// demoted variable
	.shared .align 8 .b8 _ZZN3cub18CUB_300001_SM_10006detail6reduce18DeviceReduceKernelINS2_10policy_hubIlyN4cuda3std3__44plusIlEEE10Policy1000EN6thrust24THRUST_300001_SM_1000_NS18transform_iteratorINSD_6detail14equal_to_valueIbEENSF_15normal_iteratorINSD_10device_ptrIbEEEEllEEyS9_lNS7_10__identityEEEvT0_PT3_T1_NS0_13GridEvenShareISR_EET2_T4_E12temp_storage[152];
	ld.param.u32 	%r50, [_ZN3cub18CUB_300001_SM_10006detail6reduce18DeviceReduceKernelINS2_10policy_hubIlyN4cuda3std3__44plusIlEEE10Policy1000EN6thrust24THRUST_300001_SM_1000_NS18transform_iteratorINSD_6detail14equal_to_valueIbEENSF_15normal_iteratorINSD_10device_ptrIbEEEEllEEyS9_lNS7_10__identityEEEvT0_PT3_T1_NS0_13GridEvenShareISR_EET2_T4__param_0+8];
	bfe.u32 	%r51, %r50, 0, 8;
	cvt.u16.u32 	%rs1, %r51;
	ld.param.u64 	%rd1, [_ZN3cub18CUB_300001_SM_10006detail6reduce18DeviceReduceKernelINS2_10policy_hubIlyN4cuda3std3__44plusIlEEE10Policy1000EN6thrust24THRUST_300001_SM_1000_NS18transform_iteratorINSD_6detail14equal_to_valueIbEENSF_15normal_iteratorINSD_10device_ptrIbEEEEllEEyS9_lNS7_10__identityEEEvT0_PT3_T1_NS0_13GridEvenShareISR_EET2_T4__param_3+32];
	ld.param.u32 	%r1, [_ZN3cub18CUB_300001_SM_10006detail6reduce18DeviceReduceKernelINS2_10policy_hubIlyN4cuda3std3__44plusIlEEE10Policy1000EN6thrust24THRUST_300001_SM_1000_NS18transform_iteratorINSD_6detail14equal_to_valueIbEENSF_15normal_iteratorINSD_10device_ptrIbEEEEllEEyS9_lNS7_10__identityEEEvT0_PT3_T1_NS0_13GridEvenShareISR_EET2_T4__param_3+40];
	ld.param.u64 	%rd64, [_ZN3cub18CUB_300001_SM_10006detail6reduce18DeviceReduceKernelINS2_10policy_hubIlyN4cuda3std3__44plusIlEEE10Policy1000EN6thrust24THRUST_300001_SM_1000_NS18transform_iteratorINSD_6detail14equal_to_valueIbEENSF_15normal_iteratorINSD_10device_ptrIbEEEEllEEyS9_lNS7_10__identityEEEvT0_PT3_T1_NS0_13GridEvenShareISR_EET2_T4__param_0];
	cvta.to.global.u64 	%rd2, %rd64;
	mov.u32 	%r2, %ctaid.x;
	mul.lo.s32 	%r52, %r1, 3584;
	cvt.s64.s32 	%rd3, %r52;
	mul.lo.s32 	%r53, %r2, 3584;
	cvt.u64.u32 	%rd4, %r53;
	sub.s64 	%rd5, %rd1, %rd4;
	setp.gt.u64 	%p1, %rd5, 3583;
	@%p1 bra 	$L__BB19_25;
	cvt.u32.u64 	%r138, %rd4;
	cvt.u32.u64 	%r3, %rd1;
	sub.s32 	%r4, %r3, %r138;
	mov.u32 	%r5, %tid.x;
	setp.ge.s32 	%p66, %r5, %r4;
	mov.b64 	%rd393, 0;
	mov.u32 	%r269, %r5;
	@%p66 bra 	$L__BB19_3;
	add.s32 	%r140, %r138, %r5;
	cvt.u64.u32 	%rd208, %r140;
	add.s64 	%rd209, %rd2, %rd208;
	ld.global.u8 	%rs54, [%rd209];
	and.b16  	%rs55, %rs1, 255;
	setp.eq.s16 	%p67, %rs54, %rs55;
	selp.u64 	%rd393, 1, 0, %p67;
	add.s32 	%r269, %r5, 512;
$L__BB19_3:
	setp.ge.s32 	%p68, %r269, %r4;
	@%p68 bra 	$L__BB19_16;
	not.b32 	%r142, %r269;
	add.s32 	%r143, %r142, %r3;
	sub.s32 	%r144, %r143, %r138;
	shr.u32 	%r145, %r144, 9;
	add.s32 	%r8, %r145, 1;
	and.b32  	%r9, %r8, 15;
	setp.lt.u32 	%p69, %r144, 7680;
	@%p69 bra 	$L__BB19_7;
	and.b32  	%r146, %r8, 16777200;
	neg.s32 	%r267, %r146;
	cvt.u64.u32 	%rd211, %r269;
	add.s64 	%rd212, %rd4, %rd211;
	add.s64 	%rd213, %rd212, %rd2;
	add.s64 	%rd384, %rd213, 4096;
	and.b16  	%rs57, %rs1, 255;
$L__BB19_6:
	.pragma "nounroll";
	ld.global.u8 	%rs56, [%rd384+-4096];
	setp.eq.s16 	%p70, %rs56, %rs57;
	selp.u64 	%rd214, 1, 0, %p70;
	add.s64 	%rd215, %rd393, %rd214;
	ld.global.u8 	%rs58, [%rd384+-3584];
	setp.eq.s16 	%p71, %rs58, %rs57;
	selp.u64 	%rd216, 1, 0, %p71;
	add.s64 	%rd217, %rd215, %rd216;
	ld.global.u8 	%rs59, [%rd384+-3072];
	setp.eq.s16 	%p72, %rs59, %rs57;
	selp.u64 	%rd218, 1, 0, %p72;
	add.s64 	%rd219, %rd217, %rd218;
	ld.global.u8 	%rs60, [%rd384+-2560];
	setp.eq.s16 	%p73, %rs60, %rs57;
	selp.u64 	%rd220, 1, 0, %p73;
	add.s64 	%rd221, %rd219, %rd220;
	ld.global.u8 	%rs61, [%rd384+-2048];
	setp.eq.s16 	%p74, %rs61, %rs57;
	selp.u64 	%rd222, 1, 0, %p74;
	add.s64 	%rd223, %rd221, %rd222;
	ld.global.u8 	%rs62, [%rd384+-1536];
	setp.eq.s16 	%p75, %rs62, %rs57;
	selp.u64 	%rd224, 1, 0, %p75;
	add.s64 	%rd225, %rd223, %rd224;
	ld.global.u8 	%rs63, [%rd384+-1024];
	setp.eq.s16 	%p76, %rs63, %rs57;
	selp.u64 	%rd226, 1, 0, %p76;
	add.s64 	%rd227, %rd225, %rd226;
	ld.global.u8 	%rs64, [%rd384+-512];
	setp.eq.s16 	%p77, %rs64, %rs57;
	selp.u64 	%rd228, 1, 0, %p77;
	add.s64 	%rd229, %rd227, %rd228;
	ld.global.u8 	%rs65, [%rd384];
	setp.eq.s16 	%p78, %rs65, %rs57;
	selp.u64 	%rd230, 1, 0, %p78;
	add.s64 	%rd231, %rd229, %rd230;
	ld.global.u8 	%rs66, [%rd384+512];
	setp.eq.s16 	%p79, %rs66, %rs57;
	selp.u64 	%rd232, 1, 0, %p79;
	add.s64 	%rd233, %rd231, %rd232;
	ld.global.u8 	%rs67, [%rd384+1024];
	setp.eq.s16 	%p80, %rs67, %rs57;
	selp.u64 	%rd234, 1, 0, %p80;
	add.s64 	%rd235, %rd233, %rd234;
	ld.global.u8 	%rs68, [%rd384+1536];
	setp.eq.s16 	%p81, %rs68, %rs57;
	selp.u64 	%rd236, 1, 0, %p81;
	add.s64 	%rd237, %rd235, %rd236;
	ld.global.u8 	%rs69, [%rd384+2048];
	setp.eq.s16 	%p82, %rs69, %rs57;
	selp.u64 	%rd238, 1, 0, %p82;
	add.s64 	%rd239, %rd237, %rd238;
	ld.global.u8 	%rs70, [%rd384+2560];
	setp.eq.s16 	%p83, %rs70, %rs57;
	selp.u64 	%rd240, 1, 0, %p83;
	add.s64 	%rd241, %rd239, %rd240;
	ld.global.u8 	%rs71, [%rd384+3072];
	setp.eq.s16 	%p84, %rs71, %rs57;
	selp.u64 	%rd242, 1, 0, %p84;
	add.s64 	%rd243, %rd241, %rd242;
	ld.global.u8 	%rs72, [%rd384+3584];
	setp.eq.s16 	%p85, %rs72, %rs57;
	selp.u64 	%rd244, 1, 0, %p85;
	add.s64 	%rd393, %rd243, %rd244;
	add.s32 	%r269, %r269, 8192;
	add.s32 	%r267, %r267, 16;
	add.s64 	%rd384, %rd384, 8192;
	setp.ne.s32 	%p86, %r267, 0;
	@%p86 bra 	$L__BB19_6;
$L__BB19_7:
	setp.eq.s32 	%p87, %r9, 0;
	@%p87 bra 	$L__BB19_16;
	and.b32  	%r16, %r8, 7;
	setp.lt.u32 	%p88, %r9, 8;
	@%p88 bra 	$L__BB19_10;
	cvt.s64.s32 	%rd246, %r269;
	add.s64 	%rd247, %rd246, %rd4;
	add.s64 	%rd248, %rd2, %rd247;
	ld.global.u8 	%rs73, [%rd248];
	and.b16  	%rs74, %rs1, 255;
	setp.eq.s16 	%p89, %rs73, %rs74;
	selp.u64 	%rd249, 1, 0, %p89;
	add.s64 	%rd250, %rd393, %rd249;
	ld.global.u8 	%rs75, [%rd248+512];
	setp.eq.s16 	%p90, %rs75, %rs74;
	selp.u64 	%rd251, 1, 0, %p90;
	add.s64 	%rd252, %rd250, %rd251;
	ld.global.u8 	%rs76, [%rd248+1024];
	setp.eq.s16 	%p91, %rs76, %rs74;
	selp.u64 	%rd253, 1, 0, %p91;
	add.s64 	%rd254, %rd252, %rd253;
	ld.global.u8 	%rs77, [%rd248+1536];
	setp.eq.s16 	%p92, %rs77, %rs74;
	selp.u64 	%rd255, 1, 0, %p92;
	add.s64 	%rd256, %rd254, %rd255;
	ld.global.u8 	%rs78, [%rd248+2048];
	setp.eq.s16 	%p93, %rs78, %rs74;
	selp.u64 	%rd257, 1, 0, %p93;
	add.s64 	%rd258, %rd256, %rd257;
	ld.global.u8 	%rs79, [%rd248+2560];
	setp.eq.s16 	%p94, %rs79, %rs74;
	selp.u64 	%rd259, 1, 0, %p94;
	add.s64 	%rd260, %rd258, %rd259;
	ld.global.u8 	%rs80, [%rd248+3072];
	setp.eq.s16 	%p95, %rs80, %rs74;
	selp.u64 	%rd261, 1, 0, %p95;
	add.s64 	%rd262, %rd260, %rd261;
	ld.global.u8 	%rs81, [%rd248+3584];
	setp.eq.s16 	%p96, %rs81, %rs74;
	selp.u64 	%rd263, 1, 0, %p96;
	add.s64 	%rd393, %rd262, %rd263;
	add.s32 	%r269, %r269, 4096;
$L__BB19_10:
	setp.eq.s32 	%p97, %r16, 0;
	@%p97 bra 	$L__BB19_16;
	and.b32  	%r19, %r8, 3;
	setp.lt.u32 	%p98, %r16, 4;
	@%p98 bra 	$L__BB19_13;
	cvt.s64.s32 	%rd265, %r269;
	add.s64 	%rd266, %rd265, %rd4;
	add.s64 	%rd267, %rd2, %rd266;
	ld.global.u8 	%rs82, [%rd267];
	and.b16  	%rs83, %rs1, 255;
	setp.eq.s16 	%p99, %rs82, %rs83;
	selp.u64 	%rd268, 1, 0, %p99;
	add.s64 	%rd269, %rd393, %rd268;
	ld.global.u8 	%rs84, [%rd267+512];
	setp.eq.s16 	%p100, %rs84, %rs83;
	selp.u64 	%rd270, 1, 0, %p100;
	add.s64 	%rd271, %rd269, %rd270;
	ld.global.u8 	%rs85, [%rd267+1024];
	setp.eq.s16 	%p101, %rs85, %rs83;
	selp.u64 	%rd272, 1, 0, %p101;
	add.s64 	%rd273, %rd271, %rd272;
	ld.global.u8 	%rs86, [%rd267+1536];
	setp.eq.s16 	%p102, %rs86, %rs83;
	selp.u64 	%rd274, 1, 0, %p102;
	add.s64 	%rd393, %rd273, %rd274;
	add.s32 	%r269, %r269, 2048;
$L__BB19_13:
	setp.eq.s32 	%p103, %r19, 0;
	@%p103 bra 	$L__BB19_16;
	add.s64 	%rd21, %rd2, %rd4;
	neg.s32 	%r272, %r19;
	and.b16  	%rs88, %rs1, 255;
$L__BB19_15:
	.pragma "nounroll";
	cvt.s64.s32 	%rd275, %r269;
	add.s64 	%rd276, %rd21, %rd275;
	ld.global.u8 	%rs87, [%rd276];
	setp.eq.s16 	%p104, %rs87, %rs88;
	selp.u64 	%rd277, 1, 0, %p104;
	add.s64 	%rd393, %rd393, %rd277;
	add.s32 	%r269, %r269, 512;
	add.s32 	%r272, %r272, 1;
	setp.ne.s32 	%p105, %r272, 0;
	@%p105 bra 	$L__BB19_15;
$L__BB19_16:
	setp.lt.s32 	%p106, %r4, 512;
	@%p106 bra 	$L__BB19_21;
	// begin inline asm
	mov.u32 %r210, %laneid;
	// end inline asm
	mov.b64 	{%r212, %r217}, %rd393;
	mov.b32 	%r218, 1;
	mov.b32 	%r259, 31;
	mov.b32 	%r260, -1;
	// begin inline asm
	shfl.sync.down.b32 %r211, %r212, %r218, %r259, %r260;
	// end inline asm
	// begin inline asm
	shfl.sync.down.b32 %r216, %r217, %r218, %r259, %r260;
	// end inline asm
	mov.b64 	%rd336, {%r211, %r216};
	setp.gt.s32 	%p130, %r210, 30;
	selp.b64 	%rd337, 0, %rd336, %p130;
	add.s64 	%rd338, %rd337, %rd393;
	mov.b64 	{%r222, %r227}, %rd338;
	mov.b32 	%r228, 2;
	// begin inline asm
	shfl.sync.down.b32 %r221, %r222, %r228, %r259, %r260;
	// end inline asm
	// begin inline asm
	shfl.sync.down.b32 %r226, %r227, %r228, %r259, %r260;
	// end inline asm
	mov.b64 	%rd339, {%r221, %r226};
	setp.gt.s32 	%p131, %r210, 29;
	selp.b64 	%rd340, 0, %rd339, %p131;
	add.s64 	%rd341, %rd340, %rd338;
	mov.b64 	{%r232, %r237}, %rd341;
	mov.b32 	%r238, 4;
	// begin inline asm
	shfl.sync.down.b32 %r231, %r232, %r238, %r259, %r260;
	// end inline asm
	// begin inline asm
	shfl.sync.down.b32 %r236, %r237, %r238, %r259, %r260;
	// end inline asm
	mov.b64 	%rd342, {%r231, %r236};
	setp.gt.s32 	%p132, %r210, 27;
	selp.b64 	%rd343, 0, %rd342, %p132;
	add.s64 	%rd344, %rd343, %rd341;
	mov.b64 	{%r242, %r247}, %rd344;
	mov.b32 	%r248, 8;
	// begin inline asm
	shfl.sync.down.b32 %r241, %r242, %r248, %r259, %r260;
	// end inline asm
	// begin inline asm
	shfl.sync.down.b32 %r246, %r247, %r248, %r259, %r260;
	// end inline asm
	mov.b64 	%rd345, {%r241, %r246};
	setp.gt.s32 	%p133, %r210, 23;
	selp.b64 	%rd346, 0, %rd345, %p133;
	add.s64 	%rd347, %rd346, %rd344;
	mov.b64 	{%r252, %r257}, %rd347;
	mov.b32 	%r258, 16;
	// begin inline asm
	shfl.sync.down.b32 %r251, %r252, %r258, %r259, %r260;
	// end inline asm
	// begin inline asm
	shfl.sync.down.b32 %r256, %r257, %r258, %r259, %r260;
	// end inline asm
	mov.b64 	%rd348, {%r251, %r256};
	setp.gt.s32 	%p134, %r210, 15;
	selp.b64 	%rd349, 0, %rd348, %p134;
	add.s64 	%rd409, %rd349, %rd347;
	setp.ne.s32 	%p135, %r210, 0;
	@%p135 bra 	$L__BB19_19;
	shr.u32 	%r261, %r5, 2;
	and.b32  	%r262, %r261, 248;
	mov.u32 	%r263, _ZZN3cub18CUB_300001_SM_10006detail6reduce18DeviceReduceKernelINS2_10policy_hubIlyN4cuda3std3__44plusIlEEE10Policy1000EN6thrust24THRUST_300001_SM_1000_NS18transform_iteratorINSD_6detail14equal_to_valueIbEENSF_15normal_iteratorINSD_10device_ptrIbEEEEllEEyS9_lNS7_10__identityEEEvT0_PT3_T1_NS0_13GridEvenShareISR_EET2_T4_E12temp_storage;
	add.s32 	%r264, %r263, %r262;
	st.shared.u64 	[%r264+16], %rd409;
$L__BB19_19:
	bar.sync 	0;
	setp.ne.s32 	%p136, %r5, 0;
	@%p136 bra 	$L__BB19_46;
	ld.shared.u64 	%rd350, [_ZZN3cub18CUB_300001_SM_10006detail6reduce18DeviceReduceKernelINS2_10policy_hubIlyN4cuda3std3__44plusIlEEE10Policy1000EN6thrust24THRUST_300001_SM_1000_NS18transform_iteratorINSD_6detail14equal_to_valueIbEENSF_15normal_iteratorINSD_10device_ptrIbEEEEllEEyS9_lNS7_10__identityEEEvT0_PT3_T1_NS0_13GridEvenShareISR_EET2_T4_E12temp_storage+24];
	add.s64 	%rd351, %rd350, %rd409;
	ld.shared.u64 	%rd352, [_ZZN3cub18CUB_300001_SM_10006detail6reduce18DeviceReduceKernelINS2_10policy_hubIlyN4cuda3std3__44plusIlEEE10Policy1000EN6thrust24THRUST_300001_SM_1000_NS18transform_iteratorINSD_6detail14equal_to_valueIbEENSF_15normal_iteratorINSD_10device_ptrIbEEEEllEEyS9_lNS7_10__identityEEEvT0_PT3_T1_NS0_13GridEvenShareISR_EET2_T4_E12temp_storage+32];
	add.s64 	%rd353, %rd351, %rd352;
	ld.shared.u64 	%rd354, [_ZZN3cub18CUB_300001_SM_10006detail6reduce18DeviceReduceKernelINS2_10policy_hubIlyN4cuda3std3__44plusIlEEE10Policy1000EN6thrust24THRUST_300001_SM_1000_NS18transform_iteratorINSD_6detail14equal_to_valueIbEENSF_15normal_iteratorINSD_10device_ptrIbEEEEllEEyS9_lNS7_10__identityEEEvT0_PT3_T1_NS0_13GridEvenShareISR_EET2_T4_E12temp_storage+40];
	add.s64 	%rd355, %rd353, %rd354;
	ld.shared.u64 	%rd356, [_ZZN3cub18CUB_300001_SM_10006detail6reduce18DeviceReduceKernelINS2_10policy_hubIlyN4cuda3std3__44plusIlEEE10Policy1000EN6thrust24THRUST_300001_SM_1000_NS18transform_iteratorINSD_6detail14equal_to_valueIbEENSF_15normal_iteratorINSD_10device_ptrIbEEEEllEEyS9_lNS7_10__identityEEEvT0_PT3_T1_NS0_13GridEvenShareISR_EET2_T4_E12temp_storage+48];
	add.s64 	%rd357, %rd355, %rd356;
	ld.shared.u64 	%rd358, [_ZZN3cub18CUB_300001_SM_10006detail6reduce18DeviceReduceKernelINS2_10policy_hubIlyN4cuda3std3__44plusIlEEE10Policy1000EN6thrust24THRUST_300001_SM_1000_NS18transform_iteratorINSD_6detail14equal_to_valueIbEENSF_15normal_iteratorINSD_10device_ptrIbEEEEllEEyS9_lNS7_10__identityEEEvT0_PT3_T1_NS0_13GridEvenShareISR_EET2_T4_E12temp_storage+56];
	add.s64 	%rd359, %rd357, %rd358;
	ld.shared.u64 	%rd360, [_ZZN3cub18CUB_300001_SM_10006detail6reduce18DeviceReduceKernelINS2_10policy_hubIlyN4cuda3std3__44plusIlEEE10Policy1000EN6thrust24THRUST_300001_SM_1000_NS18transform_iteratorINSD_6detail14equal_to_valueIbEENSF_15normal_iteratorINSD_10device_ptrIbEEEEllEEyS9_lNS7_10__identityEEEvT0_PT3_T1_NS0_13GridEvenShareISR_EET2_T4_E12temp_storage+64];
	add.s64 	%rd361, %rd359, %rd360;
	ld.shared.u64 	%rd362, [_ZZN3cub18CUB_300001_SM_10006detail6reduce18DeviceReduceKernelINS2_10policy_hubIlyN4cuda3std3__44plusIlEEE10Policy1000EN6thrust24THRUST_300001_SM_1000_NS18transform_iteratorINSD_6detail14equal_to_valueIbEENSF_15normal_iteratorINSD_10device_ptrIbEEEEllEEyS9_lNS7_10__identityEEEvT0_PT3_T1_NS0_13GridEvenShareISR_EET2_T4_E12temp_storage+72];
	add.s64 	%rd363, %rd361, %rd362;
	ld.shared.u64 	%rd364, [_ZZN3cub18CUB_300001_SM_10006detail6reduce18DeviceReduceKernelINS2_10policy_hubIlyN4cuda3std3__44plusIlEEE10Policy1000EN6thrust24THRUST_300001_SM_1000_NS18transform_iteratorINSD_6detail14equal_to_valueIbEENSF_15normal_iteratorINSD_10device_ptrIbEEEEllEEyS9_lNS7_10__identityEEEvT0_PT3_T1_NS0_13GridEvenShareISR_EET2_T4_E12temp_storage+80];
	add.s64 	%rd365, %rd363, %rd364;
	ld.shared.u64 	%rd366, [_ZZN3cub18CUB_300001_SM_10006detail6reduce18DeviceReduceKernelINS2_10policy_hubIlyN4cuda3std3__44plusIlEEE10Policy1000EN6thrust24THRUST_300001_SM_1000_NS18transform_iteratorINSD_6detail14equal_to_valueIbEENSF_15normal_iteratorINSD_10device_ptrIbEEEEllEEyS9_lNS7_10__identityEEEvT0_PT3_T1_NS0_13GridEvenShareISR_EET2_T4_E12temp_storage+88];
	add.s64 	%rd367, %rd365, %rd366;
	ld.shared.u64 	%rd368, [_ZZN3cub18CUB_300001_SM_10006detail6reduce18DeviceReduceKernelINS2_10policy_hubIlyN4cuda3std3__44plusIlEEE10Policy1000EN6thrust24THRUST_300001_SM_1000_NS18transform_iteratorINSD_6detail14equal_to_valueIbEENSF_15normal_iteratorINSD_10device_ptrIbEEEEllEEyS9_lNS7_10__identityEEEvT0_PT3_T1_NS0_13GridEvenShareISR_EET2_T4_E12temp_storage+96];
	add.s64 	%rd369, %rd367, %rd368;
	ld.shared.u64 	%rd370, [_ZZN3cub18CUB_300001_SM_10006detail6reduce18DeviceReduceKernelINS2_10policy_hubIlyN4cuda3std3__44plusIlEEE10Policy1000EN6thrust24THRUST_300001_SM_1000_NS18transform_iteratorINSD_6detail14equal_to_valueIbEENSF_15normal_iteratorINSD_10device_ptrIbEEEEllEEyS9_lNS7_10__identityEEEvT0_PT3_T1_NS0_13GridEvenShareISR_EET2_T4_E12temp_storage+104];
	add.s64 	%rd371, %rd369, %rd370;
	ld.shared.u64 	%rd372, [_ZZN3cub18CUB_300001_SM_10006detail6reduce18DeviceReduceKernelINS2_10policy_hubIlyN4cuda3std3__44plusIlEEE10Policy1000EN6thrust24THRUST_300001_SM_1000_NS18transform_iteratorINSD_6detail14equal_to_valueIbEENSF_15normal_iteratorINSD_10device_ptrIbEEEEllEEyS9_lNS7_10__identityEEEvT0_PT3_T1_NS0_13GridEvenShareISR_EET2_T4_E12temp_storage+112];
	add.s64 	%rd373, %rd371, %rd372;
	ld.shared.u64 	%rd374, [_ZZN3cub18CUB_300001_SM_10006detail6reduce18DeviceReduceKernelINS2_10policy_hubIlyN4cuda3std3__44plusIlEEE10Policy1000EN6thrust24THRUST_300001_SM_1000_NS18transform_iteratorINSD_6detail14equal_to_valueIbEENSF_15normal_iteratorINSD_10device_ptrIbEEEEllEEyS9_lNS7_10__identityEEEvT0_PT3_T1_NS0_13GridEvenShareISR_EET2_T4_E12temp_storage+120];
	add.s64 	%rd375, %rd373, %rd374;
	ld.shared.u64 	%rd376, [_ZZN3cub18CUB_300001_SM_10006detail6reduce18DeviceReduceKernelINS2_10policy_hubIlyN4cuda3std3__44plusIlEEE10Policy1000EN6thrust24THRUST_300001_SM_1000_NS18transform_iteratorINSD_6detail14equal_to_valueIbEENSF_15normal_iteratorINSD_10device_ptrIbEEEEllEEyS9_lNS7_10__identityEEEvT0_PT3_T1_NS0_13GridEvenShareISR_EET2_T4_E12temp_storage+128];
	add.s64 	%rd377, %rd375, %rd376;
	ld.shared.u64 	%rd378, [_ZZN3cub18CUB_300001_SM_10006detail6reduce18DeviceReduceKernelINS2_10policy_hubIlyN4cuda3std3__44plusIlEEE10Policy1000EN6thrust24THRUST_300001_SM_1000_NS18transform_iteratorINSD_6detail14equal_to_valueIbEENSF_15normal_iteratorINSD_10device_ptrIbEEEEllEEyS9_lNS7_10__identityEEEvT0_PT3_T1_NS0_13GridEvenShareISR_EET2_T4_E12temp_storage+136];
	add.s64 	%rd409, %rd377, %rd378;
	bra.uni 	$L__BB19_46;
$L__BB19_21:
	// begin inline asm
	mov.u32 %r147, %laneid;
	// end inline asm
	and.b32  	%r198, %r5, 992;
	add.s32 	%r199, %r198, 32;
	setp.gt.s32 	%p107, %r199, %r4;
	not.b32 	%r200, %r198;
	add.s32 	%r201, %r4, %r200;
	selp.b32 	%r196, %r201, 31, %p107;
	mov.b64 	{%r149, %r154}, %rd393;
	mov.b32 	%r155, 1;
	mov.b32 	%r197, -1;
	// begin inline asm
	shfl.sync.down.b32 %r148, %r149, %r155, %r196, %r197;
	// end inline asm
	// begin inline asm
	shfl.sync.down.b32 %r153, %r154, %r155, %r196, %r197;
	// end inline asm
	mov.b64 	%rd278, {%r148, %r153};
	setp.lt.s32 	%p108, %r147, %r196;
	selp.b64 	%rd279, %rd278, 0, %p108;
	add.s64 	%rd280, %rd279, %rd393;
	mov.b64 	{%r159, %r164}, %rd280;
	mov.b32 	%r165, 2;
	// begin inline asm
	shfl.sync.down.b32 %r158, %r159, %r165, %r196, %r197;
	// end inline asm
	// begin inline asm
	shfl.sync.down.b32 %r163, %r164, %r165, %r196, %r197;
	// end inline asm
	mov.b64 	%rd281, {%r158, %r163};
	add.s32 	%r202, %r147, 2;
	setp.gt.s32 	%p109, %r202, %r196;
	selp.b64 	%rd282, 0, %rd281, %p109;
	add.s64 	%rd283, %rd282, %rd280;
	mov.b64 	{%r169, %r174}, %rd283;
	mov.b32 	%r175, 4;
	// begin inline asm
	shfl.sync.down.b32 %r168, %r169, %r175, %r196, %r197;
	// end inline asm
	// begin inline asm
	shfl.sync.down.b32 %r173, %r174, %r175, %r196, %r197;
	// end inline asm
	mov.b64 	%rd284, {%r168, %r173};
	add.s32 	%r203, %r147, 4;
	setp.gt.s32 	%p110, %r203, %r196;
	selp.b64 	%rd285, 0, %rd284, %p110;
	add.s64 	%rd286, %rd285, %rd283;
	mov.b64 	{%r179, %r184}, %rd286;
	mov.b32 	%r185, 8;
	// begin inline asm
	shfl.sync.down.b32 %r178, %r179, %r185, %r196, %r197;
	// end inline asm
	// begin inline asm
	shfl.sync.down.b32 %r183, %r184, %r185, %r196, %r197;
	// end inline asm
	mov.b64 	%rd287, {%r178, %r183};
	add.s32 	%r204, %r147, 8;
	setp.gt.s32 	%p111, %r204, %r196;
	selp.b64 	%rd288, 0, %rd287, %p111;
	add.s64 	%rd289, %rd288, %rd286;
	mov.b64 	{%r189, %r194}, %rd289;
	mov.b32 	%r195, 16;
	// begin inline asm
	shfl.sync.down.b32 %r188, %r189, %r195, %r196, %r197;
	// end inline asm
	// begin inline asm
	shfl.sync.down.b32 %r193, %r194, %r195, %r196, %r197;
	// end inline asm
	mov.b64 	%rd290, {%r188, %r193};
	add.s32 	%r205, %r147, 16;
	setp.gt.s32 	%p112, %r205, %r196;
	selp.b64 	%rd291, 0, %rd290, %p112;
	add.s64 	%rd409, %rd291, %rd289;
	setp.ne.s32 	%p113, %r147, 0;
	@%p113 bra 	$L__BB19_23;
	shr.u32 	%r206, %r5, 2;
	and.b32  	%r207, %r206, 248;
	mov.u32 	%r208, _ZZN3cub18CUB_300001_SM_10006detail6reduce18DeviceReduceKernelINS2_10policy_hubIlyN4cuda3std3__44plusIlEEE10Policy1000EN6thrust24THRUST_300001_SM_1000_NS18transform_iteratorINSD_6detail14equal_to_valueIbEENSF_15normal_iteratorINSD_10device_ptrIbEEEEllEEyS9_lNS7_10__identityEEEvT0_PT3_T1_NS0_13GridEvenShareISR_EET2_T4_E12temp_storage;
	add.s32 	%r209, %r208, %r207;
	st.shared.u64 	[%r209+16], %rd409;
$L__BB19_23:
	bar.sync 	0;
	setp.ne.s32 	%p114, %r5, 0;
	@%p114 bra 	$L__BB19_46;
	setp.gt.s32 	%p115, %r4, 32;
	ld.shared.u64 	%rd292, [_ZZN3cub18CUB_300001_SM_10006detail6reduce18DeviceReduceKernelINS2_10policy_hubIlyN4cuda3std3__44plusIlEEE10Policy1000EN6thrust24THRUST_300001_SM_1000_NS18transform_iteratorINSD_6detail14equal_to_valueIbEENSF_15normal_iteratorINSD_10device_ptrIbEEEEllEEyS9_lNS7_10__identityEEEvT0_PT3_T1_NS0_13GridEvenShareISR_EET2_T4_E12temp_storage+24];
	selp.b64 	%rd293, %rd292, 0, %p115;
	add.s64 	%rd294, %rd293, %rd409;
	setp.gt.s32 	%p116, %r4, 64;
	ld.shared.u64 	%rd295, [_ZZN3cub18CUB_300001_SM_10006detail6reduce18DeviceReduceKernelINS2_10policy_hubIlyN4cuda3std3__44plusIlEEE10Policy1000EN6thrust24THRUST_300001_SM_1000_NS18transform_iteratorINSD_6detail14equal_to_valueIbEENSF_15normal_iteratorINSD_10device_ptrIbEEEEllEEyS9_lNS7_10__identityEEEvT0_PT3_T1_NS0_13GridEvenShareISR_EET2_T4_E12temp_storage+32];
	selp.b64 	%rd296, %rd295, 0, %p116;
	add.s64 	%rd297, %rd294, %rd296;
	setp.gt.s32 	%p117, %r4, 96;
	ld.shared.u64 	%rd298, [_ZZN3cub18CUB_300001_SM_10006detail6reduce18DeviceReduceKernelINS2_10policy_hubIlyN4cuda3std3__44plusIlEEE10Policy1000EN6thrust24THRUST_300001_SM_1000_NS18transform_iteratorINSD_6detail14equal_to_valueIbEENSF_15normal_iteratorINSD_10device_ptrIbEEEEllEEyS9_lNS7_10__identityEEEvT0_PT3_T1_NS0_13GridEvenShareISR_EET2_T4_E12temp_storage+40];
	selp.b64 	%rd299, %rd298, 0, %p117;
	add.s64 	%rd300, %rd297, %rd299;
	setp.gt.s32 	%p118, %r4, 128;
	ld.shared.u64 	%rd301, [_ZZN3cub18CUB_300001_SM_10006detail6reduce18DeviceReduceKernelINS2_10policy_hubIlyN4cuda3std3__44plusIlEEE10Policy1000EN6thrust24THRUST_300001_SM_1000_NS18transform_iteratorINSD_6detail14equal_to_valueIbEENSF_15normal_iteratorINSD_10device_ptrIbEEEEllEEyS9_lNS7_10__identityEEEvT0_PT3_T1_NS0_13GridEvenShareISR_EET2_T4_E12temp_storage+48];
	selp.b64 	%rd302, %rd301, 0, %p118;
	add.s64 	%rd303, %rd300, %rd302;
	setp.gt.s32 	%p119, %r4, 160;
	ld.shared.u64 	%rd304, [_ZZN3cub18CUB_300001_SM_10006detail6reduce18DeviceReduceKernelINS2_10policy_hubIlyN4cuda3std3__44plusIlEEE10Policy1000EN6thrust24THRUST_300001_SM_1000_NS18transform_iteratorINSD_6detail14equal_to_valueIbEENSF_15normal_iteratorINSD_10device_ptrIbEEEEllEEyS9_lNS7_10__identityEEEvT0_PT3_T1_NS0_13GridEvenShareISR_EET2_T4_E12temp_storage+56];
	selp.b64 	%rd305, %rd304, 0, %p119;
	add.s64 	%rd306, %rd303, %rd305;
	setp.gt.s32 	%p120, %r4, 192;
	ld.shared.u64 	%rd307, [_ZZN3cub18CUB_300001_SM_10006detail6reduce18DeviceReduceKernelINS2_10policy_hubIlyN4cuda3std3__44plusIlEEE10Policy1000EN6thrust24THRUST_300001_SM_1000_NS18transform_iteratorINSD_6detail14equal_to_valueIbEENSF_15normal_iteratorINSD_10device_ptrIbEEEEllEEyS9_lNS7_10__identityEEEvT0_PT3_T1_NS0_13GridEvenShareISR_EET2_T4_E12temp_storage+64];
	selp.b64 	%rd308, %rd307, 0, %p120;
	add.s64 	%rd309, %rd306, %rd308;
	setp.gt.s32 	%p121, %r4, 224;
	ld.shared.u64 	%rd310, [_ZZN3cub18CUB_300001_SM_10006detail6reduce18DeviceReduceKernelINS2_10policy_hubIlyN4cuda3std3__44plusIlEEE10Policy1000EN6thrust24THRUST_300001_SM_1000_NS18transform_iteratorINSD_6detail14equal_to_valueIbEENSF_15normal_iteratorINSD_10device_ptrIbEEEEllEEyS9_lNS7_10__identityEEEvT0_PT3_T1_NS0_13GridEvenShareISR_EET2_T4_E12temp_storage+72];
	selp.b64 	%rd311, %rd310, 0, %p121;
	add.s64 	%rd312, %rd309, %rd311;
	setp.gt.s32 	%p122, %r4, 256;
	ld.shared.u64 	%rd313, [_ZZN3cub18CUB_300001_SM_10006detail6reduce18DeviceReduceKernelINS2_10policy_hubIlyN4cuda3std3__44plusIlEEE10Policy1000EN6thrust24THRUST_300001_SM_1000_NS18transform_iteratorINSD_6detail14equal_to_valueIbEENSF_15normal_iteratorINSD_10device_ptrIbEEEEllEEyS9_lNS7_10__identityEEEvT0_PT3_T1_NS0_13GridEvenShareISR_EET2_T4_E12temp_storage+80];
	selp.b64 	%rd314, %rd313, 0, %p122;
	add.s64 	%rd315, %rd312, %rd314;
	setp.gt.s32 	%p123, %r4, 288;
	ld.shared.u64 	%rd316, [_ZZN3cub18CUB_300001_SM_10006detail6reduce18DeviceReduceKernelINS2_10policy_hubIlyN4cuda3std3__44plusIlEEE10Policy1000EN6thrust24THRUST_300001_SM_1000_NS18transform_iteratorINSD_6detail14equal_to_valueIbEENSF_15normal_iteratorINSD_10device_ptrIbEEEEllEEyS9_lNS7_10__identityEEEvT0_PT3_T1_NS0_13GridEvenShareISR_EET2_T4_E12temp_storage+88];
	selp.b64 	%rd317, %rd316, 0, %p123;
	add.s64 	%rd318, %rd315, %rd317;
	setp.gt.s32 	%p124, %r4, 320;
	ld.shared.u64 	%rd319, [_ZZN3cub18CUB_300001_SM_10006detail6reduce18DeviceReduceKernelINS2_10policy_hubIlyN4cuda3std3__44plusIlEEE10Policy1000EN6thrust24THRUST_300001_SM_1000_NS18transform_iteratorINSD_6detail14equal_to_valueIbEENSF_15normal_iteratorINSD_10device_ptrIbEEEEllEEyS9_lNS7_10__identityEEEvT0_PT3_T1_NS0_13GridEvenShareISR_EET2_T4_E12temp_storage+96];
	selp.b64 	%rd320, %rd319, 0, %p124;
	add.s64 	%rd321, %rd318, %rd320;
	setp.gt.s32 	%p125, %r4, 352;
	ld.shared.u64 	%rd322, [_ZZN3cub18CUB_300001_SM_10006detail6reduce18DeviceReduceKernelINS2_10policy_hubIlyN4cuda3std3__44plusIlEEE10Policy1000EN6thrust24THRUST_300001_SM_1000_NS18transform_iteratorINSD_6detail14equal_to_valueIbEENSF_15normal_iteratorINSD_10device_ptrIbEEEEllEEyS9_lNS7_10__identityEEEvT0_PT3_T1_NS0_13GridEvenShareISR_EET2_T4_E12temp_storage+104];
	selp.b64 	%rd323, %rd322, 0, %p125;
	add.s64 	%rd324, %rd321, %rd323;
	setp.gt.s32 	%p126, %r4, 384;
	ld.shared.u64 	%rd325, [_ZZN3cub18CUB_300001_SM_10006detail6reduce18DeviceReduceKernelINS2_10policy_hubIlyN4cuda3std3__44plusIlEEE10Policy1000EN6thrust24THRUST_300001_SM_1000_NS18transform_iteratorINSD_6detail14equal_to_valueIbEENSF_15normal_iteratorINSD_10device_ptrIbEEEEllEEyS9_lNS7_10__identityEEEvT0_PT3_T1_NS0_13GridEvenShareISR_EET2_T4_E12temp_storage+112];
	selp.b64 	%rd326, %rd325, 0, %p126;
	add.s64 	%rd327, %rd324, %rd326;
	setp.gt.s32 	%p127, %r4, 416;
	ld.shared.u64 	%rd328, [_ZZN3cub18CUB_300001_SM_10006detail6reduce18DeviceReduceKernelINS2_10policy_hubIlyN4cuda3std3__44plusIlEEE10Policy1000EN6thrust24THRUST_300001_SM_1000_NS18transform_iteratorINSD_6detail14equal_to_valueIbEENSF_15normal_iteratorINSD_10device_ptrIbEEEEllEEyS9_lNS7_10__identityEEEvT0_PT3_T1_NS0_13GridEvenShareISR_EET2_T4_E12temp_storage+120];
	selp.b64 	%rd329, %rd328, 0, %p127;
	add.s64 	%rd330, %rd327, %rd329;
	setp.gt.s32 	%p128, %r4, 448;
	ld.shared.u64 	%rd331, [_ZZN3cub18CUB_300001_SM_10006detail6reduce18DeviceReduceKernelINS2_10policy_hubIlyN4cuda3std3__44plusIlEEE10Policy1000EN6thrust24THRUST_300001_SM_1000_NS18transform_iteratorINSD_6detail14equal_to_valueIbEENSF_15normal_iteratorINSD_10device_ptrIbEEEEllEEyS9_lNS7_10__identityEEEvT0_PT3_T1_NS0_13GridEvenShareISR_EET2_T4_E12temp_storage+128];
	selp.b64 	%rd332, %rd331, 0, %p128;
	add.s64 	%rd333, %rd330, %rd332;
	setp.gt.s32 	%p129, %r4, 480;
	ld.shared.u64 	%rd334, [_ZZN3cub18CUB_300001_SM_10006detail6reduce18DeviceReduceKernelINS2_10policy_hubIlyN4cuda3std3__44plusIlEEE10Policy1000EN6thrust24THRUST_300001_SM_1000_NS18transform_iteratorINSD_6detail14equal_to_valueIbEENSF_15normal_iteratorINSD_10device_ptrIbEEEEllEEyS9_lNS7_10__identityEEEvT0_PT3_T1_NS0_13GridEvenShareISR_EET2_T4_E12temp_storage+136];
	selp.b64 	%rd335, %rd334, 0, %p129;
	add.s64 	%rd409, %rd333, %rd335;
	bra.uni 	$L__BB19_46;
$L__BB19_25:
	cvt.u32.u64 	%r54, %rd4;
	mov.u32 	%r27, %tid.x;
	add.s32 	%r55, %r54, %r27;
	cvt.u64.u32 	%rd65, %r55;
	add.s64 	%rd66, %rd2, %rd65;
	ld.global.u8 	%rs2, [%rd66];
	and.b16  	%rs3, %rs1, 255;
	setp.eq.s16 	%p2, %rs2, %rs3;
	selp.u64 	%rd67, 1, 0, %p2;
	ld.global.u8 	%rs4, [%rd66+512];
	setp.eq.s16 	%p3, %rs4, %rs3;
	selp.u64 	%rd68, 1, 0, %p3;
	ld.global.u8 	%rs5, [%rd66+1024];
	setp.eq.s16 	%p4, %rs5, %rs3;
	selp.u64 	%rd69, 1, 0, %p4;
	ld.global.u8 	%rs6, [%rd66+1536];
	setp.eq.s16 	%p5, %rs6, %rs3;
	selp.u64 	%rd70, 1, 0, %p5;
	ld.global.u8 	%rs7, [%rd66+2048];
	setp.eq.s16 	%p6, %rs7, %rs3;
	selp.u64 	%rd71, 1, 0, %p6;
	ld.global.u8 	%rs8, [%rd66+2560];
	setp.eq.s16 	%p7, %rs8, %rs3;
	selp.u64 	%rd72, 1, 0, %p7;
	ld.global.u8 	%rs9, [%rd66+3072];
	setp.eq.s16 	%p8, %rs9, %rs3;
	selp.u64 	%rd73, 1, 0, %p8;
	add.s64 	%rd74, %rd68, %rd67;
	add.s64 	%rd75, %rd74, %rd69;
	add.s64 	%rd76, %rd75, %rd70;
	add.s64 	%rd77, %rd76, %rd71;
	add.s64 	%rd78, %rd77, %rd72;
	add.s64 	%rd408, %rd78, %rd73;
	setp.lt.u64 	%p9, %rd5, %rd3;
	@%p9 bra 	$L__BB19_42;
	cvt.u32.u64 	%r57, %rd3;
	cvt.u64.u32 	%rd30, %r27;
	add.s64 	%rd79, %rd4, %rd3;
	add.s64 	%rd395, %rd2, %rd79;
	cvt.u32.u64 	%r28, %rd1;
	not.b32 	%r59, %r27;
	add.s32 	%r60, %r59, %r28;
	sub.s32 	%r61, %r60, %r57;
	sub.s32 	%r274, %r61, %r54;
	add.s64 	%rd80, %rd79, %rd30;
	add.s64 	%rd81, %rd80, %rd2;
	add.s64 	%rd394, %rd81, 4096;
	mov.b32 	%r275, 0;
	mov.u64 	%rd396, %rd4;
$L__BB19_27:
	cvt.s64.s32 	%rd37, %r52;
	add.s64 	%rd396, %rd396, %rd37;
	add.s64 	%rd82, %rd1, -3584;
	setp.gt.u64 	%p10, %rd396, %rd82;
	@%p10 bra 	$L__BB19_29;
	mul.lo.s32 	%r63, %r1, 3584;
	cvt.s64.s32 	%rd83, %r63;
	add.s64 	%rd84, %rd396, %rd30;
	add.s64 	%rd85, %rd2, %rd84;
	ld.global.u8 	%rs10, [%rd85];
	setp.eq.s16 	%p11, %rs10, %rs3;
	selp.u64 	%rd86, 1, 0, %p11;
	ld.global.u8 	%rs12, [%rd85+512];
	setp.eq.s16 	%p12, %rs12, %rs3;
	selp.u64 	%rd87, 1, 0, %p12;
	ld.global.u8 	%rs13, [%rd85+1024];
	setp.eq.s16 	%p13, %rs13, %rs3;
	selp.u64 	%rd88, 1, 0, %p13;
	ld.global.u8 	%rs14, [%rd85+1536];
	setp.eq.s16 	%p14, %rs14, %rs3;
	selp.u64 	%rd89, 1, 0, %p14;
	ld.global.u8 	%rs15, [%rd85+2048];
	setp.eq.s16 	%p15, %rs15, %rs3;
	selp.u64 	%rd90, 1, 0, %p15;
	ld.global.u8 	%rs16, [%rd85+2560];
	setp.eq.s16 	%p16, %rs16, %rs3;
	selp.u64 	%rd91, 1, 0, %p16;
	ld.global.u8 	%rs17, [%rd85+3072];
	setp.eq.s16 	%p17, %rs17, %rs3;
	selp.u64 	%rd92, 1, 0, %p17;
	add.s64 	%rd93, %rd408, %rd86;
	add.s64 	%rd94, %rd93, %rd87;
	add.s64 	%rd95, %rd94, %rd88;
	add.s64 	%rd96, %rd95, %rd89;
	add.s64 	%rd97, %rd96, %rd90;
	add.s64 	%rd98, %rd97, %rd91;
	add.s64 	%rd408, %rd98, %rd92;
	sub.s64 	%rd99, %rd1, %rd396;
	setp.lt.u64 	%p18, %rd99, %rd83;
	add.s32 	%r275, %r275, 1;
	add.s64 	%rd395, %rd395, %rd83;
	sub.s32 	%r274, %r274, %r63;
	add.s64 	%rd394, %rd394, %rd83;
	@%p18 bra 	$L__BB19_42;
	bra.uni 	$L__BB19_27;
$L__BB19_29:
	setp.le.u64 	%p19, %rd1, %rd396;
	cvt.u32.u64 	%r64, %rd396;
	cvt.u32.u64 	%r65, %rd1;
	sub.s32 	%r66, %r65, %r64;
	setp.ge.s32 	%p20, %r27, %r66;
	or.pred  	%p21, %p19, %p20;
	@%p21 bra 	$L__BB19_42;
	cvt.u32.u64 	%r68, %rd4;
	cvt.u32.u64 	%r69, %rd37;
	not.b32 	%r70, %r27;
	add.s32 	%r71, %r70, %r28;
	add.s32 	%r72, %r69, %r68;
	sub.s32 	%r73, %r71, %r72;
	mul.lo.s32 	%r74, %r1, %r275;
	mad.lo.s32 	%r75, %r74, -3584, %r73;
	shr.u32 	%r76, %r75, 9;
	add.s32 	%r34, %r76, 1;
	and.b32  	%r35, %r34, 15;
	setp.lt.u32 	%p22, %r75, 7680;
	mov.u32 	%r278, %r27;
	@%p22 bra 	$L__BB19_33;
	shr.u32 	%r77, %r274, 9;
	add.s32 	%r78, %r77, 1;
	and.b32  	%r79, %r78, 16777200;
	neg.s32 	%r276, %r79;
	mov.u32 	%r278, %r27;
$L__BB19_32:
	.pragma "nounroll";
	ld.global.u8 	%rs18, [%rd394+-4096];
	setp.eq.s16 	%p23, %rs18, %rs3;
	selp.u64 	%rd101, 1, 0, %p23;
	add.s64 	%rd102, %rd408, %rd101;
	ld.global.u8 	%rs20, [%rd394+-3584];
	setp.eq.s16 	%p24, %rs20, %rs3;
	selp.u64 	%rd103, 1, 0, %p24;
	add.s64 	%rd104, %rd102, %rd103;
	ld.global.u8 	%rs21, [%rd394+-3072];
	setp.eq.s16 	%p25, %rs21, %rs3;
	selp.u64 	%rd105, 1, 0, %p25;
	add.s64 	%rd106, %rd104, %rd105;
	ld.global.u8 	%rs22, [%rd394+-2560];
	setp.eq.s16 	%p26, %rs22, %rs3;
	selp.u64 	%rd107, 1, 0, %p26;
	add.s64 	%rd108, %rd106, %rd107;
	ld.global.u8 	%rs23, [%rd394+-2048];
	setp.eq.s16 	%p27, %rs23, %rs3;
	selp.u64 	%rd109, 1, 0, %p27;
	add.s64 	%rd110, %rd108, %rd109;
	ld.global.u8 	%rs24, [%rd394+-1536];
	setp.eq.s16 	%p28, %rs24, %rs3;
	selp.u64 	%rd111, 1, 0, %p28;
	add.s64 	%rd112, %rd110, %rd111;
	ld.global.u8 	%rs25, [%rd394+-1024];
	setp.eq.s16 	%p29, %rs25, %rs3;
	selp.u64 	%rd113, 1, 0, %p29;
	add.s64 	%rd114, %rd112, %rd113;
	ld.global.u8 	%rs26, [%rd394+-512];
	setp.eq.s16 	%p30, %rs26, %rs3;
	selp.u64 	%rd115, 1, 0, %p30;
	add.s64 	%rd116, %rd114, %rd115;
	ld.global.u8 	%rs27, [%rd394];
	setp.eq.s16 	%p31, %rs27, %rs3;
	selp.u64 	%rd117, 1, 0, %p31;
	add.s64 	%rd118, %rd116, %rd117;
	ld.global.u8 	%rs28, [%rd394+512];
	setp.eq.s16 	%p32, %rs28, %rs3;
	selp.u64 	%rd119, 1, 0, %p32;
	add.s64 	%rd120, %rd118, %rd119;
	ld.global.u8 	%rs29, [%rd394+1024];
	setp.eq.s16 	%p33, %rs29, %rs3;
	selp.u64 	%rd121, 1, 0, %p33;
	add.s64 	%rd122, %rd120, %rd121;
	ld.global.u8 	%rs30, [%rd394+1536];
	setp.eq.s16 	%p34, %rs30, %rs3;
	selp.u64 	%rd123, 1, 0, %p34;
	add.s64 	%rd124, %rd122, %rd123;
	ld.global.u8 	%rs31, [%rd394+2048];
	setp.eq.s16 	%p35, %rs31, %rs3;
	selp.u64 	%rd125, 1, 0, %p35;
	add.s64 	%rd126, %rd124, %rd125;
	ld.global.u8 	%rs32, [%rd394+2560];
	setp.eq.s16 	%p36, %rs32, %rs3;
	selp.u64 	%rd127, 1, 0, %p36;
	add.s64 	%rd128, %rd126, %rd127;
	ld.global.u8 	%rs33, [%rd394+3072];
	setp.eq.s16 	%p37, %rs33, %rs3;
	selp.u64 	%rd129, 1, 0, %p37;
	add.s64 	%rd130, %rd128, %rd129;
	ld.global.u8 	%rs34, [%rd394+3584];
	setp.eq.s16 	%p38, %rs34, %rs3;
	selp.u64 	%rd131, 1, 0, %p38;
	add.s64 	%rd408, %rd130, %rd131;
	add.s32 	%r278, %r278, 8192;
	add.s32 	%r276, %r276, 16;
	add.s64 	%rd394, %rd394, 8192;
	setp.ne.s32 	%p39, %r276, 0;
	@%p39 bra 	$L__BB19_32;
$L__BB19_33:
	setp.eq.s32 	%p40, %r35, 0;
	@%p40 bra 	$L__BB19_42;
	and.b32  	%r42, %r34, 7;
	setp.lt.u32 	%p41, %r35, 8;
	@%p41 bra 	$L__BB19_36;
	cvt.u64.u32 	%rd133, %r278;
	add.s64 	%rd134, %rd396, %rd133;
	add.s64 	%rd135, %rd2, %rd134;
	ld.global.u8 	%rs35, [%rd135];
	setp.eq.s16 	%p42, %rs35, %rs3;
	selp.u64 	%rd136, 1, 0, %p42;
	add.s64 	%rd137, %rd408, %rd136;
	ld.global.u8 	%rs37, [%rd135+512];
	setp.eq.s16 	%p43, %rs37, %rs3;
	selp.u64 	%rd138, 1, 0, %p43;
	add.s64 	%rd139, %rd137, %rd138;
	ld.global.u8 	%rs38, [%rd135+1024];
	setp.eq.s16 	%p44, %rs38, %rs3;
	selp.u64 	%rd140, 1, 0, %p44;
	add.s64 	%rd141, %rd139, %rd140;
	ld.global.u8 	%rs39, [%rd135+1536];
	setp.eq.s16 	%p45, %rs39, %rs3;
	selp.u64 	%rd142, 1, 0, %p45;
	add.s64 	%rd143, %rd141, %rd142;
	ld.global.u8 	%rs40, [%rd135+2048];
	setp.eq.s16 	%p46, %rs40, %rs3;
	selp.u64 	%rd144, 1, 0, %p46;
	add.s64 	%rd145, %rd143, %rd144;
	ld.global.u8 	%rs41, [%rd135+2560];
	setp.eq.s16 	%p47, %rs41, %rs3;
	selp.u64 	%rd146, 1, 0, %p47;
	add.s64 	%rd147, %rd145, %rd146;
	ld.global.u8 	%rs42, [%rd135+3072];
	setp.eq.s16 	%p48, %rs42, %rs3;
	selp.u64 	%rd148, 1, 0, %p48;
	add.s64 	%rd149, %rd147, %rd148;
	ld.global.u8 	%rs43, [%rd135+3584];
	setp.eq.s16 	%p49, %rs43, %rs3;
	selp.u64 	%rd150, 1, 0, %p49;
	add.s64 	%rd408, %rd149, %rd150;
	add.s32 	%r278, %r278, 4096;
$L__BB19_36:
	setp.eq.s32 	%p50, %r42, 0;
	@%p50 bra 	$L__BB19_42;
	setp.lt.u32 	%p51, %r42, 4;
	@%p51 bra 	$L__BB19_39;
	cvt.u64.u32 	%rd152, %r278;
	add.s64 	%rd153, %rd396, %rd152;
	add.s64 	%rd154, %rd2, %rd153;
	ld.global.u8 	%rs44, [%rd154];
	setp.eq.s16 	%p52, %rs44, %rs3;
	selp.u64 	%rd155, 1, 0, %p52;
	add.s64 	%rd156, %rd408, %rd155;
	ld.global.u8 	%rs46, [%rd154+512];
	setp.eq.s16 	%p53, %rs46, %rs3;
	selp.u64 	%rd157, 1, 0, %p53;
	add.s64 	%rd158, %rd156, %rd157;
	ld.global.u8 	%rs47, [%rd154+1024];
	setp.eq.s16 	%p54, %rs47, %rs3;
	selp.u64 	%rd159, 1, 0, %p54;
	add.s64 	%rd160, %rd158, %rd159;
	ld.global.u8 	%rs48, [%rd154+1536];
	setp.eq.s16 	%p55, %rs48, %rs3;
	selp.u64 	%rd161, 1, 0, %p55;
	add.s64 	%rd408, %rd160, %rd161;
	add.s32 	%r278, %r278, 2048;
$L__BB19_39:
	and.b32  	%r80, %r34, 3;
	setp.eq.s32 	%p56, %r80, 0;
	@%p56 bra 	$L__BB19_42;
	cvt.u64.u32 	%rd162, %r278;
	add.s64 	%rd406, %rd395, %rd162;
	cvt.u16.u32 	%rs49, %r274;
	shr.u16 	%rs50, %rs49, 9;
	add.s16 	%rs51, %rs50, 1;
	cvt.u32.u16 	%r81, %rs51;
	and.b32  	%r82, %r81, 3;
	neg.s32 	%r281, %r82;
$L__BB19_41:
	.pragma "nounroll";
	ld.global.u8 	%rs52, [%rd406];
	setp.eq.s16 	%p57, %rs52, %rs3;
	selp.u64 	%rd163, 1, 0, %p57;
	add.s64 	%rd408, %rd408, %rd163;
	add.s64 	%rd406, %rd406, 512;
	add.s32 	%r281, %r281, 1;
	setp.ne.s32 	%p58, %r281, 0;
	@%p58 bra 	$L__BB19_41;
$L__BB19_42:
	// begin inline asm
	mov.u32 %r83, %laneid;
	// end inline asm
	mov.b64 	{%r85, %r90}, %rd408;
	mov.b32 	%r91, 1;
	mov.b32 	%r132, 31;
	mov.b32 	%r133, -1;
	// begin inline asm
	shfl.sync.down.b32 %r84, %r85, %r91, %r132, %r133;
	// end inline asm
	// begin inline asm
	shfl.sync.down.b32 %r89, %r90, %r91, %r132, %r133;
	// end inline asm
	mov.b64 	%rd164, {%r84, %r89};
	setp.gt.s32 	%p59, %r83, 30;
	selp.b64 	%rd165, 0, %rd164, %p59;
	add.s64 	%rd166, %rd165, %rd408;
	mov.b64 	{%r95, %r100}, %rd166;
	mov.b32 	%r101, 2;
	// begin inline asm
	shfl.sync.down.b32 %r94, %r95, %r101, %r132, %r133;
	// end inline asm
	// begin inline asm
	shfl.sync.down.b32 %r99, %r100, %r101, %r132, %r133;
	// end inline asm
	mov.b64 	%rd167, {%r94, %r99};
	setp.gt.s32 	%p60, %r83, 29;
	selp.b64 	%rd168, 0, %rd167, %p60;
	add.s64 	%rd169, %rd168, %rd166;
	mov.b64 	{%r105, %r110}, %rd169;
	mov.b32 	%r111, 4;
	// begin inline asm
	shfl.sync.down.b32 %r104, %r105, %r111, %r132, %r133;
	// end inline asm
	// begin inline asm
	shfl.sync.down.b32 %r109, %r110, %r111, %r132, %r133;
	// end inline asm
	mov.b64 	%rd170, {%r104, %r109};
	setp.gt.s32 	%p61, %r83, 27;
	selp.b64 	%rd171, 0, %rd170, %p61;
	add.s64 	%rd172, %rd171, %rd169;
	mov.b64 	{%r115, %r120}, %rd172;
	mov.b32 	%r121, 8;
	// begin inline asm
	shfl.sync.down.b32 %r114, %r115, %r121, %r132, %r133;
	// end inline asm
	// begin inline asm
	shfl.sync.down.b32 %r119, %r120, %r121, %r132, %r133;
	// end inline asm
	mov.b64 	%rd173, {%r114, %r119};
	setp.gt.s32 	%p62, %r83, 23;
	selp.b64 	%rd174, 0, %rd173, %p62;
	add.s64 	%rd175, %rd174, %rd172;
	mov.b64 	{%r125, %r130}, %rd175;
	mov.b32 	%r131, 16;
	// begin inline asm
	shfl.sync.down.b32 %r124, %r125, %r131, %r132, %r133;
	// end inline asm
	// begin inline asm
	shfl.sync.down.b32 %r129, %r130, %r131, %r132, %r133;
	// end inline asm
	mov.b64 	%rd176, {%r124, %r129};
	setp.gt.s32 	%p63, %r83, 15;
	selp.b64 	%rd177, 0, %rd176, %p63;
	add.s64 	%rd409, %rd177, %rd175;
	setp.ne.s32 	%p64, %r83, 0;
	@%p64 bra 	$L__BB19_44;
	shr.u32 	%r134, %r27, 2;
	and.b32  	%r135, %r134, 248;
	mov.u32 	%r136, _ZZN3cub18CUB_300001_SM_10006detail6reduce18DeviceReduceKernelINS2_10policy_hubIlyN4cuda3std3__44plusIlEEE10Policy1000EN6thrust24THRUST_300001_SM_1000_NS18transform_iteratorINSD_6detail14equal_to_valueIbEENSF_15normal_iteratorINSD_10device_ptrIbEEEEllEEyS9_lNS7_10__identityEEEvT0_PT3_T1_NS0_13GridEvenShareISR_EET2_T4_E12temp_storage;
	add.s32 	%r137, %r136, %r135;
	st.shared.u64 	[%r137+16], %rd409;
$L__BB19_44:
	bar.sync 	0;
	setp.ne.s32 	%p65, %r27, 0;
	@%p65 bra 	$L__BB19_46;
	ld.shared.u64 	%rd178, [_ZZN3cub18CUB_300001_SM_10006detail6reduce18DeviceReduceKernelINS2_10policy_hubIlyN4cuda3std3__44plusIlEEE10Policy1000EN6thrust24THRUST_300001_SM_1000_NS18transform_iteratorINSD_6detail14equal_to_valueIbEENSF_15normal_iteratorINSD_10device_ptrIbEEEEllEEyS9_lNS7_10__identityEEEvT0_PT3_T1_NS0_13GridEvenShareISR_EET2_T4_E12temp_storage+24];
	add.s64 	%rd179, %rd178, %rd409;
	ld.shared.u64 	%rd180, [_ZZN3cub18CUB_300001_SM_10006detail6reduce18DeviceReduceKernelINS2_10policy_hubIlyN4cuda3std3__44plusIlEEE10Policy1000EN6thrust24THRUST_300001_SM_1000_NS18transform_iteratorINSD_6detail14equal_to_valueIbEENSF_15normal_iteratorINSD_10device_ptrIbEEEEllEEyS9_lNS7_10__identityEEEvT0_PT3_T1_NS0_13GridEvenShareISR_EET2_T4_E12temp_storage+32];
	add.s64 	%rd181, %rd179, %rd180;
	ld.shared.u64 	%rd182, [_ZZN3cub18CUB_300001_SM_10006detail6reduce18DeviceReduceKernelINS2_10policy_hubIlyN4cuda3std3__44plusIlEEE10Policy1000EN6thrust24THRUST_300001_SM_1000_NS18transform_iteratorINSD_6detail14equal_to_valueIbEENSF_15normal_iteratorINSD_10device_ptrIbEEEEllEEyS9_lNS7_10__identityEEEvT0_PT3_T1_NS0_13GridEvenShareISR_EET2_T4_E12temp_storage+40];
	add.s64 	%rd183, %rd181, %rd182;
	ld.shared.u64 	%rd184, [_ZZN3cub18CUB_300001_SM_10006detail6reduce18DeviceReduceKernelINS2_10policy_hubIlyN4cuda3std3__44plusIlEEE10Policy1000EN6thrust24THRUST_300001_SM_1000_NS18transform_iteratorINSD_6detail14equal_to_valueIbEENSF_15normal_iteratorINSD_10device_ptrIbEEEEllEEyS9_lNS7_10__identityEEEvT0_PT3_T1_NS0_13GridEvenShareISR_EET2_T4_E12temp_storage+48];
	add.s64 	%rd185, %rd183, %rd184;
	ld.shared.u64 	%rd186, [_ZZN3cub18CUB_300001_SM_10006detail6reduce18DeviceReduceKernelINS2_10policy_hubIlyN4cuda3std3__44plusIlEEE10Policy1000EN6thrust24THRUST_300001_SM_1000_NS18transform_iteratorINSD_6detail14equal_to_valueIbEENSF_15normal_iteratorINSD_10device_ptrIbEEEEllEEyS9_lNS7_10__identityEEEvT0_PT3_T1_NS0_13GridEvenShareISR_EET2_T4_E12temp_storage+56];
	add.s64 	%rd187, %rd185, %rd186;
	ld.shared.u64 	%rd188, [_ZZN3cub18CUB_300001_SM_10006detail6reduce18DeviceReduceKernelINS2_10policy_hubIlyN4cuda3std3__44plusIlEEE10Policy1000EN6thrust24THRUST_300001_SM_1000_NS18transform_iteratorINSD_6detail14equal_to_valueIbEENSF_15normal_iteratorINSD_10device_ptrIbEEEEllEEyS9_lNS7_10__identityEEEvT0_PT3_T1_NS0_13GridEvenShareISR_EET2_T4_E12temp_storage+64];
	add.s64 	%rd189, %rd187, %rd188;
	ld.shared.u64 	%rd190, [_ZZN3cub18CUB_300001_SM_10006detail6reduce18DeviceReduceKernelINS2_10policy_hubIlyN4cuda3std3__44plusIlEEE10Policy1000EN6thrust24THRUST_300001_SM_1000_NS18transform_iteratorINSD_6detail14equal_to_valueIbEENSF_15normal_iteratorINSD_10device_ptrIbEEEEllEEyS9_lNS7_10__identityEEEvT0_PT3_T1_NS0_13GridEvenShareISR_EET2_T4_E12temp_storage+72];
	add.s64 	%rd191, %rd189, %rd190;
	ld.shared.u64 	%rd192, [_ZZN3cub18CUB_300001_SM_10006detail6reduce18DeviceReduceKernelINS2_10policy_hubIlyN4cuda3std3__44plusIlEEE10Policy1000EN6thrust24THRUST_300001_SM_1000_NS18transform_iteratorINSD_6detail14equal_to_valueIbEENSF_15normal_iteratorINSD_10device_ptrIbEEEEllEEyS9_lNS7_10__identityEEEvT0_PT3_T1_NS0_13GridEvenShareISR_EET2_T4_E12temp_storage+80];
	add.s64 	%rd193, %rd191, %rd192;
	ld.shared.u64 	%rd194, [_ZZN3cub18CUB_300001_SM_10006detail6reduce18DeviceReduceKernelINS2_10policy_hubIlyN4cuda3std3__44plusIlEEE10Policy1000EN6thrust24THRUST_300001_SM_1000_NS18transform_iteratorINSD_6detail14equal_to_valueIbEENSF_15normal_iteratorINSD_10device_ptrIbEEEEllEEyS9_lNS7_10__identityEEEvT0_PT3_T1_NS0_13GridEvenShareISR_EET2_T4_E12temp_storage+88];
	add.s64 	%rd195, %rd193, %rd194;
	ld.shared.u64 	%rd196, [_ZZN3cub18CUB_300001_SM_10006detail6reduce18DeviceReduceKernelINS2_10policy_hubIlyN4cuda3std3__44plusIlEEE10Policy1000EN6thrust24THRUST_300001_SM_1000_NS18transform_iteratorINSD_6detail14equal_to_valueIbEENSF_15normal_iteratorINSD_10device_ptrIbEEEEllEEyS9_lNS7_10__identityEEEvT0_PT3_T1_NS0_13GridEvenShareISR_EET2_T4_E12temp_storage+96];
	add.s64 	%rd197, %rd195, %rd196;
	ld.shared.u64 	%rd198, [_ZZN3cub18CUB_300001_SM_10006detail6reduce18DeviceReduceKernelINS2_10policy_hubIlyN4cuda3std3__44plusIlEEE10Policy1000EN6thrust24THRUST_300001_SM_1000_NS18transform_iteratorINSD_6detail14equal_to_valueIbEENSF_15normal_iteratorINSD_10device_ptrIbEEEEllEEyS9_lNS7_10__identityEEEvT0_PT3_T1_NS0_13GridEvenShareISR_EET2_T4_E12temp_storage+104];
	add.s64 	%rd199, %rd197, %rd198;
	ld.shared.u64 	%rd200, [_ZZN3cub18CUB_300001_SM_10006detail6reduce18DeviceReduceKernelINS2_10policy_hubIlyN4cuda3std3__44plusIlEEE10Policy1000EN6thrust24THRUST_300001_SM_1000_NS18transform_iteratorINSD_6detail14equal_to_valueIbEENSF_15normal_iteratorINSD_10device_ptrIbEEEEllEEyS9_lNS7_10__identityEEEvT0_PT3_T1_NS0_13GridEvenShareISR_EET2_T4_E12temp_storage+112];
	add.s64 	%rd201, %rd199, %rd200;
	ld.shared.u64 	%rd202, [_ZZN3cub18CUB_300001_SM_10006detail6reduce18DeviceReduceKernelINS2_10policy_hubIlyN4cuda3std3__44plusIlEEE10Policy1000EN6thrust24THRUST_300001_SM_1000_NS18transform_iteratorINSD_6detail14equal_to_valueIbEENSF_15normal_iteratorINSD_10device_ptrIbEEEEllEEyS9_lNS7_10__identityEEEvT0_PT3_T1_NS0_13GridEvenShareISR_EET2_T4_E12temp_storage+120];
	add.s64 	%rd203, %rd201, %rd202;
	ld.shared.u64 	%rd204, [_ZZN3cub18CUB_300001_SM_10006detail6reduce18DeviceReduceKernelINS2_10policy_hubIlyN4cuda3std3__44plusIlEEE10Policy1000EN6thrust24THRUST_300001_SM_1000_NS18transform_iteratorINSD_6detail14equal_to_valueIbEENSF_15normal_iteratorINSD_10device_ptrIbEEEEllEEyS9_lNS7_10__identityEEEvT0_PT3_T1_NS0_13GridEvenShareISR_EET2_T4_E12temp_storage+128];
	add.s64 	%rd205, %rd203, %rd204;
	ld.shared.u64 	%rd206, [_ZZN3cub18CUB_300001_SM_10006detail6reduce18DeviceReduceKernelINS2_10policy_hubIlyN4cuda3std3__44plusIlEEE10Policy1000EN6thrust24THRUST_300001_SM_1000_NS18transform_iteratorINSD_6detail14equal_to_valueIbEENSF_15normal_iteratorINSD_10device_ptrIbEEEEllEEyS9_lNS7_10__identityEEEvT0_PT3_T1_NS0_13GridEvenShareISR_EET2_T4_E12temp_storage+136];
	add.s64 	%rd409, %rd205, %rd206;
$L__BB19_46:
	mov.u32 	%r265, %tid.x;
	setp.ne.s32 	%p137, %r265, 0;
	@%p137 bra 	$L__BB19_48;
	ld.param.u64 	%rd382, [_ZN3cub18CUB_300001_SM_10006detail6reduce18DeviceReduceKernelINS2_10policy_hubIlyN4cuda3std3__44plusIlEEE10Policy1000EN6thrust24THRUST_300001_SM_1000_NS18transform_iteratorINSD_6detail14equal_to_valueIbEENSF_15normal_iteratorINSD_10device_ptrIbEEEEllEEyS9_lNS7_10__identityEEEvT0_PT3_T1_NS0_13GridEvenShareISR_EET2_T4__param_1];
	cvta.to.global.u64 	%rd379, %rd382;
	mul.wide.u32 	%rd380, %r2, 8;
	add.s64 	%rd381, %rd379, %rd380;
	st.global.u64 	[%rd381], %rd409;
$L__BB19_48:
	ret;

}
	// .globl	_ZN3cub18CUB_300001_SM_10006detail6reduce28DeviceReduceSingleTileKernelINS2_10policy_hubIlyN4cuda3std3__44plusIlEEE10Policy1000EPlSC_iS9_llNS7_10__identityEEEvT0_T1_T2_T3_T4_T6_
.visible .entry _ZN3cub18CUB_300001_SM_10006detail6reduce28DeviceReduceSingleTileKernelINS2_10policy_hubIlyN4cuda3std3__44plusIlEEE10Policy1000EPlSC_iS9_llNS7_10__identityEEEvT0_T1_T2_T3_T4_T6_(
	.param .u64 .ptr .align 1 _ZN3cub18CUB_300001_SM_10006detail6reduce28DeviceReduceSingleTileKernelINS2_10policy_hubIlyN4cuda3std3__44plusIlEEE10Policy1000EPlSC_iS9_llNS7_10__identityEEEvT0_T1_T2_T3_T4_T6__param_0,
	.param .u64 .ptr .align 1 _ZN3cub18CUB_300001_SM_10006detail6reduce28DeviceReduceSingleTileKernelINS2_10policy_hubIlyN4cuda3std3__44plusIlEEE10Policy1000EPlSC_iS9_llNS7_10__identityEEEvT0_T1_T2_T3_T4_T6__param_1,
	.param .u32 _ZN3cub18CUB_300001_SM_10006detail6reduce28DeviceReduceSingleTileKernelINS2_10policy_hubIlyN4cuda3std3__44plusIlEEE10Policy1000EPlSC_iS9_llNS7_10__identityEEEvT0_T1_T2_T3_T4_T6__param_2,
	.param .align 1 .b8 _ZN3cub18CUB_300001_SM_10006detail6reduce28DeviceReduceSingleTileKernelINS2_10policy_hubIlyN4cuda3std3__44plusIlEEE10Policy1000EPlSC_iS9_llNS7_10__identityEEEvT0_T1_T2_T3_T4_T6__param_3[1],
	.param .u64 _ZN3cub18CUB_300001_SM_10006detail6reduce28DeviceReduceSingleTileKernelINS2_10policy_hubIlyN4cuda3std3__44plusIlEEE10Policy1000EPlSC_iS9_llNS7_10__identityEEEvT0_T1_T2_T3_T4_T6__param_4,
	.param .align 1 .b8 _ZN3cub18CUB_300001_SM_10006detail6reduce28DeviceReduceSingleTileKernelINS2_10policy_hubIlyN4cuda3std3__44plusIlEEE10Policy1000EPlSC_iS9_llNS7_10__identityEEEvT0_T1_T2_T3_T4_T6__param_5[1]
)
.maxntid 512
.minnctapersm 1
{
	.reg .pred 	%p<58>;
	.reg .b32 	%r<238>;
	.reg .b64 	%rd<281>;
	// demoted variable
	.shared .align 8 .b8 _ZZN3cub18CUB_300001_SM_10006detail6reduce28DeviceReduceSingleTileKernelINS2_10policy_hubIlyN4cuda3std3__44plusIlEEE10Policy1000EPlSC_iS9_llNS7_10__identityEEEvT0_T1_T2_T3_T4_T6_E12temp_storage[152];
	ld.param.u64 	%rd35, [_ZN3cub18CUB_300001_SM_10006detail6reduce28DeviceReduceSingleTileKernelINS2_10policy_hubIlyN4cuda3std3__44plusIlEEE10Policy1000EPlSC_iS9_llNS7_10__identityEEEvT0_T1_T2_T3_T4_T6__param_0];
	ld.param.u64 	%rd37, [_ZN3cub18CUB_300001_SM_10006detail6reduce28DeviceReduceSingleTileKernelINS2_10policy_hubIlyN4cuda3std3__44plusIlEEE10Policy1000EPlSC_iS9_llNS7_10__identityEEEvT0_T1_T2_T3_T4_T6__param_1];
	ld.param.u32 	%r34, [_ZN3cub18CUB_300001_SM_10006detail6reduce28DeviceReduceSingleTileKernelINS2_10policy_hubIlyN4cuda3std3__44plusIlEEE10Policy1000EPlSC_iS9_llNS7_10__identityEEEvT0_T1_T2_T3_T4_T6__param_2];
	ld.param.u64 	%rd36, [_ZN3cub18CUB_300001_SM_10006detail6reduce28DeviceReduceSingleTileKernelINS2_10policy_hubIlyN4cuda3std3__44plusIlEEE10Policy1000EPlSC_iS9_llNS7_10__identityEEEvT0_T1_T2_T3_T4_T6__param_4];
	cvta.to.global.u64 	%rd1, %rd37;
	setp.ne.s32 	%p1, %r34, 0;
	@%p1 bra 	$L__BB20_3;
	mov.u32 	%r224, %tid.x;
	setp.ne.s32 	%p57, %r224, 0;
	@%p57 bra 	$L__BB20_39;
	st.global.u64 	[%rd1], %rd36;
	bra.uni 	$L__BB20_39;
$L__BB20_3:
	setp.gt.s32 	%p2, %r34, 3583;
	@%p2 bra 	$L__BB20_21;
	mov.u32 	%r1, %tid.x;
	setp.ge.s32 	%p19, %r1, %r34;
	mov.b64 	%rd271, 0;
	mov.u32 	%r228, %r1;
	@%p19 bra 	$L__BB20_6;
	mul.wide.u32 	%rd146, %r1, 8;
	add.s64 	%rd145, %rd35, %rd146;
	// begin inline asm
	ld.global.nc.u64 %rd271, [%rd145];
	// end inline asm
	add.s32 	%r228, %r1, 512;
$L__BB20_6:
	setp.ge.s32 	%p20, %r228, %r34;
	@%p20 bra 	$L__BB20_12;
	not.b32 	%r100, %r228;
	add.s32 	%r4, %r34, %r100;
	and.b32  	%r101, %r4, 1536;
	setp.eq.s32 	%p21, %r101, 1536;
	@%p21 bra 	$L__BB20_10;
	mul.wide.u32 	%rd148, %r228, 8;
	add.s64 	%rd266, %rd35, %rd148;
	shr.u32 	%r102, %r4, 9;
	add.s32 	%r103, %r102, 1;
	and.b32  	%r104, %r103, 3;
	neg.s32 	%r226, %r104;
$L__BB20_9:
	.pragma "nounroll";
	// begin inline asm
	ld.global.nc.u64 %rd149, [%rd266];
	// end inline asm
	add.s64 	%rd271, %rd149, %rd271;
	add.s32 	%r228, %r228, 512;
	add.s64 	%rd266, %rd266, 4096;
	add.s32 	%r226, %r226, 1;
	setp.ne.s32 	%p22, %r226, 0;
	@%p22 bra 	$L__BB20_9;
$L__BB20_10:
	setp.lt.u32 	%p23, %r4, 1536;
	@%p23 bra 	$L__BB20_12;
$L__BB20_11:
	mul.wide.s32 	%rd159, %r228, 8;
	add.s64 	%rd152, %rd35, %rd159;
	// begin inline asm
	ld.global.nc.u64 %rd151, [%rd152];
	// end inline asm
	add.s64 	%rd160, %rd151, %rd271;
	add.s64 	%rd154, %rd152, 4096;
	// begin inline asm
	ld.global.nc.u64 %rd153, [%rd154];
	// end inline asm
	add.s64 	%rd161, %rd153, %rd160;
	add.s64 	%rd156, %rd152, 8192;
	// begin inline asm
	ld.global.nc.u64 %rd155, [%rd156];
	// end inline asm
	add.s64 	%rd162, %rd155, %rd161;
	add.s64 	%rd158, %rd152, 12288;
	// begin inline asm
	ld.global.nc.u64 %rd157, [%rd158];
	// end inline asm
	add.s64 	%rd271, %rd157, %rd162;
	add.s32 	%r228, %r228, 2048;
	setp.lt.s32 	%p24, %r228, %r34;
	@%p24 bra 	$L__BB20_11;
$L__BB20_12:
	setp.lt.s32 	%p25, %r34, 512;
	@%p25 bra 	$L__BB20_17;
	// begin inline asm
	mov.u32 %r168, %laneid;
	// end inline asm
	mov.b64 	{%r170, %r175}, %rd271;
	mov.b32 	%r176, 1;
	mov.b32 	%r217, 31;
	mov.b32 	%r218, -1;
	// begin inline asm
	shfl.sync.down.b32 %r169, %r170, %r176, %r217, %r218;
	// end inline asm
	// begin inline asm
	shfl.sync.down.b32 %r174, %r175, %r176, %r217, %r218;
	// end inline asm
	mov.b64 	%rd221, {%r169, %r174};
	setp.gt.s32 	%p49, %r168, 30;
	selp.b64 	%rd222, 0, %rd221, %p49;
	add.s64 	%rd223, %rd222, %rd271;
	mov.b64 	{%r180, %r185}, %rd223;
	mov.b32 	%r186, 2;
	// begin inline asm
	shfl.sync.down.b32 %r179, %r180, %r186, %r217, %r218;
	// end inline asm
	// begin inline asm
	shfl.sync.down.b32 %r184, %r185, %r186, %r217, %r218;
	// end inline asm
	mov.b64 	%rd224, {%r179, %r184};
	setp.gt.s32 	%p50, %r168, 29;
	selp.b64 	%rd225, 0, %rd224, %p50;
	add.s64 	%rd226, %rd225, %rd223;
	mov.b64 	{%r190, %r195}, %rd226;
	mov.b32 	%r196, 4;
	// begin inline asm
	shfl.sync.down.b32 %r189, %r190, %r196, %r217, %r218;
	// end inline asm
	// begin inline asm
	shfl.sync.down.b32 %r194, %r195, %r196, %r217, %r218;
	// end inline asm
	mov.b64 	%rd227, {%r189, %r194};
	setp.gt.s32 	%p51, %r168, 27;
	selp.b64 	%rd228, 0, %rd227, %p51;
	add.s64 	%rd229, %rd228, %rd226;
	mov.b64 	{%r200, %r205}, %rd229;
	mov.b32 	%r206, 8;
	// begin inline asm
	shfl.sync.down.b32 %r199, %r200, %r206, %r217, %r218;
	// end inline asm
	// begin inline asm
	shfl.sync.down.b32 %r204, %r205, %r206, %r217, %r218;
	// end inline asm
	mov.b64 	%rd230, {%r199, %r204};
	setp.gt.s32 	%p52, %r168, 23;
	selp.b64 	%rd231, 0, %rd230, %p52;
	add.s64 	%rd232, %rd231, %rd229;
	mov.b64 	{%r210, %r215}, %rd232;
	mov.b32 	%r216, 16;
	// begin inline asm
	shfl.sync.down.b32 %r209, %r210, %r216, %r217, %r218;
	// end inline asm
	// begin inline asm
	shfl.sync.down.b32 %r214, %r215, %r216, %r217, %r218;
	// end inline asm
	mov.b64 	%rd233, {%r209, %r214};
	setp.gt.s32 	%p53, %r168, 15;
	selp.b64 	%rd234, 0, %rd233, %p53;
	add.s64 	%rd280, %rd234, %rd232;
	setp.ne.s32 	%p54, %r168, 0;
	@%p54 bra 	$L__BB20_15;
	shr.u32 	%r219, %r1, 2;
	and.b32  	%r220, %r219, 248;
	mov.u32 	%r221, _ZZN3cub18CUB_300001_SM_10006detail6reduce28DeviceReduceSingleTileKernelINS2_10policy_hubIlyN4cuda3std3__44plusIlEEE10Policy1000EPlSC_iS9_llNS7_10__identityEEEvT0_T1_T2_T3_T4_T6_E12temp_storage;
	add.s32 	%r222, %r221, %r220;
	st.shared.u64 	[%r222+16], %rd280;
$L__BB20_15:
	bar.sync 	0;
	setp.ne.s32 	%p55, %r1, 0;
	@%p55 bra 	$L__BB20_37;
	ld.shared.u64 	%rd235, [_ZZN3cub18CUB_300001_SM_10006detail6reduce28DeviceReduceSingleTileKernelINS2_10policy_hubIlyN4cuda3std3__44plusIlEEE10Policy1000EPlSC_iS9_llNS7_10__identityEEEvT0_T1_T2_T3_T4_T6_E12temp_storage+24];
	add.s64 	%rd236, %rd235, %rd280;
	ld.shared.u64 	%rd237, [_ZZN3cub18CUB_300001_SM_10006detail6reduce28DeviceReduceSingleTileKernelINS2_10policy_hubIlyN4cuda3std3__44plusIlEEE10Policy1000EPlSC_iS9_llNS7_10__identityEEEvT0_T1_T2_T3_T4_T6_E12temp_storage+32];
	add.s64 	%rd238, %rd236, %rd237;
	ld.shared.u64 	%rd239, [_ZZN3cub18CUB_300001_SM_10006detail6reduce28DeviceReduceSingleTileKernelINS2_10policy_hubIlyN4cuda3std3__44plusIlEEE10Policy1000EPlSC_iS9_llNS7_10__identityEEEvT0_T1_T2_T3_T4_T6_E12temp_storage+40];
	add.s64 	%rd240, %rd238, %rd239;
	ld.shared.u64 	%rd241, [_ZZN3cub18CUB_300001_SM_10006detail6reduce28DeviceReduceSingleTileKernelINS2_10policy_hubIlyN4cuda3std3__44plusIlEEE10Policy1000EPlSC_iS9_llNS7_10__identityEEEvT0_T1_T2_T3_T4_T6_E12temp_storage+48];
	add.s64 	%rd242, %rd240, %rd241;
	ld.shared.u64 	%rd243, [_ZZN3cub18CUB_300001_SM_10006detail6reduce28DeviceReduceSingleTileKernelINS2_10policy_hubIlyN4cuda3std3__44plusIlEEE10Policy1000EPlSC_iS9_llNS7_10__identityEEEvT0_T1_T2_T3_T4_T6_E12temp_storage+56];
	add.s64 	%rd244, %rd242, %rd243;
	ld.shared.u64 	%rd245, [_ZZN3cub18CUB_300001_SM_10006detail6reduce28DeviceReduceSingleTileKernelINS2_10policy_hubIlyN4cuda3std3__44plusIlEEE10Policy1000EPlSC_iS9_llNS7_10__identityEEEvT0_T1_T2_T3_T4_T6_E12temp_storage+64];
	add.s64 	%rd246, %rd244, %rd245;
	ld.shared.u64 	%rd247, [_ZZN3cub18CUB_300001_SM_10006detail6reduce28DeviceReduceSingleTileKernelINS2_10policy_hubIlyN4cuda3std3__44plusIlEEE10Policy1000EPlSC_iS9_llNS7_10__identityEEEvT0_T1_T2_T3_T4_T6_E12temp_storage+72];
	add.s64 	%rd248, %rd246, %rd247;
	ld.shared.u64 	%rd249, [_ZZN3cub18CUB_300001_SM_10006detail6reduce28DeviceReduceSingleTileKernelINS2_10policy_hubIlyN4cuda3std3__44plusIlEEE10Policy1000EPlSC_iS9_llNS7_10__identityEEEvT0_T1_T2_T3_T4_T6_E12temp_storage+80];
	add.s64 	%rd250, %rd248, %rd249;
	ld.shared.u64 	%rd251, [_ZZN3cub18CUB_300001_SM_10006detail6reduce28DeviceReduceSingleTileKernelINS2_10policy_hubIlyN4cuda3std3__44plusIlEEE10Policy1000EPlSC_iS9_llNS7_10__identityEEEvT0_T1_T2_T3_T4_T6_E12temp_storage+88];
	add.s64 	%rd252, %rd250, %rd251;
	ld.shared.u64 	%rd253, [_ZZN3cub18CUB_300001_SM_10006detail6reduce28DeviceReduceSingleTileKernelINS2_10policy_hubIlyN4cuda3std3__44plusIlEEE10Policy1000EPlSC_iS9_llNS7_10__identityEEEvT0_T1_T2_T3_T4_T6_E12temp_storage+96];
	add.s64 	%rd254, %rd252, %rd253;
	ld.shared.u64 	%rd255, [_ZZN3cub18CUB_300001_SM_10006detail6reduce28DeviceReduceSingleTileKernelINS2_10policy_hubIlyN4cuda3std3__44plusIlEEE10Policy1000EPlSC_iS9_llNS7_10__identityEEEvT0_T1_T2_T3_T4_T6_E12temp_storage+104];
	add.s64 	%rd256, %rd254, %rd255;
	ld.shared.u64 	%rd257, [_ZZN3cub18CUB_300001_SM_10006detail6reduce28DeviceReduceSingleTileKernelINS2_10policy_hubIlyN4cuda3std3__44plusIlEEE10Policy1000EPlSC_iS9_llNS7_10__identityEEEvT0_T1_T2_T3_T4_T6_E12temp_storage+112];
	add.s64 	%rd258, %rd256, %rd257;
	ld.shared.u64 	%rd259, [_ZZN3cub18CUB_300001_SM_10006detail6reduce28DeviceReduceSingleTileKernelINS2_10policy_hubIlyN4cuda3std3__44plusIlEEE10Policy1000EPlSC_iS9_llNS7_10__identityEEEvT0_T1_T2_T3_T4_T6_E12temp_storage+120];
	add.s64 	%rd260, %rd258, %rd259;
	ld.shared.u64 	%rd261, [_ZZN3cub18CUB_300001_SM_10006detail6reduce28DeviceReduceSingleTileKernelINS2_10policy_hubIlyN4cuda3std3__44plusIlEEE10Policy1000EPlSC_iS9_llNS7_10__identityEEEvT0_T1_T2_T3_T4_T6_E12temp_storage+128];
	add.s64 	%rd262, %rd260, %rd261;
	ld.shared.u64 	%rd263, [_ZZN3cub18CUB_300001_SM_10006detail6reduce28DeviceReduceSingleTileKernelINS2_10policy_hubIlyN4cuda3std3__44plusIlEEE10Policy1000EPlSC_iS9_llNS7_10__identityEEEvT0_T1_T2_T3_T4_T6_E12temp_storage+136];
	add.s64 	%rd280, %rd262, %rd263;
	bra.uni 	$L__BB20_37;
$L__BB20_17:
	// begin inline asm
	mov.u32 %r105, %laneid;
	// end inline asm
	and.b32  	%r156, %r1, 992;
	add.s32 	%r157, %r156, 32;
	setp.gt.s32 	%p26, %r157, %r34;
	not.b32 	%r158, %r156;
	add.s32 	%r159, %r34, %r158;
	selp.b32 	%r154, %r159, 31, %p26;
	mov.b64 	{%r107, %r112}, %rd271;
	mov.b32 	%r113, 1;
	mov.b32 	%r155, -1;
	// begin inline asm
	shfl.sync.down.b32 %r106, %r107, %r113, %r154, %r155;
	// end inline asm
	// begin inline asm
	shfl.sync.down.b32 %r111, %r112, %r113, %r154, %r155;
	// end inline asm
	mov.b64 	%rd163, {%r106, %r111};
	setp.lt.s32 	%p27, %r105, %r154;
	selp.b64 	%rd164, %rd163, 0, %p27;
	add.s64 	%rd165, %rd164, %rd271;
	mov.b64 	{%r117, %r122}, %rd165;
	mov.b32 	%r123, 2;
	// begin inline asm
	shfl.sync.down.b32 %r116, %r117, %r123, %r154, %r155;
	// end inline asm
	// begin inline asm
	shfl.sync.down.b32 %r121, %r122, %r123, %r154, %r155;
	// end inline asm
	mov.b64 	%rd166, {%r116, %r121};
	add.s32 	%r160, %r105, 2;
	setp.gt.s32 	%p28, %r160, %r154;
	selp.b64 	%rd167, 0, %rd166, %p28;
	add.s64 	%rd168, %rd167, %rd165;
	mov.b64 	{%r127, %r132}, %rd168;
	mov.b32 	%r133, 4;
	// begin inline asm
	shfl.sync.down.b32 %r126, %r127, %r133, %r154, %r155;
	// end inline asm
	// begin inline asm
	shfl.sync.down.b32 %r131, %r132, %r133, %r154, %r155;
	// end inline asm
	mov.b64 	%rd169, {%r126, %r131};
	add.s32 	%r161, %r105, 4;
	setp.gt.s32 	%p29, %r161, %r154;
	selp.b64 	%rd170, 0, %rd169, %p29;
	add.s64 	%rd171, %rd170, %rd168;
	mov.b64 	{%r137, %r142}, %rd171;
	mov.b32 	%r143, 8;
	// begin inline asm
	shfl.sync.down.b32 %r136, %r137, %r143, %r154, %r155;
	// end inline asm
	// begin inline asm
	shfl.sync.down.b32 %r141, %r142, %r143, %r154, %r155;
	// end inline asm
	mov.b64 	%rd172, {%r136, %r141};
	add.s32 	%r162, %r105, 8;
	setp.gt.s32 	%p30, %r162, %r154;
	selp.b64 	%rd173, 0, %rd172, %p30;
	add.s64 	%rd174, %rd173, %rd171;
	mov.b64 	{%r147, %r152}, %rd174;
	mov.b32 	%r153, 16;
	// begin inline asm
	shfl.sync.down.b32 %r146, %r147, %r153, %r154, %r155;
	// end inline asm
	// begin inline asm
	shfl.sync.down.b32 %r151, %r152, %r153, %r154, %r155;
	// end inline asm
	mov.b64 	%rd175, {%r146, %r151};
	add.s32 	%r163, %r105, 16;
	setp.gt.s32 	%p31, %r163, %r154;
	selp.b64 	%rd176, 0, %rd175, %p31;
	add.s64 	%rd280, %rd176, %rd174;
	setp.ne.s32 	%p32, %r105, 0;
	@%p32 bra 	$L__BB20_19;
	shr.u32 	%r164, %r1, 2;
	and.b32  	%r165, %r164, 248;
	mov.u32 	%r166, _ZZN3cub18CUB_300001_SM_10006detail6reduce28DeviceReduceSingleTileKernelINS2_10policy_hubIlyN4cuda3std3__44plusIlEEE10Policy1000EPlSC_iS9_llNS7_10__identityEEEvT0_T1_T2_T3_T4_T6_E12temp_storage;
	add.s32 	%r167, %r166, %r165;
	st.shared.u64 	[%r167+16], %rd280;
$L__BB20_19:
	bar.sync 	0;
	setp.ne.s32 	%p33, %r1, 0;
	@%p33 bra 	$L__BB20_37;
	setp.gt.s32 	%p34, %r34, 32;
	ld.shared.u64 	%rd177, [_ZZN3cub18CUB_300001_SM_10006detail6reduce28DeviceReduceSingleTileKernelINS2_10policy_hubIlyN4cuda3std3__44plusIlEEE10Policy1000EPlSC_iS9_llNS7_10__identityEEEvT0_T1_T2_T3_T4_T6_E12temp_storage+24];
	selp.b64 	%rd178, %rd177, 0, %p34;
	add.s64 	%rd179, %rd178, %rd280;
	setp.gt.s32 	%p35, %r34, 64;
	ld.shared.u64 	%rd180, [_ZZN3cub18CUB_300001_SM_10006detail6reduce28DeviceReduceSingleTileKernelINS2_10policy_hubIlyN4cuda3std3__44plusIlEEE10Policy1000EPlSC_iS9_llNS7_10__identityEEEvT0_T1_T2_T3_T4_T6_E12temp_storage+32];
	selp.b64 	%rd181, %rd180, 0, %p35;
	add.s64 	%rd182, %rd179, %rd181;
	setp.gt.s32 	%p36, %r34, 96;
	ld.shared.u64 	%rd183, [_ZZN3cub18CUB_300001_SM_10006detail6reduce28DeviceReduceSingleTileKernelINS2_10policy_hubIlyN4cuda3std3__44plusIlEEE10Policy1000EPlSC_iS9_llNS7_10__identityEEEvT0_T1_T2_T3_T4_T6_E12temp_storage+40];
	selp.b64 	%rd184, %rd183, 0, %p36;
	add.s64 	%rd185, %rd182, %rd184;
	setp.gt.s32 	%p37, %r34, 128;
	ld.shared.u64 	%rd186, [_ZZN3cub18CUB_300001_SM_10006detail6reduce28DeviceReduceSingleTileKernelINS2_10policy_hubIlyN4cuda3std3__44plusIlEEE10Policy1000EPlSC_iS9_llNS7_10__identityEEEvT0_T1_T2_T3_T4_T6_E12temp_storage+48];
	selp.b64 	%rd187, %rd186, 0, %p37;
	add.s64 	%rd188, %rd185, %rd187;
	setp.gt.s32 	%p38, %r34, 160;
	ld.shared.u64 	%rd189, [_ZZN3cub18CUB_300001_SM_10006detail6reduce28DeviceReduceSingleTileKernelINS2_10policy_hubIlyN4cuda3std3__44plusIlEEE10Policy1000EPlSC_iS9_llNS7_10__identityEEEvT0_T1_T2_T3_T4_T6_E12temp_storage+56];
	selp.b64 	%rd190, %rd189, 0, %p38;
	add.s64 	%rd191, %rd188, %rd190;
	setp.gt.s32 	%p39, %r34, 192;
	ld.shared.u64 	%rd192, [_ZZN3cub18CUB_300001_SM_10006detail6reduce28DeviceReduceSingleTileKernelINS2_10policy_hubIlyN4cuda3std3__44plusIlEEE10Policy1000EPlSC_iS9_llNS7_10__identityEEEvT0_T1_T2_T3_T4_T6_E12temp_storage+64];
	selp.b64 	%rd193, %rd192, 0, %p39;
	add.s64 	%rd194, %rd191, %rd193;
	setp.gt.s32 	%p40, %r34, 224;
	ld.shared.u64 	%rd195, [_ZZN3cub18CUB_300001_SM_10006detail6reduce28DeviceReduceSingleTileKernelINS2_10policy_hubIlyN4cuda3std3__44plusIlEEE10Policy1000EPlSC_iS9_llNS7_10__identityEEEvT0_T1_T2_T3_T4_T6_E12temp_storage+72];
	selp.b64 	%rd196, %rd195, 0, %p40;
	add.s64 	%rd197, %rd194, %rd196;
	setp.gt.s32 	%p41, %r34, 256;
	ld.shared.u64 	%rd198, [_ZZN3cub18CUB_300001_SM_10006detail6reduce28DeviceReduceSingleTileKernelINS2_10policy_hubIlyN4cuda3std3__44plusIlEEE10Policy1000EPlSC_iS9_llNS7_10__identityEEEvT0_T1_T2_T3_T4_T6_E12temp_storage+80];
	selp.b64 	%rd199, %rd198, 0, %p41;
	add.s64 	%rd200, %rd197, %rd199;
	setp.gt.s32 	%p42, %r34, 288;
	ld.shared.u64 	%rd201, [_ZZN3cub18CUB_300001_SM_10006detail6reduce28DeviceReduceSingleTileKernelINS2_10policy_hubIlyN4cuda3std3__44plusIlEEE10Policy1000EPlSC_iS9_llNS7_10__identityEEEvT0_T1_T2_T3_T4_T6_E12temp_storage+88];
	selp.b64 	%rd202, %rd201, 0, %p42;
	add.s64 	%rd203, %rd200, %rd202;
	setp.gt.s32 	%p43, %r34, 320;
	ld.shared.u64 	%rd204, [_ZZN3cub18CUB_300001_SM_10006detail6reduce28DeviceReduceSingleTileKernelINS2_10policy_hubIlyN4cuda3std3__44plusIlEEE10Policy1000EPlSC_iS9_llNS7_10__identityEEEvT0_T1_T2_T3_T4_T6_E12temp_storage+96];
	selp.b64 	%rd205, %rd204, 0, %p43;
	add.s64 	%rd206, %rd203, %rd205;
	setp.gt.s32 	%p44, %r34, 352;
	ld.shared.u64 	%rd207, [_ZZN3cub18CUB_300001_SM_10006detail6reduce28DeviceReduceSingleTileKernelINS2_10policy_hubIlyN4cuda3std3__44plusIlEEE10Policy1000EPlSC_iS9_llNS7_10__identityEEEvT0_T1_T2_T3_T4_T6_E12temp_storage+104];
	selp.b64 	%rd208, %rd207, 0, %p44;
	add.s64 	%rd209, %rd206, %rd208;
	setp.gt.s32 	%p45, %r34, 384;
	ld.shared.u64 	%rd210, [_ZZN3cub18CUB_300001_SM_10006detail6reduce28DeviceReduceSingleTileKernelINS2_10policy_hubIlyN4cuda3std3__44plusIlEEE10Policy1000EPlSC_iS9_llNS7_10__identityEEEvT0_T1_T2_T3_T4_T6_E12temp_storage+112];
	selp.b64 	%rd211, %rd210, 0, %p45;
	add.s64 	%rd212, %rd209, %rd211;
	setp.gt.s32 	%p46, %r34, 416;
	ld.shared.u64 	%rd213, [_ZZN3cub18CUB_300001_SM_10006detail6reduce28DeviceReduceSingleTileKernelINS2_10policy_hubIlyN4cuda3std3__44plusIlEEE10Policy1000EPlSC_iS9_llNS7_10__identityEEEvT0_T1_T2_T3_T4_T6_E12temp_storage+120];
	selp.b64 	%rd214, %rd213, 0, %p46;
	add.s64 	%rd215, %rd212, %rd214;
	setp.gt.s32 	%p47, %r34, 448;
	ld.shared.u64 	%rd216, [_ZZN3cub18CUB_300001_SM_10006detail6reduce28DeviceReduceSingleTileKernelINS2_10policy_hubIlyN4cuda3std3__44plusIlEEE10Policy1000EPlSC_iS9_llNS7_10__identityEEEvT0_T1_T2_T3_T4_T6_E12temp_storage+128];
	selp.b64 	%rd217, %rd216, 0, %p47;
	add.s64 	%rd218, %rd215, %rd217;
	setp.gt.s32 	%p48, %r34, 480;
	ld.shared.u64 	%rd219, [_ZZN3cub18CUB_300001_SM_10006detail6reduce28DeviceReduceSingleTileKernelINS2_10policy_hubIlyN4cuda3std3__44plusIlEEE10Policy1000EPlSC_iS9_llNS7_10__identityEEEvT0_T1_T2_T3_T4_T6_E12temp_storage+136];
	selp.b64 	%rd220, %rd219, 0, %p48;
	add.s64 	%rd280, %rd218, %rd220;
	bra.uni 	$L__BB20_37;
$L__BB20_21:
	mov.u32 	%r13, %tid.x;
	mul.wide.u32 	%rd52, %r13, 8;
	add.s64 	%rd39, %rd35, %rd52;
	// begin inline asm
	ld.global.nc.u64 %rd38, [%rd39];
	// end inline asm
	add.s64 	%rd41, %rd39, 4096;
	// begin inline asm
	ld.global.nc.u64 %rd40, [%rd41];
	// end inline asm
	add.s64 	%rd43, %rd39, 8192;
	// begin inline asm
	ld.global.nc.u64 %rd42, [%rd43];
	// end inline asm
	add.s64 	%rd45, %rd39, 12288;
	// begin inline asm
	ld.global.nc.u64 %rd44, [%rd45];
	// end inline asm
	add.s64 	%rd47, %rd39, 16384;
	// begin inline asm
	ld.global.nc.u64 %rd46, [%rd47];
	// end inline asm
	add.s64 	%rd49, %rd39, 20480;
	// begin inline asm
	ld.global.nc.u64 %rd48, [%rd49];
	// end inline asm
	add.s64 	%rd51, %rd39, 24576;
	// begin inline asm
	ld.global.nc.u64 %rd50, [%rd51];
	// end inline asm
	add.s64 	%rd53, %rd40, %rd38;
	add.s64 	%rd54, %rd42, %rd53;
	add.s64 	%rd55, %rd44, %rd54;
	add.s64 	%rd56, %rd46, %rd55;
	add.s64 	%rd57, %rd48, %rd56;
	add.s64 	%rd279, %rd50, %rd57;
	setp.lt.u32 	%p3, %r34, 7168;
	mov.b32 	%r231, 3584;
	@%p3 bra 	$L__BB20_25;
	add.s32 	%r14, %r34, -3584;
	mov.b32 	%r231, 3584;
$L__BB20_23:
	add.s32 	%r37, %r231, %r13;
	mul.wide.u32 	%rd72, %r37, 8;
	add.s64 	%rd59, %rd35, %rd72;
	// begin inline asm
	ld.global.nc.u64 %rd58, [%rd59];
	// end inline asm
	add.s64 	%rd61, %rd59, 4096;
	// begin inline asm
	ld.global.nc.u64 %rd60, [%rd61];
	// end inline asm
	add.s64 	%rd63, %rd59, 8192;
	// begin inline asm
	ld.global.nc.u64 %rd62, [%rd63];
	// end inline asm
	add.s64 	%rd65, %rd59, 12288;
	// begin inline asm
	ld.global.nc.u64 %rd64, [%rd65];
	// end inline asm
	add.s64 	%rd67, %rd59, 16384;
	// begin inline asm
	ld.global.nc.u64 %rd66, [%rd67];
	// end inline asm
	add.s64 	%rd69, %rd59, 20480;
	// begin inline asm
	ld.global.nc.u64 %rd68, [%rd69];
	// end inline asm
	add.s64 	%rd71, %rd59, 24576;
	// begin inline asm
	ld.global.nc.u64 %rd70, [%rd71];
	// end inline asm
	add.s64 	%rd73, %rd58, %rd279;
	add.s64 	%rd74, %rd60, %rd73;
	add.s64 	%rd75, %rd62, %rd74;
	add.s64 	%rd76, %rd64, %rd75;
	add.s64 	%rd77, %rd66, %rd76;
	add.s64 	%rd78, %rd68, %rd77;
	add.s64 	%rd279, %rd70, %rd78;
	sub.s32 	%r38, %r34, %r231;
	setp.lt.s32 	%p4, %r38, 3584;
	@%p4 bra 	$L__BB20_33;
	add.s32 	%r231, %r231, 3584;
	setp.le.s32 	%p5, %r231, %r14;
	@%p5 bra 	$L__BB20_23;
$L__BB20_25:
	setp.le.s32 	%p6, %r34, %r231;
	@%p6 bra 	$L__BB20_33;
	sub.s32 	%r18, %r34, %r231;
	setp.ge.s32 	%p7, %r13, %r18;
	@%p7 bra 	$L__BB20_33;
	not.b32 	%r39, %r13;
	add.s32 	%r40, %r34, %r39;
	sub.s32 	%r19, %r40, %r231;
	and.b32  	%r41, %r19, 1536;
	setp.eq.s32 	%p8, %r41, 1536;
	mov.u32 	%r235, %r13;
	@%p8 bra 	$L__BB20_30;
	add.s32 	%r233, %r13, %r231;
	shr.u32 	%r42, %r19, 9;
	add.s32 	%r43, %r42, 1;
	and.b32  	%r44, %r43, 3;
	neg.s32 	%r232, %r44;
	mov.u32 	%r235, %r13;
$L__BB20_29:
	.pragma "nounroll";
	mul.wide.u32 	%rd82, %r233, 8;
	add.s64 	%rd81, %rd35, %rd82;
	// begin inline asm
	ld.global.nc.u64 %rd80, [%rd81];
	// end inline asm
	add.s64 	%rd279, %rd80, %rd279;
	add.s32 	%r235, %r235, 512;
	add.s32 	%r233, %r233, 512;
	add.s32 	%r232, %r232, 1;
	setp.ne.s32 	%p9, %r232, 0;
	@%p9 bra 	$L__BB20_29;
$L__BB20_30:
	setp.lt.u32 	%p10, %r19, 1536;
	@%p10 bra 	$L__BB20_33;
	cvt.u64.u32 	%rd83, %r235;
	cvt.u64.u32 	%rd84, %r231;
	add.s64 	%rd85, %rd83, %rd84;
	shl.b64 	%rd86, %rd85, 3;
	add.s64 	%rd87, %rd86, %rd35;
	add.s64 	%rd277, %rd87, 8192;
	add.s32 	%r236, %r235, %r231;
$L__BB20_32:
	mul.wide.u32 	%rd96, %r236, 8;
	add.s64 	%rd89, %rd35, %rd96;
	// begin inline asm
	ld.global.nc.u64 %rd88, [%rd89];
	// end inline asm
	add.s64 	%rd97, %rd88, %rd279;
	add.s64 	%rd91, %rd277, -4096;
	// begin inline asm
	ld.global.nc.u64 %rd90, [%rd91];
	// end inline asm
	add.s64 	%rd98, %rd90, %rd97;
	// begin inline asm
	ld.global.nc.u64 %rd92, [%rd277];
	// end inline asm
	add.s64 	%rd99, %rd92, %rd98;
	add.s64 	%rd95, %rd277, 4096;
	// begin inline asm
	ld.global.nc.u64 %rd94, [%rd95];
	// end inline asm
	add.s64 	%rd279, %rd94, %rd99;
	add.s32 	%r235, %r235, 2048;
	add.s64 	%rd277, %rd277, 16384;
	add.s32 	%r236, %r236, 2048;
	setp.lt.s32 	%p11, %r235, %r18;
	@%p11 bra 	$L__BB20_32;
$L__BB20_33:
	// begin inline asm
	mov.u32 %r45, %laneid;
	// end inline asm
	mov.b64 	{%r47, %r52}, %rd279;
	mov.b32 	%r53, 1;
	mov.b32 	%r94, 31;
	mov.b32 	%r95, -1;
	// begin inline asm
	shfl.sync.down.b32 %r46, %r47, %r53, %r94, %r95;
	// end inline asm
	// begin inline asm
	shfl.sync.down.b32 %r51, %r52, %r53, %r94, %r95;
	// end inline asm
	mov.b64 	%rd100, {%r46, %r51};
	setp.gt.s32 	%p12, %r45, 30;
	selp.b64 	%rd101, 0, %rd100, %p12;
	add.s64 	%rd102, %rd101, %rd279;
	mov.b64 	{%r57, %r62}, %rd102;
	mov.b32 	%r63, 2;
	// begin inline asm
	shfl.sync.down.b32 %r56, %r57, %r63, %r94, %r95;
	// end inline asm
	// begin inline asm
	shfl.sync.down.b32 %r61, %r62, %r63, %r94, %r95;
	// end inline asm
	mov.b64 	%rd103, {%r56, %r61};
	setp.gt.s32 	%p13, %r45, 29;
	selp.b64 	%rd104, 0, %rd103, %p13;
	add.s64 	%rd105, %rd104, %rd102;
	mov.b64 	{%r67, %r72}, %rd105;
	mov.b32 	%r73, 4;
	// begin inline asm
	shfl.sync.down.b32 %r66, %r67, %r73, %r94, %r95;
	// end inline asm
	// begin inline asm
	shfl.sync.down.b32 %r71, %r72, %r73, %r94, %r95;
	// end inline asm
	mov.b64 	%rd106, {%r66, %r71};
	setp.gt.s32 	%p14, %r45, 27;
	selp.b64 	%rd107, 0, %rd106, %p14;
	add.s64 	%rd108, %rd107, %rd105;
	mov.b64 	{%r77, %r82}, %rd108;
	mov.b32 	%r83, 8;
	// begin inline asm
	shfl.sync.down.b32 %r76, %r77, %r83, %r94, %r95;
	// end inline asm
	// begin inline asm
	shfl.sync.down.b32 %r81, %r82, %r83, %r94, %r95;
	// end inline asm
	mov.b64 	%rd109, {%r76, %r81};
	setp.gt.s32 	%p15, %r45, 23;
	selp.b64 	%rd110, 0, %rd109, %p15;
	add.s64 	%rd111, %rd110, %rd108;
	mov.b64 	{%r87, %r92}, %rd111;
	mov.b32 	%r93, 16;
	// begin inline asm
	shfl.sync.down.b32 %r86, %r87, %r93, %r94, %r95;
	// end inline asm
	// begin inline asm
	shfl.sync.down.b32 %r91, %r92, %r93, %r94, %r95;
	// end inline asm
	mov.b64 	%rd112, {%r86, %r91};
	setp.gt.s32 	%p16, %r45, 15;
	selp.b64 	%rd113, 0, %rd112, %p16;
	add.s64 	%rd280, %rd113, %rd111;
	setp.ne.s32 	%p17, %r45, 0;
	@%p17 bra 	$L__BB20_35;
	shr.u32 	%r96, %r13, 2;
	and.b32  	%r97, %r96, 248;
	mov.u32 	%r98, _ZZN3cub18CUB_300001_SM_10006detail6reduce28DeviceReduceSingleTileKernelINS2_10policy_hubIlyN4cuda3std3__44plusIlEEE10Policy1000EPlSC_iS9_llNS7_10__identityEEEvT0_T1_T2_T3_T4_T6_E12temp_storage;
	add.s32 	%r99, %r98, %r97;
	st.shared.u64 	[%r99+16], %rd280;
$L__BB20_35:
	bar.sync 	0;
	setp.ne.s32 	%p18, %r13, 0;
	@%p18 bra 	$L__BB20_37;
	ld.shared.u64 	%rd114, [_ZZN3cub18CUB_300001_SM_10006detail6reduce28DeviceReduceSingleTileKernelINS2_10policy_hubIlyN4cuda3std3__44plusIlEEE10Policy1000EPlSC_iS9_llNS7_10__identityEEEvT0_T1_T2_T3_T4_T6_E12temp_storage+24];
	add.s64 	%rd115, %rd114, %rd280;
	ld.shared.u64 	%rd116, [_ZZN3cub18CUB_300001_SM_10006detail6reduce28DeviceReduceSingleTileKernelINS2_10policy_hubIlyN4cuda3std3__44plusIlEEE10Policy1000EPlSC_iS9_llNS7_10__identityEEEvT0_T1_T2_T3_T4_T6_E12temp_storage+32];
	add.s64 	%rd117, %rd115, %rd116;
	ld.shared.u64 	%rd118, [_ZZN3cub18CUB_300001_SM_10006detail6reduce28DeviceReduceSingleTileKernelINS2_10policy_hubIlyN4cuda3std3__44plusIlEEE10Policy1000EPlSC_iS9_llNS7_10__identityEEEvT0_T1_T2_T3_T4_T6_E12temp_storage+40];
	add.s64 	%rd119, %rd117, %rd118;
	ld.shared.u64 	%rd120, [_ZZN3cub18CUB_300001_SM_10006detail6reduce28DeviceReduceSingleTileKernelINS2_10policy_hubIlyN4cuda3std3__44plusIlEEE10Policy1000EPlSC_iS9_llNS7_10__identityEEEvT0_T1_T2_T3_T4_T6_E12temp_storage+48];
	add.s64 	%rd121, %rd119, %rd120;
	ld.shared.u64 	%rd122, [_ZZN3cub18CUB_300001_SM_10006detail6reduce28DeviceReduceSingleTileKernelINS2_10policy_hubIlyN4cuda3std3__44plusIlEEE10Policy1000EPlSC_iS9_llNS7_10__identityEEEvT0_T1_T2_T3_T4_T6_E12temp_storage+56];
	add.s64 	%rd123, %rd121, %rd122;
	ld.shared.u64 	%rd124, [_ZZN3cub18CUB_300001_SM_10006detail6reduce28DeviceReduceSingleTileKernelINS2_10policy_hubIlyN4cuda3std3__44plusIlEEE10Policy1000EPlSC_iS9_llNS7_10__identityEEEvT0_T1_T2_T3_T4_T6_E12temp_storage+64];
	add.s64 	%rd125, %rd123, %rd124;
	ld.shared.u64 	%rd126, [_ZZN3cub18CUB_300001_SM_10006detail6reduce28DeviceReduceSingleTileKernelINS2_10policy_hubIlyN4cuda3std3__44plusIlEEE10Policy1000EPlSC_iS9_llNS7_10__identityEEEvT0_T1_T2_T3_T4_T6_E12temp_storage+72];
	add.s64 	%rd127, %rd125, %rd126;
	ld.shared.u64 	%rd128, [_ZZN3cub18CUB_300001_SM_10006detail6reduce28DeviceReduceSingleTileKernelINS2_10policy_hubIlyN4cuda3std3__44plusIlEEE10Policy1000EPlSC_iS9_llNS7_10__identityEEEvT0_T1_T2_T3_T4_T6_E12temp_storage+80];
	add.s64 	%rd129, %rd127, %rd128;
	ld.shared.u64 	%rd130, [_ZZN3cub18CUB_300001_SM_10006detail6reduce28DeviceReduceSingleTileKernelINS2_10policy_hubIlyN4cuda3std3__44plusIlEEE10Policy1000EPlSC_iS9_llNS7_10__identityEEEvT0_T1_T2_T3_T4_T6_E12temp_storage+88];
	add.s64 	%rd131, %rd129, %rd130;
	ld.shared.u64 	%rd132, [_ZZN3cub18CUB_300001_SM_10006detail6reduce28DeviceReduceSingleTileKernelINS2_10policy_hubIlyN4cuda3std3__44plusIlEEE10Policy1000EPlSC_iS9_llNS7_10__identityEEEvT0_T1_T2_T3_T4_T6_E12temp_storage+96];
	add.s64 	%rd133, %rd131, %rd132;
	ld.shared.u64 	%rd134, [_ZZN3cub18CUB_300001_SM_10006detail6reduce28DeviceReduceSingleTileKernelINS2_10policy_hubIlyN4cuda3std3__44plusIlEEE10Policy1000EPlSC_iS9_llNS7_10__identityEEEvT0_T1_T2_T3_T4_T6_E12temp_storage+104];
	add.s64 	%rd135, %rd133, %rd134;
	ld.shared.u64 	%rd136, [_ZZN3cub18CUB_300001_SM_10006detail6reduce28DeviceReduceSingleTileKernelINS2_10policy_hubIlyN4cuda3std3__44plusIlEEE10Policy1000EPlSC_iS9_llNS7_10__identityEEEvT0_T1_T2_T3_T4_T6_E12temp_storage+112];
	add.s64 	%rd137, %rd135, %rd136;
	ld.shared.u64 	%rd138, [_ZZN3cub18CUB_300001_SM_10006detail6reduce28DeviceReduceSingleTileKernelINS2_10policy_hubIlyN4cuda3std3__44plusIlEEE10Policy1000EPlSC_iS9_llNS7_10__identityEEEvT0_T1_T2_T3_T4_T6_E12temp_storage+120];
	add.s64 	%rd139, %rd137, %rd138;
	ld.shared.u64 	%rd140, [_ZZN3cub18CUB_300001_SM_10006detail6reduce28DeviceReduceSingleTileKernelINS2_10policy_hubIlyN4cuda3std3__44plusIlEEE10Policy1000EPlSC_iS9_llNS7_10__identityEEEvT0_T1_T2_T3_T4_T6_E12temp_storage+128];
	add.s64 	%rd141, %rd139, %rd140;
	ld.shared.u64 	%rd142, [_ZZN3cub18CUB_300001_SM_10006detail6reduce28DeviceReduceSingleTileKernelINS2_10policy_hubIlyN4cuda3std3__44plusIlEEE10Policy1000EPlSC_iS9_llNS7_10__identityEEEvT0_T1_T2_T3_T4_T6_E12temp_storage+136];
	add.s64 	%rd280, %rd141, %rd142;
$L__BB20_37:
	mov.u32 	%r223, %tid.x;
	setp.ne.s32 	%p56, %r223, 0;
	@%p56 bra 	$L__BB20_39;
	add.s64 	%rd264, %rd280, %rd36;
	st.global.u64 	[%rd1], %rd264;
$L__BB20_39:
	ret;

}


// ===== COMPILED SASS (sm_100) =====

	.target	sm_100

	.elftype	@"ET_EXEC"


//--------------------- .note.nv.tkinfo           --------------------------
	.section	.note.nv.tkinfo,"",@"SHT_NOTE"
	.sectionflags	@"SHF_NOTE_NV_TKINFO"
	.tkinfo
        /*0018*/ 	.word	0x00000002
        /*0030*/ 	.string	""
        /*0030*/ 	.string	"ptxas"
        /*0030*/ 	.string	"Cuda compilation tools, release 13.0, V13.0.88"
        /*0030*/ 	.string	"Build cuda_13.0.r13.0/compiler.36424714_0"
        /*0030*/ 	.string	"-arch sm_100 -m 64 "



//--------------------- .note.nv.cuinfo           --------------------------
	.section	.note.nv.cuinfo,"",@"SHT_NOTE"
	.sectionflags	@"SHF_NOTE_NV_CUINFO"
        /*0018*/ 	.short	0x0002
        /*001a*/ 	.short	0x0064
        /*001c*/ 	.short	0x0082
	.zero		2


//--------------------- .nv.info                  --------------------------
	.section	.nv.info,"",@"SHT_CUDA_INFO"
	.align	4


	//----- nvinfo : EIATTR_REGCOUNT
	.align		4
        /*0000*/ 	.byte	0x04, 0x2f
        /*0002*/ 	.short	(.L_46 - .L_45)
	.align		4
.L_45:
        /*0004*/ 	.word	index@(_Z13isLess_kernelPbPffi)
        /*0008*/ 	.word	0x0000000a


	//----- nvinfo : EIATTR_FRAME_SIZE
	.align		4
.L_46:
        /*000c*/ 	.byte	0x04, 0x11
        /*000e*/ 	.short	(.L_48 - .L_47)
	.align		4
.L_47:
        /*0010*/ 	.word	index@(_Z13isLess_kernelPbPffi)
        /*0014*/ 	.word	0x00000000


	//----- nvinfo : EIATTR_REGCOUNT
	.align		4
.L_48:
        /*0018*/ 	.byte	0x04, 0x2f
        /*001a*/ 	.short	(.L_50 - .L_49)
	.align		4
.L_49:
        /*001c*/ 	.word	index@(_ZN6thrust24THRUST_300001_SM_1000_NS8cuda_cub4core6detail13_kernel_agentINS1_8__reduce11ReduceAgentINS0_12zip_iteratorIN4cuda3std3__45tupleIJNS0_6detail15normal_iteratorINS0_10device_ptrIfEEEENS0_17counting_iteratorIlNS0_11use_defaultESI_SI_EEEEEEEPNSB_IJflEEESM_iNS1_9__extrema9arg_min_fIflNSA_4lessIfEEEEEEJSL_SN_iSS_EEEvDpT0_)
        /*0020*/ 	.word	0x0000001e


	//----- nvinfo : EIATTR_FRAME_SIZE
	.align		4
.L_50:
        /*0024*/ 	.byte	0x04, 0x11
        /*0026*/ 	.short	(.L_52 - .L_51)
	.align		4
.L_51:
        /*0028*/ 	.word	index@(_ZN6thrust24THRUST_300001_SM_1000_NS8cuda_cub4core6detail13_kernel_agentINS1_8__reduce11ReduceAgentINS0_12zip_iteratorIN4cuda3std3__45tupleIJNS0_6detail15normal_iteratorINS0_10device_ptrIfEEEENS0_17counting_iteratorIlNS0_11use_defaultESI_SI_EEEEEEEPNSB_IJflEEESM_iNS1_9__extrema9arg_min_fIflNSA_4lessIfEEEEEEJSL_SN_iSS_EEEvDpT0_)
        /*002c*/ 	.word	0x00000000


	//----- nvinfo : EIATTR_REGCOUNT
	.align		4
.L_52:
        /*0030*/ 	.byte	0x04, 0x2f
        /*0032*/ 	.short	(.L_54 - .L_53)
	.align		4
.L_53:
        /*0034*/ 	.word	index@(_ZN6thrust24THRUST_300001_SM_1000_NS8cuda_cub4core6detail13_kernel_agentINS1_8__reduce11ReduceAgentINS0_12zip_iteratorIN4cuda3std3__45tupleIJNS0_6detail15normal_iteratorINS0_10device_ptrIfEEEENS0_17counting_iteratorIlNS0_11use_defaultESI_SI_EEEEEEEPNSB_IJflEEESM_iNS1_9__extrema9arg_min_fIflNSA_4lessIfEEEEEEJSL_SN_iN3cub18CUB_300001_SM_100013GridEvenShareIiEENSV_9GridQueueIjEESS_EEEvDpT0_)
        /*0038*/ 	.word	0x0000001d


	//----- nvinfo : EIATTR_FRAME_SIZE
	.align		4
.L_54:
        /*003c*/ 	.byte	0x04, 0x11
        /*003e*/ 	.short	(.L_56 - .L_55)
	.align		4
.L_55:
        /*0040*/ 	.word	index@(_ZN6thrust24THRUST_300001_SM_1000_NS8cuda_cub4core6detail13_kernel_agentINS1_8__reduce11ReduceAgentINS0_12zip_iteratorIN4cuda3std3__45tupleIJNS0_6detail15normal_iteratorINS0_10device_ptrIfEEEENS0_17counting_iteratorIlNS0_11use_defaultESI_SI_EEEEEEEPNSB_IJflEEESM_iNS1_9__extrema9arg_min_fIflNSA_4lessIfEEEEEEJSL_SN_iN3cub18CUB_300001_SM_100013GridEvenShareIiEENSV_9GridQueueIjEESS_EEEvDpT0_)
        /*0044*/ 	.word	0x00000000


	//----- nvinfo : EIATTR_REGCOUNT
	.align		4
.L_56:
        /*0048*/ 	.byte	0x04, 0x2f
        /*004a*/ 	.short	(.L_58 - .L_57)
	.align		4
.L_57:
        /*004c*/ 	.word	index@(_ZN6thrust24THRUST_300001_SM_1000_NS8cuda_cub4core6detail13_kernel_agentINS1_8__reduce10DrainAgentIiEEJN3cub18CUB_300001_SM_10009GridQueueIjEEiEEEvDpT0_)
        /*0050*/ 	.word	0x00000008


	//----- nvinfo : EIATTR_FRAME_SIZE
	.align		4
.L_58:
        /*0054*/ 	.byte	0x04, 0x11
        /*0056*/ 	.short	(.L_60 - .L_59)
	.align		4
.L_59:
        /*0058*/ 	.word	index@(_ZN6thrust24THRUST_300001_SM_1000_NS8cuda_cub4core6detail13_kernel_agentINS1_8__reduce10DrainAgentIiEEJN3cub18CUB_300001_SM_10009GridQueueIjEEiEEEvDpT0_)
        /*005c*/ 	.word	0x00000000


	//----- nvinfo : EIATTR_REGCOUNT
	.align		4
.L_60:
        /*0060*/ 	.byte	0x04, 0x2f
        /*0062*/ 	.short	(.L_62 - .L_61)
	.align		4
.L_61:
        /*0064*/ 	.word	index@(_ZN6thrust24THRUST_300001_SM_1000_NS8cuda_cub4core6detail13_kernel_agentINS1_8__reduce11ReduceAgentIPN4cuda3std3__45tupleIJflEEESC_SB_iNS1_9__extrema9arg_min_fIflNS9_4lessIfEEEEEEJSC_SC_iSH_EEEvDpT0_)
        /*0068*/ 	.word	0x0000001e


	//----- nvinfo : EIATTR_FRAME_SIZE
	.align		4
.L_62:
        /*006c*/ 	.byte	0x04, 0x11
        /*006e*/ 	.short	(.L_64 - .L_63)
	.align		4
.L_63:
        /*0070*/ 	.word	index@(_ZN6thrust24THRUST_300001_SM_1000_NS8cuda_cub4core6detail13_kernel_agentINS1_8__reduce11ReduceAgentIPN4cuda3std3__45tupleIJflEEESC_SB_iNS1_9__extrema9arg_min_fIflNS9_4lessIfEEEEEEJSC_SC_iSH_EEEvDpT0_)
        /*0074*/ 	.word	0x00000000


	//----- nvinfo : EIATTR_REGCOUNT
	.align		4
.L_64:
        /*0078*/ 	.byte	0x04, 0x2f
        /*007a*/ 	.short	(.L_66 - .L_65)
	.align		4
.L_65:
        /*007c*/ 	.word	index@(_ZN6thrust24THRUST_300001_SM_1000_NS8cuda_cub4core6detail13_kernel_agentINS1_8__reduce11ReduceAgentINS0_12zip_iteratorIN4cuda3std3__45tupleIJNS0_6detail15normal_iteratorINS0_10device_ptrIfEEEENS0_17counting_iteratorIlNS0_11use_defaultESI_SI_EEEEEEEPNSB_IJflEEESM_lNS1_9__extrema9arg_min_fIflNSA_4lessIfEEEEEEJSL_SN_lSS_EEEvDpT0_)
        /*0080*/ 	.word	0x0000001c


	//----- nvinfo : EIATTR_FRAME_SIZE
	.align		4
.L_66:
        /*0084*/ 	.byte	0x04, 0x11
        /*0086*/ 	.short	(.L_68 - .L_67)
	.align		4
.L_67:
        /*0088*/ 	.word	index@(_ZN6thrust24THRUST_300001_SM_1000_NS8cuda_cub4core6detail13_kernel_agentINS1_8__reduce11ReduceAgentINS0_12zip_iteratorIN4cuda3std3__45tupleIJNS0_6detail15normal_iteratorINS0_10device_ptrIfEEEENS0_17counting_iteratorIlNS0_11use_defaultESI_SI_EEEEEEEPNSB_IJflEEESM_lNS1_9__extrema9arg_min_fIflNSA_4lessIfEEEEEEJSL_SN_lSS_EEEvDpT0_)
        /*008c*/ 	.word	0x00000000


	//----- nvinfo : EIATTR_REGCOUNT
	.align		4
.L_68:
        /*0090*/ 	.byte	0x04, 0x2f
        /*0092*/ 	.short	(.L_70 - .L_69)
	.align		4
.L_69:
        /*0094*/ 	.word	index@(_ZN6thrust24THRUST_300001_SM_1000_NS8cuda_cub4core6detail13_kernel_agentINS1_8__reduce11ReduceAgentINS0_12zip_iteratorIN4cuda3std3__45tupleIJNS0_6detail15normal_iteratorINS0_10device_ptrIfEEEENS0_17counting_iteratorIlNS0_11use_defaultESI_SI_EEEEEEEPNSB_IJflEEESM_lNS1_9__extrema9arg_min_fIflNSA_4lessIfEEEEEEJSL_SN_lN3cub18CUB_300001_SM_100013GridEvenShareIlEENSV_9GridQueueIyEESS_EEEvDpT0_)
        /*0098*/ 	.word	0x0000001e


	//----- nvinfo : EIATTR_FRAME_SIZE
	.align		4
.L_70:
        /*009c*/ 	.byte	0x04, 0x11
        /*009e*/ 	.short	(.L_72 - .L_71)
	.align		4
.L_71:
        /*00a0*/ 	.word	index@(_ZN6thrust24THRUST_300001_SM_1000_NS8cuda_cub4core6detail13_kernel_agentINS1_8__reduce11ReduceAgentINS0_12zip_iteratorIN4cuda3std3__45tupleIJNS0_6detail15normal_iteratorINS0_10device_ptrIfEEEENS0_17counting_iteratorIlNS0_11use_defaultESI_SI_EEEEEEEPNSB_IJflEEESM_lNS1_9__extrema9arg_min_fIflNSA_4lessIfEEEEEEJSL_SN_lN3cub18CUB_300001_SM_100013GridEvenShareIlEENSV_9GridQueueIyEESS_EEEvDpT0_)
        /*00a4*/ 	.word	0x00000000


	//----- nvinfo : EIATTR_REGCOUNT
	.align		4
.L_72:
        /*00a8*/ 	.byte	0x04, 0x2f
        /*00aa*/ 	.short	(.L_74 - .L_73)
	.align		4
.L_73:
        /*00ac*/ 	.word	index@(_ZN6thrust24THRUST_300001_SM_1000_NS8cuda_cub4core6detail13_kernel_agentINS1_8__reduce10DrainAgentIlEEJN3cub18CUB_300001_SM_10009GridQueueIyEElEEEvDpT0_)
        /*00b0*/ 	.word	0x00000008


	//----- nvinfo : EIATTR_FRAME_SIZE
	.align		4
.L_74:
        /*00b4*/ 	.byte	0x04, 0x11
        /*00b6*/ 	.short	(.L_76 - .L_75)
	.align		4
.L_75:
        /*00b8*/ 	.word	index@(_ZN6thrust24THRUST_300001_SM_1000_NS8cuda_cub4core6detail13_kernel_agentINS1_8__reduce10DrainAgentIlEEJN3cub18CUB_300001_SM_10009GridQueueIyEElEEEvDpT0_)
        /*00bc*/ 	.word	0x00000000


	//----- nvinfo : EIATTR_REGCOUNT
	.align		4
.L_76:
        /*00c0*/ 	.byte	0x04, 0x2f
        /*00c2*/ 	.short	(.L_78 - .L_77)
	.align		4
.L_77:
        /*00c4*/ 	.word	index@(_ZN6thrust24THRUST_300001_SM_1000_NS8cuda_cub4core6detail13_kernel_agentINS1_8__reduce11ReduceAgentIPN4cuda3std3__45tupleIJflEEESC_SB_lNS1_9__extrema9arg_min_fIflNS9_4lessIfEEEEEEJSC_SC_iSH_EEEvDpT0_)
        /*00c8*/ 	.word	0x00000020


	//----- nvinfo : EIATTR_FRAME_SIZE
	.align		4
.L_78:
        /*00cc*/ 	.byte	0x04, 0x11
        /*00ce*/ 	.short	(.L_80 - .L_79)
	.align		4
.L_79:
        /*00d0*/ 	.word	index@(_ZN6thrust24THRUST_300001_SM_1000_NS8cuda_cub4core6detail13_kernel_agentINS1_8__reduce11ReduceAgentIPN4cuda3std3__45tupleIJflEEESC_SB_lNS1_9__extrema9arg_min_fIflNS9_4lessIfEEEEEEJSC_SC_iSH_EEEvDpT0_)
        /*00d4*/ 	.word	0x00000000


	//----- nvinfo : EIATTR_REGCOUNT
	.align		4
.L_80:
        /*00d8*/ 	.byte	0x04, 0x2f
        /*00da*/ 	.short	(.L_82 - .L_81)
	.align		4
.L_81:
        /*00dc*/ 	.word	index@(_ZN3cub18CUB_300001_SM_10006detail11EmptyKernelIvEEvv)
        /*00e0*/ 	.word	0x00000004


	//----- nvinfo : EIATTR_FRAME_SIZE
	.align		4
.L_82:
        /*00e4*/ 	.byte	0x04, 0x11
        /*00e6*/ 	.short	(.L_84 - .L_83)
	.align		4
.L_83:
        /*00e8*/ 	.word	index@(_ZN3cub18CUB_300001_SM_10006detail11EmptyKernelIvEEvv)
        /*00ec*/ 	.word	0x00000000


	//----- nvinfo : EIATTR_REGCOUNT
	.align		4
.L_84:
        /*00f0*/ 	.byte	0x04, 0x2f
        /*00f2*/ 	.short	(.L_86 - .L_85)
	.align		4
.L_85:
        /*00f4*/ 	.word	index@(_ZN3cub18CUB_300001_SM_10006detail8for_each13static_kernelINS2_12policy_hub_t12policy_500_tEmN6thrust24THRUST_300001_SM_1000_NS8cuda_cub20__uninitialized_fill7functorINS7_10device_ptrIbEEbEEEEvT0_T1_)
        /*00f8*/ 	.word	0x0000000a


	//----- nvinfo : EIATTR_FRAME_SIZE
	.align		4
.L_86:
        /*00fc*/ 	.byte	0x04, 0x11
        /*00fe*/ 	.short	(.L_88 - .L_87)
	.align		4
.L_87:
        /*0100*/ 	.word	index@(_ZN3cub18CUB_300001_SM_10006detail8for_each13static_kernelINS2_12policy_hub_t12policy_500_tEmN6thrust24THRUST_300001_SM_1000_NS8cuda_cub20__uninitialized_fill7functorINS7_10device_ptrIbEEbEEEEvT0_T1_)
        /*0104*/ 	.word	0x00000000


	//----- nvinfo : EIATTR_REGCOUNT
	.align		4
.L_88:
        /*0108*/ 	.byte	0x04, 0x2f
        /*010a*/ 	.short	(.L_90 - .L_89)
	.align		4
.L_89:
        /*010c*/ 	.word	index@(_ZN3cub18CUB_300001_SM_10006detail8for_each13static_kernelINS2_12policy_hub_t12policy_500_tEmN6thrust24THRUST_300001_SM_1000_NS8cuda_cub20__uninitialized_fill7functorINS7_10device_ptrI6float4EESC_EEEEvT0_T1_)
        /*0110*/ 	.word	0x0000000b


	//----- nvinfo : EIATTR_FRAME_SIZE
	.align		4
.L_90:
        /*0114*/ 	.byte	0x04, 0x11
        /*0116*/ 	.short	(.L_92 - .L_91)
	.align		4
.L_91:
        /*0118*/ 	.word	index@(_ZN3cub18CUB_300001_SM_10006detail8for_each13static_kernelINS2_12policy_hub_t12policy_500_tEmN6thrust24THRUST_300001_SM_1000_NS8cuda_cub20__uninitialized_fill7functorINS7_10device_ptrI6float4EESC_EEEEvT0_T1_)
        /*011c*/ 	.word	0x00000000


	//----- nvinfo : EIATTR_REGCOUNT
	.align		4
.L_92:
        /*0120*/ 	.byte	0x04, 0x2f
        /*0122*/ 	.short	(.L_94 - .L_93)
	.align		4
.L_93:
        /*0124*/ 	.word	index@(_ZN3cub18CUB_300001_SM_10006detail8for_each13static_kernelINS2_12policy_hub_t12policy_500_tEmN6thrust24THRUST_300001_SM_1000_NS8cuda_cub20__uninitialized_fill7functorINS7_10device_ptrI6float2EESC_EEEEvT0_T1_)
        /*0128*/ 	.word	0x00000009


	//----- nvinfo : EIATTR_FRAME_SIZE
	.align		4
.L_94:
        /*012c*/ 	.byte	0x04, 0x11
        /*012e*/ 	.short	(.L_96 - .L_95)
	.align		4
.L_95:
        /*0130*/ 	.word	index@(_ZN3cub18CUB_300001_SM_10006detail8for_each13static_kernelINS2_12policy_hub_t12policy_500_tEmN6thrust24THRUST_300001_SM_1000_NS8cuda_cub20__uninitialized_fill7functorINS7_10device_ptrI6float2EESC_EEEEvT0_T1_)
        /*0134*/ 	.word	0x00000000


	//----- nvinfo : EIATTR_REGCOUNT
	.align		4
.L_96:
        /*0138*/ 	.byte	0x04, 0x2f
        /*013a*/ 	.short	(.L_98 - .L_97)
	.align		4
.L_97:
        /*013c*/ 	.word	index@(_ZN3cub18CUB_300001_SM_10006detail4scan23DeviceCompactInitKernelINS0_13ScanTileStateIiLb1EEEPlEEvT_iT0_)
        /*0140*/ 	.word	0x0000000a


	//----- nvinfo : EIATTR_FRAME_SIZE
	.align		4
.L_98:
        /*0144*/ 	.byte	0x04, 0x11
        /*0146*/ 	.short	(.L_100 - .L_99)
	.align		4
.L_99:
        /*0148*/ 	.word	index@(_ZN3cub18CUB_300001_SM_10006detail4scan23DeviceCompactInitKernelINS0_13ScanTileStateIiLb1EEEPlEEvT_iT0_)
        /*014c*/ 	.word	0x00000000


	//----- nvinfo : EIATTR_REGCOUNT
	.align		4
.L_100:
        /*0150*/ 	.byte	0x04, 0x2f
        /*0152*/ 	.short	(.L_102 - .L_101)
	.align		4
.L_101:
        /*0154*/ 	.word	index@(_ZN3cub18CUB_300001_SM_10006detail6select23DeviceSelectSweepKernelINS2_10policy_hubIN4cuda3std3__45tupleIJ6float46float2bEEENS0_8NullTypeEiLb0ELNS0_10SelectImplE1EE10Policy1000EN6thrust24THRUST_300001_SM_1000_NS12zip_iteratorINS8_IJNSH_6detail15normal_iteratorINSH_10device_ptrIS9_EEEENSK_INSL_ISA_EEEENSK_INSL_IbEEEEEEEEEPSC_ST_PlNS0_13ScanTileStateIiLb1EEENS7_10__not_fn_tI10isLessTestEESC_iNS2_19streaming_context_tIlLb1EEELSD_1EEEvT0_T1_T2_T3_T4_T5_T6_T7_iT8_NS1_7vsmem_tE)
        /*0158*/ 	.word	0x00000020


	//----- nvinfo : EIATTR_FRAME_SIZE
	.align		4
.L_102:
        /*015c*/ 	.byte	0x04, 0x11
        /*015e*/ 	.short	(.L_104 - .L_103)
	.align		4
.L_103:
        /*0160*/ 	.word	index@(_ZN3cub18CUB_300001_SM_10006detail6select23DeviceSelectSweepKernelINS2_10policy_hubIN4cuda3std3__45tupleIJ6float46float2bEEENS0_8NullTypeEiLb0ELNS0_10SelectImplE1EE10Policy1000EN6thrust24THRUST_300001_SM_1000_NS12zip_iteratorINS8_IJNSH_6detail15normal_iteratorINSH_10device_ptrIS9_EEEENSK_INSL_ISA_EEEENSK_INSL_IbEEEEEEEEEPSC_ST_PlNS0_13ScanTileStateIiLb1EEENS7_10__not_fn_tI10isLessTestEESC_iNS2_19streaming_context_tIlLb1EEELSD_1EEEvT0_T1_T2_T3_T4_T5_T6_T7_iT8_NS1_7vsmem_tE)
        /*0164*/ 	.word	0x00000000


	//----- nvinfo : EIATTR_REGCOUNT
	.align		4
.L_104:
        /*0168*/ 	.byte	0x04, 0x2f
        /*016a*/ 	.short	(.L_106 - .L_105)
	.align		4
.L_105:
        /*016c*/ 	.word	index@(_ZN3cub18CUB_300001_SM_10006detail6reduce28DeviceReduceSingleTileKernelINS2_10policy_hubIljN4cuda3std3__44plusIlEEE10Policy1000EN6thrust24THRUST_300001_SM_1000_NS18transform_iteratorINSD_6detail14equal_to_valueIbEENSF_15normal_iteratorINSD_10device_ptrIbEEEEllEEPljS9_llNS7_10__identityEEEvT0_T1_T2_T3_T4_T6_)
        /*0170*/ 	.word	0x00000028


	//----- nvinfo : EIATTR_FRAME_SIZE
	.align		4
.L_106:
        /*0174*/ 	.byte	0x04, 0x11
        /*0176*/ 	.short	(.L_108 - .L_107)
	.align		4
.L_107:
        /*0178*/ 	.word	index@(_ZN3cub18CUB_300001_SM_10006detail6reduce28DeviceReduceSingleTileKernelINS2_10policy_hubIljN4cuda3std3__44plusIlEEE10Policy1000EN6thrust24THRUST_300001_SM_1000_NS18transform_iteratorINSD_6detail14equal_to_valueIbEENSF_15normal_iteratorINSD_10device_ptrIbEEEEllEEPljS9_llNS7_10__identityEEEvT0_T1_T2_T3_T4_T6_)
        /*017c*/ 	.word	0x00000000


	//----- nvinfo : EIATTR_REGCOUNT
	.align		4
.L_108:
        /*0180*/ 	.byte	0x04, 0x2f
        /*0182*/ 	.short	(.L_110 - .L_109)
	.align		4
.L_109:
        /*0184*/ 	.word	index@(_ZN3cub18CUB_300001_SM_10006detail6reduce18DeviceReduceKernelINS2_10policy_hubIljN4cuda3std3__44plusIlEEE10Policy1000EN6thrust24THRUST_300001_SM_1000_NS18transform_iteratorINSD_6detail14equal_to_valueIbEENSF_15normal_iteratorINSD_10device_ptrIbEEEEllEEjS9_lNS7_10__identityEEEvT0_PT3_T1_NS0_13GridEvenShareISR_EET2_T4_)
        /*0188*/ 	.word	0x00000020


	//----- nvinfo : EIATTR_FRAME_SIZE
	.align		4
.L_110:
        /*018c*/ 	.byte	0x04, 0x11
        /*018e*/ 	.short	(.L_112 - .L_111)
	.align		4
.L_111:
        /*0190*/ 	.word	index@(_ZN3cub18CUB_300001_SM_10006detail6reduce18DeviceReduceKernelINS2_10policy_hubIljN4cuda3std3__44plusIlEEE10Policy1000EN6thrust24THRUST_300001_SM_1000_NS18transform_iteratorINSD_6detail14equal_to_valueIbEENSF_15normal_iteratorINSD_10device_ptrIbEEEEllEEjS9_lNS7_10__identityEEEvT0_PT3_T1_NS0_13GridEvenShareISR_EET2_T4_)
        /*0194*/ 	.word	0x00000000


	//----- nvinfo : EIATTR_REGCOUNT
	.align		4
.L_112:
        /*0198*/ 	.byte	0x04, 0x2f
        /*019a*/ 	.short	(.L_114 - .L_113)
	.align		4
.L_113:
        /*019c*/ 	.word	index@(_ZN3cub18CUB_300001_SM_10006detail6reduce28DeviceReduceSingleTileKernelINS2_10policy_hubIljN4cuda3std3__44plusIlEEE10Policy1000EPlSC_iS9_llNS7_10__identityEEEvT0_T1_T2_T3_T4_T6_)
        /*01a0*/ 	.word	0x00000030


	//----- nvinfo : EIATTR_FRAME_SIZE
	.align		4
.L_114:
        /*01a4*/ 	.byte	0x04, 0x11
        /*01a6*/ 	.short	(.L_116 - .L_115)
	.align		4
.L_115:
        /*01a8*/ 	.word	index@(_ZN3cub18CUB_300001_SM_10006detail6reduce28DeviceReduceSingleTileKernelINS2_10policy_hubIljN4cuda3std3__44plusIlEEE10Policy1000EPlSC_iS9_llNS7_10__identityEEEvT0_T1_T2_T3_T4_T6_)
        /*01ac*/ 	.word	0x00000000


	//----- nvinfo : EIATTR_REGCOUNT
	.align		4
.L_116:
        /*01b0*/ 	.byte	0x04, 0x2f
        /*01b2*/ 	.short	(.L_118 - .L_117)
	.align		4
.L_117:
        /*01b4*/ 	.word	index@(_ZN3cub18CUB_300001_SM_10006detail6reduce28DeviceReduceSingleTileKernelINS2_10policy_hubIlyN4cuda3std3__44plusIlEEE10Policy1000EN6thrust24THRUST_300001_SM_1000_NS18transform_iteratorINSD_6detail14equal_to_valueIbEENSF_15normal_iteratorINSD_10device_ptrIbEEEEllEEPlyS9_llNS7_10__identityEEEvT0_T1_T2_T3_T4_T6_)
        /*01b8*/ 	.word	0x00000028


	//----- nvinfo : EIATTR_FRAME_SIZE
	.align		4
.L_118:
        /*01bc*/ 	.byte	0x04, 0x11
        /*01be*/ 	.short	(.L_120 - .L_119)
	.align		4
.L_119:
        /*01c0*/ 	.word	index@(_ZN3cub18CUB_300001_SM_10006detail6reduce28DeviceReduceSingleTileKernelINS2_10policy_hubIlyN4cuda3std3__44plusIlEEE10Policy1000EN6thrust24THRUST_300001_SM_1000_NS18transform_iteratorINSD_6detail14equal_to_valueIbEENSF_15normal_iteratorINSD_10device_ptrIbEEEEllEEPlyS9_llNS7_10__identityEEEvT0_T1_T2_T3_T4_T6_)
        /*01c4*/ 	.word	0x00000000


	//----- nvinfo : EIATTR_REGCOUNT
	.align		4
.L_120:
        /*01c8*/ 	.byte	0x04, 0x2f
        /*01ca*/ 	.short	(.L_122 - .L_121)
	.align		4
.L_121:
        /*01cc*/ 	.word	index@(_ZN3cub18CUB_300001_SM_10006detail6reduce18DeviceReduceKernelINS2_10policy_hubIlyN4cuda3std3__44plusIlEEE10Policy1000EN6thrust24THRUST_300001_SM_1000_NS18transform_iteratorINSD_6detail14equal_to_valueIbEENSF_15normal_iteratorINSD_10device_ptrIbEEEEllEEyS9_lNS7_10__identityEEEvT0_PT3_T1_NS0_13GridEvenShareISR_EET2_T4_)
        /*01d0*/ 	.word	0x00000020


	//----- nvinfo : EIATTR_FRAME_SIZE
	.align		4
.L_122:
        /*01d4*/ 	.byte	0x04, 0x11
        /*01d6*/ 	.short	(.L_124 - .L_123)
	.align		4
.L_123:
        /*01d8*/ 	.word	index@(_ZN3cub18CUB_300001_SM_10006detail6reduce18DeviceReduceKernelINS2_10policy_hubIlyN4cuda3std3__44plusIlEEE10Policy1000EN6thrust24THRUST_300001_SM_1000_NS18transform_iteratorINSD_6detail14equal_to_valueIbEENSF_15normal_iteratorINSD_10device_ptrIbEEEEllEEyS9_lNS7_10__identityEEEvT0_PT3_T1_NS0_13GridEvenShareISR_EET2_T4_)
        /*01dc*/ 	.word	0x00000000


	//----- nvinfo : EIATTR_REGCOUNT
	.align		4
.L_124:
        /*01e0*/ 	.byte	0x04, 0x2f
        /*01e2*/ 	.short	(.L_126 - .L_125)
	.align		4
.L_125:
        /*01e4*/ 	.word	index@(_ZN3cub18CUB_300001_SM_10006detail6reduce28DeviceReduceSingleTileKernelINS2_10policy_hubIlyN4cuda3std3__44plusIlEEE10Policy1000EPlSC_iS9_llNS7_10__identityEEEvT0_T1_T2_T3_T4_T6_)
        /*01e8*/ 	.word	0x00000030


	//----- nvinfo : EIATTR_FRAME_SIZE
	.align		4
.L_126:
        /*01ec*/ 	.byte	0x04, 0x11
        /*01ee*/ 	.short	(.L_128 - .L_127)
	.align		4
.L_127:
        /*01f0*/ 	.word	index@(_ZN3cub18CUB_300001_SM_10006detail6reduce28DeviceReduceSingleTileKernelINS2_10policy_hubIlyN4cuda3std3__44plusIlEEE10Policy1000EPlSC_iS9_llNS7_10__identityEEEvT0_T1_T2_T3_T4_T6_)
        /*01f4*/ 	.word	0x00000000


	//----- nvinfo : EIATTR_MIN_STACK_SIZE
	.align		4
.L_128:
        /*01f8*/ 	.byte	0x04, 0x12
        /*01fa*/ 	.short	(.L_130 - .L_129)
	.align		4
.L_129:
        /*01fc*/ 	.word	index@(_ZN3cub18CUB_300001_SM_10006detail6reduce28DeviceReduceSingleTileKernelINS2_10policy_hubIlyN4cuda3std3__44plusIlEEE10Policy1000EPlSC_iS9_llNS7_10__identityEEEvT0_T1_T2_T3_T4_T6_)
        /*0200*/ 	.word	0x00000000


	//----- nvinfo : EIATTR_MIN_STACK_SIZE
	.align		4
.L_130:
        /*0204*/ 	.byte	0x04, 0x12
        /*0206*/ 	.short	(.L_132 - .L_131)
	.align		4
.L_131:
        /*0208*/ 	.word	index@(_ZN3cub18CUB_300001_SM_10006detail6reduce18DeviceReduceKernelINS2_10policy_hubIlyN4cuda3std3__44plusIlEEE10Policy1000EN6thrust24THRUST_300001_SM_1000_NS18transform_iteratorINSD_6detail14equal_to_valueIbEENSF_15normal_iteratorINSD_10device_ptrIbEEEEllEEyS9_lNS7_10__identityEEEvT0_PT3_T1_NS0_13GridEvenShareISR_EET2_T4_)
        /*020c*/ 	.word	0x00000000


	//----- nvinfo : EIATTR_MIN_STACK_SIZE
	.align		4
.L_132:
        /*0210*/ 	.byte	0x04, 0x12
        /*0212*/ 	.short	(.L_134 - .L_133)
	.align		4
.L_133:
        /*0214*/ 	.word	index@(_ZN3cub18CUB_300001_SM_10006detail6reduce28DeviceReduceSingleTileKernelINS2_10policy_hubIlyN4cuda3std3__44plusIlEEE10Policy1000EN6thrust24THRUST_300001_SM_1000_NS18transform_iteratorINSD_6detail14equal_to_valueIbEENSF_15normal_iteratorINSD_10device_ptrIbEEEEllEEPlyS9_llNS7_10__identityEEEvT0_T1_T2_T3_T4_T6_)
        /*0218*/ 	.word	0x00000000


	//----- nvinfo : EIATTR_MIN_STACK_SIZE
	.align		4
.L_134:
        /*021c*/ 	.byte	0x04, 0x12
        /*021e*/ 	.short	(.L_136 - .L_135)
	.align		4
.L_135:
        /*0220*/ 	.word	index@(_ZN3cub18CUB_300001_SM_10006detail6reduce28DeviceReduceSingleTileKernelINS2_10policy_hubIljN4cuda3std3__44plusIlEEE10Policy1000EPlSC_iS9_llNS7_10__identityEEEvT0_T1_T2_T3_T4_T6_)
        /*0224*/ 	.word	0x00000000


	//----- nvinfo : EIATTR_MIN_STACK_SIZE
	.align		4
.L_136:
        /*0228*/ 	.byte	0x04, 0x12
        /*022a*/ 	.short	(.L_138 - .L_137)
	.align		4
.L_137:
        /*022c*/ 	.word	index@(_ZN3cub18CUB_300001_SM_10006detail6reduce18DeviceReduceKernelINS2_10policy_hubIljN4cuda3std3__44plusIlEEE10Policy1000EN6thrust24THRUST_300001_SM_1000_NS18transform_iteratorINSD_6detail14equal_to_valueIbEENSF_15normal_iteratorINSD_10device_ptrIbEEEEllEEjS9_lNS7_10__identityEEEvT0_PT3_T1_NS0_13GridEvenShareISR_EET2_T4_)
        /*0230*/ 	.word	0x00000000


	//----- nvinfo : EIATTR_MIN_STACK_SIZE
	.align		4
.L_138:
        /*0234*/ 	.byte	0x04, 0x12
        /*0236*/ 	.short	(.L_140 - .L_139)
	.align		4
.L_139:
        /*0238*/ 	.word	index@(_ZN3cub18CUB_300001_SM_10006detail6reduce28DeviceReduceSingleTileKernelINS2_10policy_hubIljN4cuda3std3__44plusIlEEE10Policy1000EN6thrust24THRUST_300001_SM_1000_NS18transform_iteratorINSD_6detail14equal_to_valueIbEENSF_15normal_iteratorINSD_10device_ptrIbEEEEllEEPljS9_llNS7_10__identityEEEvT0_T1_T2_T3_T4_T6_)
        /*023c*/ 	.word	0x00000000


	//----- nvinfo : EIATTR_MIN_STACK_SIZE
	.align		4
.L_140:
        /*0240*/ 	.byte	0x04, 0x12
        /*0242*/ 	.short	(.L_142 - .L_141)
	.align		4
.L_141:
        /*0244*/ 	.word	index@(_ZN3cub18CUB_300001_SM_10006detail6select23DeviceSelectSweepKernelINS2_10policy_hubIN4cuda3std3__45tupleIJ6float46float2bEEENS0_8NullTypeEiLb0ELNS0_10SelectImplE1EE10Policy1000EN6thrust24THRUST_300001_SM_1000_NS12zip_iteratorINS8_IJNSH_6detail15normal_iteratorINSH_10device_ptrIS9_EEEENSK_INSL_ISA_EEEENSK_INSL_IbEEEEEEEEEPSC_ST_PlNS0_13ScanTileStateIiLb1EEENS7_10__not_fn_tI10isLessTestEESC_iNS2_19streaming_context_tIlLb1EEELSD_1EEEvT0_T1_T2_T3_T4_T5_T6_T7_iT8_NS1_7vsmem_tE)
        /*0248*/ 	.word	0x00000000


	//----- nvinfo : EIATTR_MIN_STACK_SIZE
	.align		4
.L_142:
        /*024c*/ 	.byte	0x04, 0x12
        /*024e*/ 	.short	(.L_144 - .L_143)
	.align		4
.L_143:
        /*0250*/ 	.word	index@(_ZN3cub18CUB_300001_SM_10006detail4scan23DeviceCompactInitKernelINS0_13ScanTileStateIiLb1EEEPlEEvT_iT0_)
        /*0254*/ 	.word	0x00000000


	//----- nvinfo : EIATTR_MIN_STACK_SIZE
	.align		4
.L_144:
        /*0258*/ 	.byte	0x04, 0x12
        /*025a*/ 	.short	(.L_146 - .L_145)
	.align		4
.L_145:
        /*025c*/ 	.word	index@(_ZN3cub18CUB_300001_SM_10006detail8for_each13static_kernelINS2_12policy_hub_t12policy_500_tEmN6thrust24THRUST_300001_SM_1000_NS8cuda_cub20__uninitialized_fill7functorINS7_10device_ptrI6float2EESC_EEEEvT0_T1_)
        /*0260*/ 	.word	0x00000000


	//----- nvinfo : EIATTR_MIN_STACK_SIZE
	.align		4
.L_146:
        /*0264*/ 	.byte	0x04, 0x12
        /*0266*/ 	.short	(.L_148 - .L_147)
	.align		4
.L_147:
        /*0268*/ 	.word	index@(_ZN3cub18CUB_300001_SM_10006detail8for_each13static_kernelINS2_12policy_hub_t12policy_500_tEmN6thrust24THRUST_300001_SM_1000_NS8cuda_cub20__uninitialized_fill7functorINS7_10device_ptrI6float4EESC_EEEEvT0_T1_)
        /*026c*/ 	.word	0x00000000


	//----- nvinfo : EIATTR_MIN_STACK_SIZE
	.align		4
.L_148:
        /*0270*/ 	.byte	0x04, 0x12
        /*0272*/ 	.short	(.L_150 - .L_149)
	.align		4
.L_149:
        /*0274*/ 	.word	index@(_ZN3cub18CUB_300001_SM_10006detail8for_each13static_kernelINS2_12policy_hub_t12policy_500_tEmN6thrust24THRUST_300001_SM_1000_NS8cuda_cub20__uninitialized_fill7functorINS7_10device_ptrIbEEbEEEEvT0_T1_)
        /*0278*/ 	.word	0x00000000


	//----- nvinfo : EIATTR_MIN_STACK_SIZE
	.align		4
.L_150:
        /*027c*/ 	.byte	0x04, 0x12
        /*027e*/ 	.short	(.L_152 - .L_151)
	.align		4
.L_151:
        /*0280*/ 	.word	index@(_ZN3cub18CUB_300001_SM_10006detail11EmptyKernelIvEEvv)
        /*0284*/ 	.word	0x00000000


	//----- nvinfo : EIATTR_MIN_STACK_SIZE
	.align		4
.L_152:
        /*0288*/ 	.byte	0x04, 0x12
        /*028a*/ 	.short	(.L_154 - .L_153)
	.align		4
.L_153:
        /*028c*/ 	.word	index@(_ZN6thrust24THRUST_300001_SM_1000_NS8cuda_cub4core6detail13_kernel_agentINS1_8__reduce11ReduceAgentIPN4cuda3std3__45tupleIJflEEESC_SB_lNS1_9__extrema9arg_min_fIflNS9_4lessIfEEEEEEJSC_SC_iSH_EEEvDpT0_)
        /*0290*/ 	.word	0x00000000


	//----- nvinfo : EIATTR_MIN_STACK_SIZE
	.align		4
.L_154:
        /*0294*/ 	.byte	0x04, 0x12
        /*0296*/ 	.short	(.L_156 - .L_155)
	.align		4
.L_155:
        /*0298*/ 	.word	index@(_ZN6thrust24THRUST_300001_SM_1000_NS8cuda_cub4core6detail13_kernel_agentINS1_8__reduce10DrainAgentIlEEJN3cub18CUB_300001_SM_10009GridQueueIyEElEEEvDpT0_)
        /*029c*/ 	.word	0x00000000


	//----- nvinfo : EIATTR_MIN_STACK_SIZE
	.align		4
.L_156:
        /*02a0*/ 	.byte	0x04, 0x12
        /*02a2*/ 	.short	(.L_158 - .L_157)
	.align		4
.L_157:
        /*02a4*/ 	.word	index@(_ZN6thrust24THRUST_300001_SM_1000_NS8cuda_cub4core6detail13_kernel_agentINS1_8__reduce11ReduceAgentINS0_12zip_iteratorIN4cuda3std3__45tupleIJNS0_6detail15normal_iteratorINS0_10device_ptrIfEEEENS0_17counting_iteratorIlNS0_11use_defaultESI_SI_EEEEEEEPNSB_IJflEEESM_lNS1_9__extrema9arg_min_fIflNSA_4lessIfEEEEEEJSL_SN_lN3cub18CUB_300001_SM_100013GridEvenShareIlEENSV_9GridQueueIyEESS_EEEvDpT0_)
        /*02a8*/ 	.word	0x00000000


	//----- nvinfo : EIATTR_MIN_STACK_SIZE
	.align		4
.L_158:
        /*02ac*/ 	.byte	0x04, 0x12
        /*02ae*/ 	.short	(.L_160 - .L_159)
	.align		4
.L_159:
        /*02b0*/ 	.word	index@(_ZN6thrust24THRUST_300001_SM_1000_NS8cuda_cub4core6detail13_kernel_agentINS1_8__reduce11ReduceAgentINS0_12zip_iteratorIN4cuda3std3__45tupleIJNS0_6detail15normal_iteratorINS0_10device_ptrIfEEEENS0_17counting_iteratorIlNS0_11use_defaultESI_SI_EEEEEEEPNSB_IJflEEESM_lNS1_9__extrema9arg_min_fIflNSA_4lessIfEEEEEEJSL_SN_lSS_EEEvDpT0_)
        /*02b4*/ 	.word	0x00000000


	//----- nvinfo : EIATTR_MIN_STACK_SIZE
	.align		4
.L_160:
        /*02b8*/ 	.byte	0x04, 0x12
        /*02ba*/ 	.short	(.L_162 - .L_161)
	.align		4
.L_161:
        /*02bc*/ 	.word	index@(_ZN6thrust24THRUST_300001_SM_1000_NS8cuda_cub4core6detail13_kernel_agentINS1_8__reduce11ReduceAgentIPN4cuda3std3__45tupleIJflEEESC_SB_iNS1_9__extrema9arg_min_fIflNS9_4lessIfEEEEEEJSC_SC_iSH_EEEvDpT0_)
        /*02c0*/ 	.word	0x00000000


	//----- nvinfo : EIATTR_MIN_STACK_SIZE
	.align		4
.L_162:
        /*02c4*/ 	.byte	0x04, 0x12
        /*02c6*/ 	.short	(.L_164 - .L_163)
	.align		4
.L_163:
        /*02c8*/ 	.word	index@(_ZN6thrust24THRUST_300001_SM_1000_NS8cuda_cub4core6detail13_kernel_agentINS1_8__reduce10DrainAgentIiEEJN3cub18CUB_300001_SM_10009GridQueueIjEEiEEEvDpT0_)
        /*02cc*/ 	.word	0x00000000


	//----- nvinfo : EIATTR_MIN_STACK_SIZE
	.align		4
.L_164:
        /*02d0*/ 	.byte	0x04, 0x12
        /*02d2*/ 	.short	(.L_166 - .L_165)
	.align		4
.L_165:
        /*02d4*/ 	.word	index@(_ZN6thrust24THRUST_300001_SM_1000_NS8cuda_cub4core6detail13_kernel_agentINS1_8__reduce11ReduceAgentINS0_12zip_iteratorIN4cuda3std3__45tupleIJNS0_6detail15normal_iteratorINS0_10device_ptrIfEEEENS0_17counting_iteratorIlNS0_11use_defaultESI_SI_EEEEEEEPNSB_IJflEEESM_iNS1_9__extrema9arg_min_fIflNSA_4lessIfEEEEEEJSL_SN_iN3cub18CUB_300001_SM_100013GridEvenShareIiEENSV_9GridQueueIjEESS_EEEvDpT0_)
        /*02d8*/ 	.word	0x00000000


	//----- nvinfo : EIATTR_MIN_STACK_SIZE
	.align		4
.L_166:
        /*02dc*/ 	.byte	0x04, 0x12
        /*02de*/ 	.short	(.L_168 - .L_167)
	.align		4
.L_167:
        /*02e0*/ 	.word	index@(_ZN6thrust24THRUST_300001_SM_1000_NS8cuda_cub4core6detail13_kernel_agentINS1_8__reduce11ReduceAgentINS0_12zip_iteratorIN4cuda3std3__45tupleIJNS0_6detail15normal_iteratorINS0_10device_ptrIfEEEENS0_17counting_iteratorIlNS0_11use_defaultESI_SI_EEEEEEEPNSB_IJflEEESM_iNS1_9__extrema9arg_min_fIflNSA_4lessIfEEEEEEJSL_SN_iSS_EEEvDpT0_)
        /*02e4*/ 	.word	0x00000000


	//----- nvinfo : EIATTR_MIN_STACK_SIZE
	.align		4
.L_168:
        /*02e8*/ 	.byte	0x04, 0x12
        /*02ea*/ 	.short	(.L_170 - .L_169)
	.align		4
.L_169:
        /*02ec*/ 	.word	index@(_Z13isLess_kernelPbPffi)
        /*02f0*/ 	.word	0x00000000
.L_170:


//--------------------- .nv.compat                --------------------------
	.section	.nv.compat,"",@"SHT_CUDA_COMPAT_INFO"
	.align	4
        /*0000*/ 	.byte	0x02, 0x09, 0x00, 0x00, 0x02, 0x02, 0x01, 0x00, 0x02, 0x05, 0x05, 0x00, 0x03, 0x07, 0x01, 0x01
        /*0010*/ 	.byte	0x02, 0x03, 0x00, 0x00, 0x02, 0x06, 0x01, 0x00, 0x04, 0x0b, 0x08, 0x00, 0x09, 0x00, 0x00, 0x00
        /*0020*/ 	.byte	0x00, 0x00, 0x00, 0x00


//--------------------- .nv.info._ZN3cub18CUB_300001_SM_10006detail6reduce28DeviceReduceSingleTileKernelINS2_10policy_hubIlyN4cuda3std3__44plusIlEEE10Policy1000EPlSC_iS9_llNS7_10__identityEEEvT0_T1_T2_T3_T4_T6_ --------------------------
	.section	.nv.info._ZN3cub18CUB_300001_SM_10006detail6reduce28DeviceReduceSingleTileKernelINS2_10policy_hubIlyN4cuda3std3__44plusIlEEE10Policy1000EPlSC_iS9_llNS7_10__identityEEEvT0_T1_T2_T3_T4_T6_,"",@"SHT_CUDA_INFO"
	.sectionflags	@""
	.align	4


	//----- nvinfo : EIATTR_CUDA_API_VERSION
	.align		4
        /*0000*/ 	.byte	0x04, 0x37
        /*0002*/ 	.short	(.L_172 - .L_171)
.L_171:
        /*0004*/ 	.word	0x00000082


	//----- nvinfo : EIATTR_KPARAM_INFO
	.align		4
.L_172:
        /*0008*/ 	.byte	0x04, 0x17
        /*000a*/ 	.short	(.L_174 - .L_173)
.L_173:
        /*000c*/ 	.word	0x00000000
        /*0010*/ 	.short	0x0005
        /*0012*/ 	.short	0x0020
        /*0014*/ 	.byte	0x00, 0xf0, 0x05, 0x00


	//----- nvinfo : EIATTR_KPARAM_INFO
	.align		4
.L_174:
        /*0018*/ 	.byte	0x04, 0x17
        /*001a*/ 	.short	(.L_176 - .L_175)
.L_175:
        /*001c*/ 	.word	0x00000000
        /*0020*/ 	.short	0x0004
        /*0022*/ 	.short	0x0018
        /*0024*/ 	.byte	0x00, 0xf0, 0x21, 0x00


	//----- nvinfo : EIATTR_KPARAM_INFO
	.align		4
.L_176:
        /*0028*/ 	.byte	0x04, 0x17
        /*002a*/ 	.short	(.L_178 - .L_177)
.L_177:
        /*002c*/ 	.word	0x00000000
        /*0030*/ 	.short	0x0003
        /*0032*/ 	.short	0x0014
        /*0034*/ 	.byte	0x00, 0xf0, 0x05, 0x00


	//----- nvinfo : EIATTR_KPARAM_INFO
	.align		4
.L_178:
        /*0038*/ 	.byte	0x04, 0x17
        /*003a*/ 	.short	(.L_180 - .L_179)
.L_179:
        /*003c*/ 	.word	0x00000000
        /*0040*/ 	.short	0x0002
        /*0042*/ 	.short	0x0010
        /*0044*/ 	.byte	0x00, 0xf0, 0x11, 0x00


	//----- nvinfo : EIATTR_KPARAM_INFO
	.align		4
.L_180:
        /*0048*/ 	.byte	0x04, 0x17
        /*004a*/ 	.short	(.L_182 - .L_181)
.L_181:
        /*004c*/ 	.word	0x00000000
        /*0050*/ 	.short	0x0001
        /*0052*/ 	.short	0x0008
        /*0054*/ 	.byte	0x00, 0xf5, 0x21, 0x00


	//----- nvinfo : EIATTR_KPARAM_INFO
	.align		4
.L_182:
        /*0058*/ 	.byte	0x04, 0x17
        /*005a*/ 	.short	(.L_184 - .L_183)
.L_183:
        /*005c*/ 	.word	0x00000000
        /*0060*/ 	.short	0x0000
        /*0062*/ 	.short	0x0000
        /*0064*/ 	.byte	0x00, 0xf5, 0x21, 0x00


	//----- nvinfo : EIATTR_SPARSE_MMA_MASK
	.align		4
.L_184:
        /*0068*/ 	.byte	0x03, 0x50
        /*006a*/ 	.short	0x0000


	//----- nvinfo : EIATTR_MAXREG_COUNT
	.align		4
        /*006c*/ 	.byte	0x03, 0x1b
        /*006e*/ 	.short	0x0080


	//----- nvinfo : EIATTR_NUM_BARRIERS
	.align		4
        /*0070*/ 	.byte	0x02, 0x4c
        /*0072*/ 	.byte	0x01
	.zero		1


	//----- nvinfo : EIATTR_MERCURY_ISA_VERSION
	.align		4
        /*0074*/ 	.byte	0x03, 0x5f
        /*0076*/ 	.short	0x0101


	//----- nvinfo : EIATTR_COOP_GROUP_MASK_REGIDS
	.align		4
        /*0078*/ 	.byte	0x04, 0x29
        /*007a*/ 	.short	(.L_186 - .L_185)


	//   ....[0]....
.L_185:
        /*007c*/ 	.word	0xffffffff


	//   ....[1]....
        /*0080*/ 	.word	0xffffffff


	//   ....[2]....
        /*0084*/ 	.word	0xffffffff


	//   ....[3]....
        /*0088*/ 	.word	0xffffffff


	//   ....[4]....
        /*008c*/ 	.word	0xffffffff


	//   ....[5]....
        /*0090*/ 	.word	0xffffffff


	//   ....[6]....
        /*0094*/ 	.word	0xffffffff


	//   ....[7]....
        /*0098*/ 	.word	0xffffffff


	//   ....[8]....
        /*009c*/ 	.word	0xffffffff


	//   ....[9]....
        /*00a0*/ 	.word	0xffffffff


	//   ....[10]....
        /*00a4*/ 	.word	0xffffffff


	//   ....[11]....
        /*00a8*/ 	.word	0xffffffff


	//   ....[12]....
        /*00ac*/ 	.word	0xffffffff


	//   ....[13]....
        /*00b0*/ 	.word	0xffffffff


	//   ....[14]....
        /*00b4*/ 	.word	0xffffffff


	//   ....[15]....
        /*00b8*/ 	.word	0xffffffff


	//   ....[16]....
        /*00bc*/ 	.word	0xffffffff


	//   ....[17]....
        /*00c0*/ 	.word	0xffffffff


	//   ....[18]....
        /*00c4*/ 	.word	0xffffffff


	//   ....[19]....
        /*00c8*/ 	.word	0xffffffff


	//   ....[20]....
        /*00cc*/ 	.word	0xffffffff


	//   ....[21]....
        /*00d0*/ 	.word	0xffffffff


	//   ....[22]....
        /*00d4*/ 	.word	0xffffffff


	//   ....[23]....
        /*00d8*/ 	.word	0xffffffff


	//   ....[24]....
        /*00dc*/ 	.word	0xffffffff


	//   ....[25]....
        /*00e0*/ 	.word	0xffffffff


	//   ....[26]....
        /*00e4*/ 	.word	0xffffffff


	//   ....[27]....
        /*00e8*/ 	.word	0xffffffff


	//   ....[28]....
        /*00ec*/ 	.word	0xffffffff


	//   ....[29]....
        /*00f0*/ 	.word	0xffffffff


	//----- nvinfo : EIATTR_COOP_GROUP_INSTR_OFFSETS
	.align		4
.L_186:
        /*00f4*/ 	.byte	0x04, 0x28
        /*00f6*/ 	.short	(.L_188 - .L_187)


	//   ....[0]....
.L_187:
        /*00f8*/ 	.word	0x00000970


	//   ....[1]....
        /*00fc*/ 	.word	0x00000980


	//   ....[2]....
        /*0100*/ 	.word	0x000009e0


	//   ....[3]....
        /*0104*/ 	.word	0x00000a00


	//   ....[4]....
        /*0108*/ 	.word	0x00000a50


	//   ....[5]....
        /*010c*/ 	.word	0x00000a70


	//   ....[6]....
        /*0110*/ 	.word	0x00000ab0


	//   ....[7]....
        /*0114*/ 	.word	0x00000af0


	//   ....[8]....
        /*0118*/ 	.word	0x00000b40


	//   ....[9]....
        /*011c*/ 	.word	0x00000b80


	//   ....[10]....
        /*0120*/ 	.word	0x00000e80


	//   ....[11]....
        /*0124*/ 	.word	0x00000e90


	//   ....[12]....
        /*0128*/ 	.word	0x00000f10


	//   ....[13]....
        /*012c*/ 	.word	0x00000f30


	//   ....[14]....
        /*0130*/ 	.word	0x00000f70


	//   ....[15]....
        /*0134*/ 	.word	0x00000fb0


	//   ....[16]....
        /*0138*/ 	.word	0x00001010


	//   ....[17]....
        /*013c*/ 	.word	0x00001040


	//   ....[18]....
        /*0140*/ 	.word	0x00001080


	//   ....[19]....
        /*0144*/ 	.word	0x000010c0


	//   ....[20]....
        /*0148*/ 	.word	0x000021b0


	//   ....[21]....
        /*014c*/ 	.word	0x000021c0


	//   ....[22]....
        /*0150*/ 	.word	0x00002240


	//   ....[23]....
        /*0154*/ 	.word	0x00002250


	//   ....[24]....
        /*0158*/ 	.word	0x000022b0


	//   ....[25]....
        /*015c*/ 	.word	0x000022d0


	//   ....[26]....
        /*0160*/ 	.word	0x00002310


	//   ....[27]....
        /*0164*/ 	.word	0x00002340


	//   ....[28]....
        /*0168*/ 	.word	0x00002380


	//   ....[29]....
        /*016c*/ 	.word	0x000023e0


	//----- nvinfo : EIATTR_VRC_CTA_INIT_COUNT
	.align		4
.L_188:
        /*0170*/ 	.byte	0x02, 0x4a
	.zero		1
	.zero		1


	//----- nvinfo : EIATTR_EXIT_INSTR_OFFSETS
	.align		4
        /*0174*/ 	.byte	0x04, 0x1c
        /*0176*/ 	.short	(.L_190 - .L_189)


	//   ....[0]....
.L_189:
        /*0178*/ 	.word	0x00000080


	//   ....[1]....
        /*017c*/ 	.word	0x000000c0


	//   ....[2]....
        /*0180*/ 	.word	0x00002650


	//   ....[3]....
        /*0184*/ 	.word	0x000026b0


	//----- nvinfo : EIATTR_MAX_THREADS
	.align		4
.L_190:
        /*0188*/ 	.byte	0x04, 0x05
        /*018a*/ 	.short	(.L_192 - .L_191)
.L_191:
        /*018c*/ 	.word	0x00000200
        /*0190*/ 	.word	0x00000001
        /*0194*/ 	.word	0x00000001


	//----- nvinfo : EIATTR_CRS_STACK_SIZE
	.align		4
.L_192:
        /*0198*/ 	.byte	0x04, 0x1e
        /*019a*/ 	.short	(.L_194 - .L_193)
.L_193:
        /*019c*/ 	.word	0x00000000


	//----- nvinfo : EIATTR_CBANK_PARAM_SIZE
	.align		4
.L_194:
        /*01a0*/ 	.byte	0x03, 0x19
        /*01a2*/ 	.short	0x0021


	//----- nvinfo : EIATTR_PARAM_CBANK
	.align		4
        /*01a4*/ 	.byte	0x04, 0x0a
        /*01a6*/ 	.short	(.L_196 - .L_195)
	.align		4
.L_195:
        /*01a8*/ 	.word	index@(.nv.constant0._ZN3cub18CUB_300001_SM_10006detail6reduce28DeviceReduceSingleTileKernelINS2_10policy_hubIlyN4cuda3std3__44plusIlEEE10Policy1000EPlSC_iS9_llNS7_10__identityEEEvT0_T1_T2_T3_T4_T6_)
        /*01ac*/ 	.short	0x0380
        /*01ae*/ 	.short	0x0021


	//----- nvinfo : EIATTR_SW_WAR
	.align		4
.L_196:
        /*01b0*/ 	.byte	0x04, 0x36
        /*01b2*/ 	.short	(.L_198 - .L_197)
.L_197:
        /*01b4*/ 	.word	0x00000008
.L_198:


//--------------------- .nv.info._ZN3cub18CUB_300001_SM_10006detail6reduce18DeviceReduceKernelINS2_10policy_hubIlyN4cuda3std3__44plusIlEEE10Policy1000EN6thrust24THRUST_300001_SM_1000_NS18transform_iteratorINSD_6detail14equal_to_valueIbEENSF_15normal_iteratorINSD_10device_ptrIbEEEEllEEyS9_lNS7_10__identityEEEvT0_PT3_T1_NS0_13GridEvenShareISR_EET2_T4_ --------------------------
	.section	.nv.info._ZN3cub18CUB_300001_SM_10006detail6reduce18DeviceReduceKernelINS2_10policy_hubIlyN4cuda3std3__44plusIlEEE10Policy1000EN6thrust24THRUST_300001_SM_1000_NS18transform_iteratorINSD_6detail14equal_to_valueIbEENSF_15normal_iteratorINSD_10device_ptrIbEEEEllEEyS9_lNS7_10__identityEEEvT0_PT3_T1_NS0_13GridEvenShareISR_EET2_T4_,"",@"SHT_CUDA_INFO"
	.sectionflags	@""
	.align	4


	//----- nvinfo : EIATTR_CUDA_API_VERSION
	.align		4
        /*0000*/ 	.byte	0x04, 0x37
        /*0002*/ 	.short	(.L_200 - .L_199)
.L_199:
        /*0004*/ 	.word	0x00000082


	//----- nvinfo : EIATTR_KPARAM_INFO
	.align		4
.L_200:
        /*0008*/ 	.byte	0x04, 0x17
        /*000a*/ 	.short	(.L_202 - .L_201)
.L_201:
        /*000c*/ 	.word	0x00000000
        /*0010*/ 	.short	0x0005
        /*0012*/ 	.short	0x0069
        /*0014*/ 	.byte	0x00, 0xf0, 0x05, 0x00


	//----- nvinfo : EIATTR_KPARAM_INFO
	.align		4
.L_202:
        /*0018*/ 	.byte	0x04, 0x17
        /*001a*/ 	.short	(.L_204 - .L_203)
.L_203:
        /*001c*/ 	.word	0x00000000
        /*0020*/ 	.short	0x0004
        /*0022*/ 	.short	0x0068
        /*0024*/ 	.byte	0x00, 0xf0, 0x05, 0x00


	//----- nvinfo : EIATTR_KPARAM_INFO
	.align		4
.L_204:
        /*0028*/ 	.byte	0x04, 0x17
        /*002a*/ 	.short	(.L_206 - .L_205)
.L_205:
        /*002c*/ 	.word	0x00000000
        /*0030*/ 	.short	0x0003
        /*0032*/ 	.short	0x0020
        /*0034*/ 	.byte	0x00, 0xf0, 0x21, 0x01


	//----- nvinfo : EIATTR_KPARAM_INFO
	.align		4
.L_206:
        /*0038*/ 	.byte	0x04, 0x17
        /*003a*/ 	.short	(.L_208 - .L_207)
.L_207:
        /*003c*/ 	.word	0x00000000
        /*0040*/ 	.short	0x0002
        /*0042*/ 	.short	0x0018
        /*0044*/ 	.byte	0x00, 0xf0, 0x21, 0x00


	//----- nvinfo : EIATTR_KPARAM_INFO
	.align		4
.L_208:
        /*0048*/ 	.byte	0x04, 0x17
        /*004a*/ 	.short	(.L_210 - .L_209)
.L_209:
        /*004c*/ 	.word	0x00000000
        /*0050*/ 	.short	0x0001
        /*0052*/ 	.short	0x0010
        /*0054*/ 	.byte	0x00, 0xf5, 0x21, 0x00


	//----- nvinfo : EIATTR_KPARAM_INFO
	.align		4
.L_210:
        /*0058*/ 	.byte	0x04, 0x17
        /*005a*/ 	.short	(.L_212 - .L_211)
.L_211:
        /*005c*/ 	.word	0x00000000
        /*0060*/ 	.short	0x0000
        /*0062*/ 	.short	0x0000
        /*0064*/ 	.byte	0x00, 0xf0, 0x41, 0x00


	//----- nvinfo : EIATTR_SPARSE_MMA_MASK
	.align		4
.L_212:
        /*0068*/ 	.byte	0x03, 0x50
        /*006a*/ 	.short	0x0000


	//----- nvinfo : EIATTR_MAXREG_COUNT
	.align		4
        /*006c*/ 	.byte	0x03, 0x1b
        /*006e*/ 	.short	0x0080


	//----- nvinfo : EIATTR_NUM_BARRIERS
	.align		4
        /*0070*/ 	.byte	0x02, 0x4c
        /*0072*/ 	.byte	0x01
	.zero		1


	//----- nvinfo : EIATTR_MERCURY_ISA_VERSION
	.align		4
        /*0074*/ 	.byte	0x03, 0x5f
        /*0076*/ 	.short	0x0101


	//----- nvinfo : EIATTR_COOP_GROUP_MASK_REGIDS
	.align		4
        /*0078*/ 	.byte	0x04, 0x29
        /*007a*/ 	.short	(.L_214 - .L_213)


	//   ....[0]....
.L_213:
        /*007c*/ 	.word	0xffffffff


	//   ....[1]....
        /*0080*/ 	.word	0xffffffff


	//   ....[2]....
        /*0084*/ 	.word	0xffffffff


	//   ....[3]....
        /*0088*/ 	.word	0xffffffff


	//   ....[4]....
        /*008c*/ 	.word	0xffffffff


	//   ....[5]....
        /*0090*/ 	.word	0xffffffff


	//   ....[6]....
        /*0094*/ 	.word	0xffffffff


	//   ....[7]....
        /*0098*/ 	.word	0xffffffff


	//   ....[8]....
        /*009c*/ 	.word	0xffffffff


	//   ....[9]....
        /*00a0*/ 	.word	0xffffffff


	//   ....[10]....
        /*00a4*/ 	.word	0xffffffff


	//   ....[11]....
        /*00a8*/ 	.word	0xffffffff


	//   ....[12]....
        /*00ac*/ 	.word	0xffffffff


	//   ....[13]....
        /*00b0*/ 	.word	0xffffffff


	//   ....[14]....
        /*00b4*/ 	.word	0xffffffff


	//   ....[15]....
        /*00b8*/ 	.word	0xffffffff


	//   ....[16]....
        /*00bc*/ 	.word	0xffffffff


	//   ....[17]....
        /*00c0*/ 	.word	0xffffffff


	//   ....[18]....
        /*00c4*/ 	.word	0xffffffff


	//   ....[19]....
        /*00c8*/ 	.word	0xffffffff


	//   ....[20]....
        /*00cc*/ 	.word	0xffffffff


	//   ....[21]....
        /*00d0*/ 	.word	0xffffffff


	//   ....[22]....
        /*00d4*/ 	.word	0xffffffff


	//   ....[23]....
        /*00d8*/ 	.word	0xffffffff


	//   ....[24]....
        /*00dc*/ 	.word	0xffffffff


	//   ....[25]....
        /*00e0*/ 	.word	0xffffffff


	//   ....[26]....
        /*00e4*/ 	.word	0xffffffff


	//   ....[27]....
        /*00e8*/ 	.word	0xffffffff


	//   ....[28]....
        /*00ec*/ 	.word	0xffffffff


	//   ....[29]....
        /*00f0*/ 	.word	0xffffffff


	//----- nvinfo : EIATTR_COOP_GROUP_INSTR_OFFSETS
	.align		4
.L_214:
        /*00f4*/ 	.byte	0x04, 0x28
        /*00f6*/ 	.short	(.L_216 - .L_215)


	//   ....[0]....
.L_215:
        /*00f8*/ 	.word	0x00000dd0


	//   ....[1]....
        /*00fc*/ 	.word	0x00000de0


	//   ....[2]....
        /*0100*/ 	.word	0x00000e40


	//   ....[3]....
        /*0104*/ 	.word	0x00000e60


	//   ....[4]....
        /*0108*/ 	.word	0x00000eb0


	//   ....[5]....
        /*010c*/ 	.word	0x00000ed0


	//   ....[6]....
        /*0110*/ 	.word	0x00000f10


	//   ....[7]....
        /*0114*/ 	.word	0x00000f50


	//   ....[8]....
        /*0118*/ 	.word	0x00000fb0


	//   ....[9]....
        /*011c*/ 	.word	0x00000ff0


	//   ....[10]....
        /*0120*/ 	.word	0x000012e0


	//   ....[11]....
        /*0124*/ 	.word	0x000012f0


	//   ....[12]....
        /*0128*/ 	.word	0x00001370


	//   ....[13]....
        /*012c*/ 	.word	0x000013a0


	//   ....[14]....
        /*0130*/ 	.word	0x00001400


	//   ....[15]....
        /*0134*/ 	.word	0x00001430


	//   ....[16]....
        /*0138*/ 	.word	0x00001470


	//   ....[17]....
        /*013c*/ 	.word	0x000014c0


	//   ....[18]....
        /*0140*/ 	.word	0x00001510


	//   ....[19]....
        /*0144*/ 	.word	0x00001560


	//   ....[20]....
        /*0148*/ 	.word	0x00002cc0


	//   ....[21]....
        /*014c*/ 	.word	0x00002cd0


	//   ....[22]....
        /*0150*/ 	.word	0x00002d50


	//   ....[23]....
        /*0154*/ 	.word	0x00002d60


	//   ....[24]....
        /*0158*/ 	.word	0x00002dd0


	//   ....[25]....
        /*015c*/ 	.word	0x00002de0


	//   ....[26]....
        /*0160*/ 	.word	0x00002e30


	//   ....[27]....
        /*0164*/ 	.word	0x00002e50


	//   ....[28]....
        /*0168*/ 	.word	0x00002ea0


	//   ....[29]....
        /*016c*/ 	.word	0x00002ef0


	//----- nvinfo : EIATTR_VRC_CTA_INIT_COUNT
	.align		4
.L_216:
        /*0170*/ 	.byte	0x02, 0x4a
	.zero		1
	.zero		1


	//----- nvinfo : EIATTR_EXIT_INSTR_OFFSETS
	.align		4
        /*0174*/ 	.byte	0x04, 0x1c
        /*0176*/ 	.short	(.L_218 - .L_217)


	//   ....[0]....
.L_217:
        /*0178*/ 	.word	0x00003160


	//   ....[1]....
        /*017c*/ 	.word	0x000031a0


	//----- nvinfo : EIATTR_MAX_THREADS
	.align		4
.L_218:
        /*0180*/ 	.byte	0x04, 0x05
        /*0182*/ 	.short	(.L_220 - .L_219)
.L_219:
        /*0184*/ 	.word	0x00000200
        /*0188*/ 	.word	0x00000001
        /*018c*/ 	.word	0x00000001


	//----- nvinfo : EIATTR_CRS_STACK_SIZE
	.align		4
.L_220:
        /*0190*/ 	.byte	0x04, 0x1e
        /*0192*/ 	.short	(.L_222 - .L_221)
.L_221:
        /*0194*/ 	.word	0x00000000


	//----- nvinfo : EIATTR_CBANK_PARAM_SIZE
	.align		4
.L_222:
        /*0198*/ 	.byte	0x03, 0x19
        /*019a*/ 	.short	0x006a


	//----- nvinfo : EIATTR_PARAM_CBANK
	.align		4
        /*019c*/ 	.byte	0x04, 0x0a
        /*019e*/ 	.short	(.L_224 - .L_223)
	.align		4
.L_223:
        /*01a0*/ 	.word	index@(.nv.constant0._ZN3cub18CUB_300001_SM_10006detail6reduce18DeviceReduceKernelINS2_10policy_hubIlyN4cuda3std3__44plusIlEEE10Policy1000EN6thrust24THRUST_300001_SM_1000_NS18transform_iteratorINSD_6detail14equal_to_valueIbEENSF_15normal_iteratorINSD_10device_ptrIbEEEEllEEyS9_lNS7_10__identityEEEvT0_PT3_T1_NS0_13GridEvenShareISR_EET2_T4_)
        /*01a4*/ 	.short	0x0380
        /*01a6*/ 	.short	0x006a


	//----- nvinfo : EIATTR_SW_WAR
	.align		4
.L_224:
        /*01a8*/ 	.byte	0x04, 0x36
        /*01aa*/ 	.short	(.L_226 - .L_225)
.L_225:
        /*01ac*/ 	.word	0x00000008
.L_226:


//--------------------- .nv.info._ZN3cub18CUB_300001_SM_10006detail6reduce28DeviceReduceSingleTileKernelINS2_10policy_hubIlyN4cuda3std3__44plusIlEEE10Policy1000EN6thrust24THRUST_300001_SM_1000_NS18transform_iteratorINSD_6detail14equal_to_valueIbEENSF_15normal_iteratorINSD_10device_ptrIbEEEEllEEPlyS9_llNS7_10__identityEEEvT0_T1_T2_T3_T4_T6_ --------------------------
	.section	.nv.info._ZN3cub18CUB_300001_SM_10006detail6reduce28DeviceReduceSingleTileKernelINS2_10policy_hubIlyN4cuda3std3__44plusIlEEE10Policy1000EN6thrust24THRUST_300001_SM_1000_NS18transform_iteratorINSD_6detail14equal_to_valueIbEENSF_15normal_iteratorINSD_10device_ptrIbEEEEllEEPlyS9_llNS7_10__identityEEEvT0_T1_T2_T3_T4_T6_,"",@"SHT_CUDA_INFO"
	.sectionflags	@""
	.align	4


	//----- nvinfo : EIATTR_CUDA_API_VERSION
	.align		4
        /*0000*/ 	.byte	0x04, 0x37
        /*0002*/ 	.short	(.L_228 - .L_227)
.L_227:
        /*0004*/ 	.word	0x00000082


	//----- nvinfo : EIATTR_KPARAM_INFO
	.align		4
.L_228:
        /*0008*/ 	.byte	0x04, 0x17
        /*000a*/ 	.short	(.L_230 - .L_229)
.L_229:
        /*000c*/ 	.word	0x00000000
        /*0010*/ 	.short	0x0005
        /*0012*/ 	.short	0x0030
        /*0014*/ 	.byte	0x00, 0xf0, 0x05, 0x00


	//----- nvinfo : EIATTR_KPARAM_INFO
	.align		4
.L_230:
        /*0018*/ 	.byte	0x04, 0x17
        /*001a*/ 	.short	(.L_232 - .L_231)
.L_231:
        /*001c*/ 	.word	0x00000000
        /*0020*/ 	.short	0x0004
        /*0022*/ 	.short	0x0028
        /*0024*/ 	.byte	0x00, 0xf0, 0x21, 0x00


	//----- nvinfo : EIATTR_KPARAM_INFO
	.align		4
.L_232:
        /*0028*/ 	.byte	0x04, 0x17
        /*002a*/ 	.short	(.L_234 - .L_233)
.L_233:
        /*002c*/ 	.word	0x00000000
        /*0030*/ 	.short	0x0003
        /*0032*/ 	.short	0x0020
        /*0034*/ 	.byte	0x00, 0xf0, 0x05, 0x00


	//----- nvinfo : EIATTR_KPARAM_INFO
	.align		4
.L_234:
        /*0038*/ 	.byte	0x04, 0x17
        /*003a*/ 	.short	(.L_236 - .L_235)
.L_235:
        /*003c*/ 	.word	0x00000000
        /*0040*/ 	.short	0x0002
        /*0042*/ 	.short	0x0018
        /*0044*/ 	.byte	0x00, 0xf0, 0x21, 0x00


	//----- nvinfo : EIATTR_KPARAM_INFO
	.align		4
.L_236:
        /*0048*/ 	.byte	0x04, 0x17
        /*004a*/ 	.short	(.L_238 - .L_237)
.L_237:
        /*004c*/ 	.word	0x00000000
        /*0050*/ 	.short	0x0001
        /*0052*/ 	.short	0x0010
        /*0054*/ 	.byte	0x00, 0xf5, 0x21, 0x00


	//----- nvinfo : EIATTR_KPARAM_INFO
	.align		4
.L_238:
        /*0058*/ 	.byte	0x04, 0x17
        /*005a*/ 	.short	(.L_240 - .L_239)
.L_239:
        /*005c*/ 	.word	0x00000000
        /*0060*/ 	.short	0x0000
        /*0062*/ 	.short	0x0000
        /*0064*/ 	.byte	0x00, 0xf0, 0x41, 0x00


	//----- nvinfo : EIATTR_SPARSE_MMA_MASK
	.align		4
.L_240:
        /*0068*/ 	.byte	0x03, 0x50
        /*006a*/ 	.short	0x0000


	//----- nvinfo : EIATTR_MAXREG_COUNT
	.align		4
        /*006c*/ 	.byte	0x03, 0x1b
        /*006e*/ 	.short	0x0080


	//----- nvinfo : EIATTR_NUM_BARRIERS
	.align		4
        /*0070*/ 	.byte	0x02, 0x4c
        /*0072*/ 	.byte	0x01
	.zero		1


	//----- nvinfo : EIATTR_MERCURY_ISA_VERSION
	.align		4
        /*0074*/ 	.byte	0x03, 0x5f
        /*0076*/ 	.short	0x0101


	//----- nvinfo : EIATTR_COOP_GROUP_MASK_REGIDS
	.align		4
        /*0078*/ 	.byte	0x04, 0x29
        /*007a*/ 	.short	(.L_242 - .L_241)


	//   ....[0]....
.L_241:
        /*007c*/ 	.word	0xffffffff


	//   ....[1]....
        /*0080*/ 	.word	0xffffffff


	//   ....[2]....
        /*0084*/ 	.word	0xffffffff


	//   ....[3]....
        /*0088*/ 	.word	0xffffffff


	//   ....[4]....
        /*008c*/ 	.word	0xffffffff


	//   ....[5]....
        /*0090*/ 	.word	0xffffffff


	//   ....[6]....
        /*0094*/ 	.word	0xffffffff


	//   ....[7]....
        /*0098*/ 	.word	0xffffffff


	//   ....[8]....
        /*009c*/ 	.word	0xffffffff


	//   ....[9]....
        /*00a0*/ 	.word	0xffffffff


	//   ....[10]....
        /*00a4*/ 	.word	0xffffffff


	//   ....[11]....
        /*00a8*/ 	.word	0xffffffff


	//   ....[12]....
        /*00ac*/ 	.word	0xffffffff


	//   ....[13]....
        /*00b0*/ 	.word	0xffffffff


	//   ....[14]....
        /*00b4*/ 	.word	0xffffffff


	//   ....[15]....
        /*00b8*/ 	.word	0xffffffff


	//   ....[16]....
        /*00bc*/ 	.word	0xffffffff


	//   ....[17]....
        /*00c0*/ 	.word	0xffffffff


	//   ....[18]....
        /*00c4*/ 	.word	0xffffffff


	//   ....[19]....
        /*00c8*/ 	.word	0xffffffff


	//   ....[20]....
        /*00cc*/ 	.word	0xffffffff


	//   ....[21]....
        /*00d0*/ 	.word	0xffffffff


	//   ....[22]....
        /*00d4*/ 	.word	0xffffffff


	//   ....[23]....
        /*00d8*/ 	.word	0xffffffff


	//   ....[24]....
        /*00dc*/ 	.word	0xffffffff


	//   ....[25]....
        /*00e0*/ 	.word	0xffffffff


	//   ....[26]....
        /*00e4*/ 	.word	0xffffffff


	//   ....[27]....
        /*00e8*/ 	.word	0xffffffff


	//   ....[28]....
        /*00ec*/ 	.word	0xffffffff


	//   ....[29]....
        /*00f0*/ 	.word	0xffffffff


	//----- nvinfo : EIATTR_COOP_GROUP_INSTR_OFFSETS
	.align		4
.L_242:
        /*00f4*/ 	.byte	0x04, 0x28
        /*00f6*/ 	.short	(.L_244 - .L_243)


	//   ....[0]....
.L_243:
        /*00f8*/ 	.word	0x00000da0


	//   ....[1]....
        /*00fc*/ 	.word	0x00000db0


	//   ....[2]....
        /*0100*/ 	.word	0x00000e10


	//   ....[3]....
        /*0104*/ 	.word	0x00000e30


	//   ....[4]....
        /*0108*/ 	.word	0x00000e80


	//   ....[5]....
        /*010c*/ 	.word	0x00000ea0


	//   ....[6]....
        /*0110*/ 	.word	0x00000ee0


	//   ....[7]....
        /*0114*/ 	.word	0x00000f20


	//   ....[8]....
        /*0118*/ 	.word	0x00000f70


	//   ....[9]....
        /*011c*/ 	.word	0x00000fb0


	//   ....[10]....
        /*0120*/ 	.word	0x000012b0


	//   ....[11]....
        /*0124*/ 	.word	0x000012c0


	//   ....[12]....
        /*0128*/ 	.word	0x00001350


	//   ....[13]....
        /*012c*/ 	.word	0x00001370


	//   ....[14]....
        /*0130*/ 	.word	0x000013c0


	//   ....[15]....
        /*0134*/ 	.word	0x00001410


	//   ....[16]....
        /*0138*/ 	.word	0x00001450


	//   ....[17]....
        /*013c*/ 	.word	0x00001480


	//   ....[18]....
        /*0140*/ 	.word	0x000014d0


	//   ....[19]....
        /*0144*/ 	.word	0x00001530


	//   ....[20]....
        /*0148*/ 	.word	0x00002c30


	//   ....[21]....
        /*014c*/ 	.word	0x00002c40


	//   ....[22]....
        /*0150*/ 	.word	0x00002cc0


	//   ....[23]....
        /*0154*/ 	.word	0x00002cd0


	//   ....[24]....
        /*0158*/ 	.word	0x00002d30


	//   ....[25]....
        /*015c*/ 	.word	0x00002d50


	//   ....[26]....
        /*0160*/ 	.word	0x00002d90


	//   ....[27]....
        /*0164*/ 	.word	0x00002dc0


	//   ....[28]....
        /*0168*/ 	.word	0x00002e00


	//   ....[29]....
        /*016c*/ 	.word	0x00002e60


	//----- nvinfo : EIATTR_VRC_CTA_INIT_COUNT
	.align		4
.L_244:
        /*0170*/ 	.byte	0x02, 0x4a
	.zero		1
	.zero		1


	//----- nvinfo : EIATTR_EXIT_INSTR_OFFSETS
	.align		4
        /*0174*/ 	.byte	0x04, 0x1c
        /*0176*/ 	.short	(.L_246 - .L_245)


	//   ....[0]....
.L_245:
        /*0178*/ 	.word	0x000000a0


	//   ....[1]....
        /*017c*/ 	.word	0x000000e0


	//   ....[2]....
        /*0180*/ 	.word	0x000030c0


	//   ....[3]....
        /*0184*/ 	.word	0x00003120


	//----- nvinfo : EIATTR_MAX_THREADS
	.align		4
.L_246:
        /*0188*/ 	.byte	0x04, 0x05
        /*018a*/ 	.short	(.L_248 - .L_247)
.L_247:
        /*018c*/ 	.word	0x00000200
        /*0190*/ 	.word	0x00000001
        /*0194*/ 	.word	0x00000001


	//----- nvinfo : EIATTR_CRS_STACK_SIZE
	.align		4
.L_248:
        /*0198*/ 	.byte	0x04, 0x1e
        /*019a*/ 	.short	(.L_250 - .L_249)
.L_249:
        /*019c*/ 	.word	0x00000000


	//----- nvinfo : EIATTR_CBANK_PARAM_SIZE
	.align		4
.L_250:
        /*01a0*/ 	.byte	0x03, 0x19
        /*01a2*/ 	.short	0x0031


	//----- nvinfo : EIATTR_PARAM_CBANK
	.align		4
        /*01a4*/ 	.byte	0x04, 0x0a
        /*01a6*/ 	.short	(.L_252 - .L_251)
	.align		4
.L_251:
        /*01a8*/ 	.word	index@(.nv.constant0._ZN3cub18CUB_300001_SM_10006detail6reduce28DeviceReduceSingleTileKernelINS2_10policy_hubIlyN4cuda3std3__44plusIlEEE10Policy1000EN6thrust24THRUST_300001_SM_1000_NS18transform_iteratorINSD_6detail14equal_to_valueIbEENSF_15normal_iteratorINSD_10device_ptrIbEEEEllEEPlyS9_llNS7_10__identityEEEvT0_T1_T2_T3_T4_T6_)
        /*01ac*/ 	.short	0x0380
        /*01ae*/ 	.short	0x0031


	//----- nvinfo : EIATTR_SW_WAR
	.align		4
.L_252:
        /*01b0*/ 	.byte	0x04, 0x36
        /*01b2*/ 	.short	(.L_254 - .L_253)
.L_253:
        /*01b4*/ 	.word	0x00000008
.L_254:


//--------------------- .nv.info._ZN3cub18CUB_300001_SM_10006detail6reduce28DeviceReduceSingleTileKernelINS2_10policy_hubIljN4cuda3std3__44plusIlEEE10Policy1000EPlSC_iS9_llNS7_10__identityEEEvT0_T1_T2_T3_T4_T6_ --------------------------
	.section	.nv.info._ZN3cub18CUB_300001_SM_10006detail6reduce28DeviceReduceSingleTileKernelINS2_10policy_hubIljN4cuda3std3__44plusIlEEE10Policy1000EPlSC_iS9_llNS7_10__identityEEEvT0_T1_T2_T3_T4_T6_,"",@"SHT_CUDA_INFO"
	.sectionflags	@""
	.align	4


	//----- nvinfo : EIATTR_CUDA_API_VERSION
	.align		4
        /*0000*/ 	.byte	0x04, 0x37
        /*0002*/ 	.short	(.L_256 - .L_255)
.L_255:
        /*0004*/ 	.word	0x00000082


	//----- nvinfo : EIATTR_KPARAM_INFO
	.align		4
.L_256:
        /*0008*/ 	.byte	0x04, 0x17
        /*000a*/ 	.short	(.L_258 - .L_257)
.L_257:
        /*000c*/ 	.word	0x00000000
        /*0010*/ 	.short	0x0005
        /*0012*/ 	.short	0x0020
        /*0014*/ 	.byte	0x00, 0xf0, 0x05, 0x00


	//----- nvinfo : EIATTR_KPARAM_INFO
	.align		4
.L_258:
        /*0018*/ 	.byte	0x04, 0x17
        /*001a*/ 	.short	(.L_260 - .L_259)
.L_259:
        /*001c*/ 	.word	0x00000000
        /*0020*/ 	.short	0x0004
        /*0022*/ 	.short	0x0018
        /*0024*/ 	.byte	0x00, 0xf0, 0x21, 0x00


	//----- nvinfo : EIATTR_KPARAM_INFO
	.align		4
.L_260:
        /*0028*/ 	.byte	0x04, 0x17
        /*002a*/ 	.short	(.L_262 - .L_261)
.L_261:
        /*002c*/ 	.word	0x00000000
        /*0030*/ 	.short	0x0003
        /*0032*/ 	.short	0x0014
        /*0034*/ 	.byte	0x00, 0xf0, 0x05, 0x00


	//----- nvinfo : EIATTR_KPARAM_INFO
	.align		4
.L_262:
        /*0038*/ 	.byte	0x04, 0x17
        /*003a*/ 	.short	(.L_264 - .L_263)
.L_263:
        /*003c*/ 	.word	0x00000000
        /*0040*/ 	.short	0x0002
        /*0042*/ 	.short	0x0010
        /*0044*/ 	.byte	0x00, 0xf0, 0x11, 0x00


	//----- nvinfo : EIATTR_KPARAM_INFO
	.align		4
.L_264:
        /*0048*/ 	.byte	0x04, 0x17
        /*004a*/ 	.short	(.L_266 - .L_265)
.L_265:
        /*004c*/ 	.word	0x00000000
        /*0050*/ 	.short	0x0001
        /*0052*/ 	.short	0x0008
        /*0054*/ 	.byte	0x00, 0xf5, 0x21, 0x00


	//----- nvinfo : EIATTR_KPARAM_INFO
	.align		4
.L_266:
        /*0058*/ 	.byte	0x04, 0x17
        /*005a*/ 	.short	(.L_268 - .L_267)
.L_267:
        /*005c*/ 	.word	0x00000000
        /*0060*/ 	.short	0x0000
        /*0062*/ 	.short	0x0000
        /*0064*/ 	.byte	0x00, 0xf5, 0x21, 0x00


	//----- nvinfo : EIATTR_SPARSE_MMA_MASK
	.align		4
.L_268:
        /*0068*/ 	.byte	0x03, 0x50
        /*006a*/ 	.short	0x0000


	//----- nvinfo : EIATTR_MAXREG_COUNT
	.align		4
        /*006c*/ 	.byte	0x03, 0x1b
        /*006e*/ 	.short	0x0080


	//----- nvinfo : EIATTR_NUM_BARRIERS
	.align		4
        /*0070*/ 	.byte	0x02, 0x4c
        /*0072*/ 	.byte	0x01
	.zero		1


	//----- nvinfo : EIATTR_MERCURY_ISA_VERSION
	.align		4
        /*0074*/ 	.byte	0x03, 0x5f
        /*0076*/ 	.short	0x0101


	//----- nvinfo : EIATTR_COOP_GROUP_MASK_REGIDS
	.align		4
        /*0078*/ 	.byte	0x04, 0x29
        /*007a*/ 	.short	(.L_270 - .L_269)


	//   ....[0]....
.L_269:
        /*007c*/ 	.word	0xffffffff


	//   ....[1]....
        /*0080*/ 	.word	0xffffffff


	//   ....[2]....
        /*0084*/ 	.word	0xffffffff


	//   ....[3]....
        /*0088*/ 	.word	0xffffffff


	//   ....[4]....
        /*008c*/ 	.word	0xffffffff


	//   ....[5]....
        /*0090*/ 	.word	0xffffffff


	//   ....[6]....
        /*0094*/ 	.word	0xffffffff


	//   ....[7]....
        /*0098*/ 	.word	0xffffffff


	//   ....[8]....
        /*009c*/ 	.word	0xffffffff


	//   ....[9]....
        /*00a0*/ 	.word	0xffffffff


	//   ....[10]....
        /*00a4*/ 	.word	0xffffffff


	//   ....[11]....
        /*00a8*/ 	.word	0xffffffff


	//   ....[12]....
        /*00ac*/ 	.word	0xffffffff


	//   ....[13]....
        /*00b0*/ 	.word	0xffffffff


	//   ....[14]....
        /*00b4*/ 	.word	0xffffffff


	//   ....[15]....
        /*00b8*/ 	.word	0xffffffff


	//   ....[16]....
        /*00bc*/ 	.word	0xffffffff


	//   ....[17]....
        /*00c0*/ 	.word	0xffffffff


	//   ....[18]....
        /*00c4*/ 	.word	0xffffffff


	//   ....[19]....
        /*00c8*/ 	.word	0xffffffff


	//   ....[20]....
        /*00cc*/ 	.word	0xffffffff


	//   ....[21]....
        /*00d0*/ 	.word	0xffffffff


	//   ....[22]....
        /*00d4*/ 	.word	0xffffffff


	//   ....[23]....
        /*00d8*/ 	.word	0xffffffff


	//   ....[24]....
        /*00dc*/ 	.word	0xffffffff


	//   ....[25]....
        /*00e0*/ 	.word	0xffffffff


	//   ....[26]....
        /*00e4*/ 	.word	0xffffffff


	//   ....[27]....
        /*00e8*/ 	.word	0xffffffff


	//   ....[28]....
        /*00ec*/ 	.word	0xffffffff


	//   ....[29]....
        /*00f0*/ 	.word	0xffffffff


	//----- nvinfo : EIATTR_COOP_GROUP_INSTR_OFFSETS
	.align		4
.L_270:
        /*00f4*/ 	.byte	0x04, 0x28
        /*00f6*/ 	.short	(.L_272 - .L_271)


	//   ....[0]....
.L_271:
        /*00f8*/ 	.word	0x00000970


	//   ....[1]....
        /*00fc*/ 	.word	0x00000980


	//   ....[2]....
        /*0100*/ 	.word	0x000009e0


	//   ....[3]....
        /*0104*/ 	.word	0x00000a00


	//   ....[4]....
        /*0108*/ 	.word	0x00000a50


	//   ....[5]....
        /*010c*/ 	.word	0x00000a70


	//   ....[6]....
        /*0110*/ 	.word	0x00000ab0


	//   ....[7]....
        /*0114*/ 	.word	0x00000af0


	//   ....[8]....
        /*0118*/ 	.word	0x00000b40


	//   ....[9]....
        /*011c*/ 	.word	0x00000b80


	//   ....[10]....
        /*0120*/ 	.word	0x00000e80


	//   ....[11]....
        /*0124*/ 	.word	0x00000e90


	//   ....[12]....
        /*0128*/ 	.word	0x00000f10


	//   ....[13]....
        /*012c*/ 	.word	0x00000f30


	//   ....[14]....
        /*0130*/ 	.word	0x00000f70


	//   ....[15]....
        /*0134*/ 	.word	0x00000fb0


	//   ....[16]....
        /*0138*/ 	.word	0x00001010


	//   ....[17]....
        /*013c*/ 	.word	0x00001040


	//   ....[18]....
        /*0140*/ 	.word	0x00001080


	//   ....[19]....
        /*0144*/ 	.word	0x000010c0


	//   ....[20]....
        /*0148*/ 	.word	0x000021b0


	//   ....[21]....
        /*014c*/ 	.word	0x000021c0


	//   ....[22]....
        /*0150*/ 	.word	0x00002240


	//   ....[23]....
        /*0154*/ 	.word	0x00002250


	//   ....[24]....
        /*0158*/ 	.word	0x000022b0


	//   ....[25]....
        /*015c*/ 	.word	0x000022d0


	//   ....[26]....
        /*0160*/ 	.word	0x00002310


	//   ....[27]....
        /*0164*/ 	.word	0x00002340


	//   ....[28]....
        /*0168*/ 	.word	0x00002380


	//   ....[29]....
        /*016c*/ 	.word	0x000023e0


	//----- nvinfo : EIATTR_VRC_CTA_INIT_COUNT
	.align		4
.L_272:
        /*0170*/ 	.byte	0x02, 0x4a
	.zero		1
	.zero		1


	//----- nvinfo : EIATTR_EXIT_INSTR_OFFSETS
	.align		4
        /*0174*/ 	.byte	0x04, 0x1c
        /*0176*/ 	.short	(.L_274 - .L_273)


	//   ....[0]....
.L_273:
        /*0178*/ 	.word	0x00000080


	//   ....[1]....
        /*017c*/ 	.word	0x000000c0


	//   ....[2]....
        /*0180*/ 	.word	0x00002650


	//   ....[3]....
        /*0184*/ 	.word	0x000026b0


	//----- nvinfo : EIATTR_MAX_THREADS
	.align		4
.L_274:
        /*0188*/ 	.byte	0x04, 0x05
        /*018a*/ 	.short	(.L_276 - .L_275)
.L_275:
        /*018c*/ 	.word	0x00000200
        /*0190*/ 	.word	0x00000001
        /*0194*/ 	.word	0x00000001


	//----- nvinfo : EIATTR_CRS_STACK_SIZE
	.align		4
.L_276:
        /*0198*/ 	.byte	0x04, 0x1e
        /*019a*/ 	.short	(.L_278 - .L_277)
.L_277:
        /*019c*/ 	.word	0x00000000


	//----- nvinfo : EIATTR_CBANK_PARAM_SIZE
	.align		4
.L_278:
        /*01a0*/ 	.byte	0x03, 0x19
        /*01a2*/ 	.short	0x0021


	//----- nvinfo : EIATTR_PARAM_CBANK
	.align		4
        /*01a4*/ 	.byte	0x04, 0x0a
        /*01a6*/ 	.short	(.L_280 - .L_279)
	.align		4
.L_279:
        /*01a8*/ 	.word	index@(.nv.constant0._ZN3cub18CUB_300001_SM_10006detail6reduce28DeviceReduceSingleTileKernelINS2_10policy_hubIljN4cuda3std3__44plusIlEEE10Policy1000EPlSC_iS9_llNS7_10__identityEEEvT0_T1_T2_T3_T4_T6_)
        /*01ac*/ 	.short	0x0380
        /*01ae*/ 	.short	0x0021


	//----- nvinfo : EIATTR_SW_WAR
	.align		4
.L_280:
        /*01b0*/ 	.byte	0x04, 0x36
        /*01b2*/ 	.short	(.L_282 - .L_281)
.L_281:
        /*01b4*/ 	.word	0x00000008
.L_282:


//--------------------- .nv.info._ZN3cub18CUB_300001_SM_10006detail6reduce18DeviceReduceKernelINS2_10policy_hubIljN4cuda3std3__44plusIlEEE10Policy1000EN6thrust24THRUST_300001_SM_1000_NS18transform_iteratorINSD_6detail14equal_to_valueIbEENSF_15normal_iteratorINSD_10device_ptrIbEEEEllEEjS9_lNS7_10__identityEEEvT0_PT3_T1_NS0_13GridEvenShareISR_EET2_T4_ --------------------------
	.section	.nv.info._ZN3cub18CUB_300001_SM_10006detail6reduce18DeviceReduceKernelINS2_10policy_hubIljN4cuda3std3__44plusIlEEE10Policy1000EN6thrust24THRUST_300001_SM_1000_NS18transform_iteratorINSD_6detail14equal_to_valueIbEENSF_15normal_iteratorINSD_10device_ptrIbEEEEllEEjS9_lNS7_10__identityEEEvT0_PT3_T1_NS0_13GridEvenShareISR_EET2_T4_,"",@"SHT_CUDA_INFO"
	.sectionflags	@""
	.align	4


	//----- nvinfo : EIATTR_CUDA_API_VERSION
	.align		4
        /*0000*/ 	.byte	0x04, 0x37
        /*0002*/ 	.short	(.L_284 - .L_283)
.L_283:
        /*0004*/ 	.word	0x00000082


	//----- nvinfo : EIATTR_KPARAM_INFO
	.align		4
.L_284:
        /*0008*/ 	.byte	0x04, 0x17
        /*000a*/ 	.short	(.L_286 - .L_285)
.L_285:
        /*000c*/ 	.word	0x00000000
        /*0010*/ 	.short	0x0005
        /*0012*/ 	.short	0x0045
        /*0014*/ 	.byte	0x00, 0xf0, 0x05, 0x00


	//----- nvinfo : EIATTR_KPARAM_INFO
	.align		4
.L_286:
        /*0018*/ 	.byte	0x04, 0x17
        /*001a*/ 	.short	(.L_288 - .L_287)
.L_287:
        /*001c*/ 	.word	0x00000000
        /*0020*/ 	.short	0x0004
        /*0022*/ 	.short	0x0044
        /*0024*/ 	.byte	0x00, 0xf0, 0x05, 0x00


	//----- nvinfo : EIATTR_KPARAM_INFO
	.align		4
.L_288:
        /*0028*/ 	.byte	0x04, 0x17
        /*002a*/ 	.short	(.L_290 - .L_289)
.L_289:
        /*002c*/ 	.word	0x00000000
        /*0030*/ 	.short	0x0003
        /*0032*/ 	.short	0x001c
        /*0034*/ 	.byte	0x00, 0xf0, 0xa1, 0x00


	//----- nvinfo : EIATTR_KPARAM_INFO
	.align		4
.L_290:
        /*0038*/ 	.byte	0x04, 0x17
        /*003a*/ 	.short	(.L_292 - .L_291)
.L_291:
        /*003c*/ 	.word	0x00000000
        /*0040*/ 	.short	0x0002
        /*0042*/ 	.short	0x0018
        /*0044*/ 	.byte	0x00, 0xf0, 0x11, 0x00


	//----- nvinfo : EIATTR_KPARAM_INFO
	.align		4
.L_292:
        /*0048*/ 	.byte	0x04, 0x17
        /*004a*/ 	.short	(.L_294 - .L_293)
.L_293:
        /*004c*/ 	.word	0x00000000
        /*0050*/ 	.short	0x0001
        /*0052*/ 	.short	0x0010
        /*0054*/ 	.byte	0x00, 0xf5, 0x21, 0x00


	//----- nvinfo : EIATTR_KPARAM_INFO
	.align		4
.L_294:
        /*0058*/ 	.byte	0x04, 0x17
        /*005a*/ 	.short	(.L_296 - .L_295)
.L_295:
        /*005c*/ 	.word	0x00000000
        /*0060*/ 	.short	0x0000
        /*0062*/ 	.short	0x0000
        /*0064*/ 	.byte	0x00, 0xf0, 0x41, 0x00


	//----- nvinfo : EIATTR_SPARSE_MMA_MASK
	.align		4
.L_296:
        /*0068*/ 	.byte	0x03, 0x50
        /*006a*/ 	.short	0x0000


	//----- nvinfo : EIATTR_MAXREG_COUNT
	.align		4
        /*006c*/ 	.byte	0x03, 0x1b
        /*006e*/ 	.short	0x0080


	//----- nvinfo : EIATTR_NUM_BARRIERS
	.align		4
        /*0070*/ 	.byte	0x02, 0x4c
        /*0072*/ 	.byte	0x01
	.zero		1


	//----- nvinfo : EIATTR_MERCURY_ISA_VERSION
	.align		4
        /*0074*/ 	.byte	0x03, 0x5f
        /*0076*/ 	.short	0x0101


	//----- nvinfo : EIATTR_COOP_GROUP_MASK_REGIDS
	.align		4
        /*0078*/ 	.byte	0x04, 0x29
        /*007a*/ 	.short	(.L_298 - .L_297)


	//   ....[0]....
.L_297:
        /*007c*/ 	.word	0xffffffff


	//   ....[1]....
        /*0080*/ 	.word	0xffffffff


	//   ....[2]....
        /*0084*/ 	.word	0xffffffff


	//   ....[3]....
        /*0088*/ 	.word	0xffffffff


	//   ....[4]....
        /*008c*/ 	.word	0xffffffff


	//   ....[5]....
        /*0090*/ 	.word	0xffffffff


	//   ....[6]....
        /*0094*/ 	.word	0xffffffff


	//   ....[7]....
        /*0098*/ 	.word	0xffffffff


	//   ....[8]....
        /*009c*/ 	.word	0xffffffff


	//   ....[9]....
        /*00a0*/ 	.word	0xffffffff


	//   ....[10]....
        /*00a4*/ 	.word	0xffffffff


	//   ....[11]....
        /*00a8*/ 	.word	0xffffffff


	//   ....[12]....
        /*00ac*/ 	.word	0xffffffff


	//   ....[13]....
        /*00b0*/ 	.word	0xffffffff


	//   ....[14]....
        /*00b4*/ 	.word	0xffffffff


	//   ....[15]....
        /*00b8*/ 	.word	0xffffffff


	//   ....[16]....
        /*00bc*/ 	.word	0xffffffff


	//   ....[17]....
        /*00c0*/ 	.word	0xffffffff


	//   ....[18]....
        /*00c4*/ 	.word	0xffffffff


	//   ....[19]....
        /*00c8*/ 	.word	0xffffffff


	//   ....[20]....
        /*00cc*/ 	.word	0xffffffff


	//   ....[21]....
        /*00d0*/ 	.word	0xffffffff


	//   ....[22]....
        /*00d4*/ 	.word	0xffffffff


	//   ....[23]....
        /*00d8*/ 	.word	0xffffffff


	//   ....[24]....
        /*00dc*/ 	.word	0xffffffff


	//   ....[25]....
        /*00e0*/ 	.word	0xffffffff


	//   ....[26]....
        /*00e4*/ 	.word	0xffffffff


	//   ....[27]....
        /*00e8*/ 	.word	0xffffffff


	//   ....[28]....
        /*00ec*/ 	.word	0xffffffff


	//   ....[29]....
        /*00f0*/ 	.word	0xffffffff


	//----- nvinfo : EIATTR_COOP_GROUP_INSTR_OFFSETS
	.align		4
.L_298:
        /*00f4*/ 	.byte	0x04, 0x28
        /*00f6*/ 	.short	(.L_300 - .L_299)


	//   ....[0]....
.L_299:
        /*00f8*/ 	.word	0x00001220


	//   ....[1]....
        /*00fc*/ 	.word	0x00001230


	//   ....[2]....
        /*0100*/ 	.word	0x00001290


	//   ....[3]....
        /*0104*/ 	.word	0x000012b0


	//   ....[4]....
        /*0108*/ 	.word	0x00001300


	//   ....[5]....
        /*010c*/ 	.word	0x00001320


	//   ....[6]....
        /*0110*/ 	.word	0x00001360


	//   ....[7]....
        /*0114*/ 	.word	0x000013a0


	//   ....[8]....
        /*0118*/ 	.word	0x00001400


	//   ....[9]....
        /*011c*/ 	.word	0x00001440


	//   ....[10]....
        /*0120*/ 	.word	0x00001730


	//   ....[11]....
        /*0124*/ 	.word	0x00001740


	//   ....[12]....
        /*0128*/ 	.word	0x000017c0


	//   ....[13]....
        /*012c*/ 	.word	0x000017f0


	//   ....[14]....
        /*0130*/ 	.word	0x00001850


	//   ....[15]....
        /*0134*/ 	.word	0x00001880


	//   ....[16]....
        /*0138*/ 	.word	0x000018c0


	//   ....[17]....
        /*013c*/ 	.word	0x00001910


	//   ....[18]....
        /*0140*/ 	.word	0x00001960


	//   ....[19]....
        /*0144*/ 	.word	0x000019b0


	//   ....[20]....
        /*0148*/ 	.word	0x000034e0


	//   ....[21]....
        /*014c*/ 	.word	0x000034f0


	//   ....[22]....
        /*0150*/ 	.word	0x00003570


	//   ....[23]....
        /*0154*/ 	.word	0x00003580


	//   ....[24]....
        /*0158*/ 	.word	0x000035e0


	//   ....[25]....
        /*015c*/ 	.word	0x00003600


	//   ....[26]....
        /*0160*/ 	.word	0x00003640


	//   ....[27]....
        /*0164*/ 	.word	0x00003670


	//   ....[28]....
        /*0168*/ 	.word	0x000036b0


	//   ....[29]....
        /*016c*/ 	.word	0x00003710


	//----- nvinfo : EIATTR_VRC_CTA_INIT_COUNT
	.align		4
.L_300:
        /*0170*/ 	.byte	0x02, 0x4a
	.zero		1
	.zero		1


	//----- nvinfo : EIATTR_EXIT_INSTR_OFFSETS
	.align		4
        /*0174*/ 	.byte	0x04, 0x1c
        /*0176*/ 	.short	(.L_302 - .L_301)


	//   ....[0]....
.L_301:
        /*0178*/ 	.word	0x00003980


	//   ....[1]....
        /*017c*/ 	.word	0x000039c0


	//----- nvinfo : EIATTR_MAX_THREADS
	.align		4
.L_302:
        /*0180*/ 	.byte	0x04, 0x05
        /*0182*/ 	.short	(.L_304 - .L_303)
.L_303:
        /*0184*/ 	.word	0x00000200
        /*0188*/ 	.word	0x00000001
        /*018c*/ 	.word	0x00000001


	//----- nvinfo : EIATTR_CRS_STACK_SIZE
	.align		4
.L_304:
        /*0190*/ 	.byte	0x04, 0x1e
        /*0192*/ 	.short	(.L_306 - .L_305)
.L_305:
        /*0194*/ 	.word	0x00000000


	//----- nvinfo : EIATTR_CBANK_PARAM_SIZE
	.align		4
.L_306:
        /*0198*/ 	.byte	0x03, 0x19
        /*019a*/ 	.short	0x0046


	//----- nvinfo : EIATTR_PARAM_CBANK
	.align		4
        /*019c*/ 	.byte	0x04, 0x0a
        /*019e*/ 	.short	(.L_308 - .L_307)
	.align		4
.L_307:
        /*01a0*/ 	.word	index@(.nv.constant0._ZN3cub18CUB_300001_SM_10006detail6reduce18DeviceReduceKernelINS2_10policy_hubIljN4cuda3std3__44plusIlEEE10Policy1000EN6thrust24THRUST_300001_SM_1000_NS18transform_iteratorINSD_6detail14equal_to_valueIbEENSF_15normal_iteratorINSD_10device_ptrIbEEEEllEEjS9_lNS7_10__identityEEEvT0_PT3_T1_NS0_13GridEvenShareISR_EET2_T4_)
        /*01a4*/ 	.short	0x0380
        /*01a6*/ 	.short	0x0046


	//----- nvinfo : EIATTR_SW_WAR
	.align		4
.L_308:
        /*01a8*/ 	.byte	0x04, 0x36
        /*01aa*/ 	.short	(.L_310 - .L_309)
.L_309:
        /*01ac*/ 	.word	0x00000008
.L_310:


//--------------------- .nv.info._ZN3cub18CUB_300001_SM_10006detail6reduce28DeviceReduceSingleTileKernelINS2_10policy_hubIljN4cuda3std3__44plusIlEEE10Policy1000EN6thrust24THRUST_300001_SM_1000_NS18transform_iteratorINSD_6detail14equal_to_valueIbEENSF_15normal_iteratorINSD_10device_ptrIbEEEEllEEPljS9_llNS7_10__identityEEEvT0_T1_T2_T3_T4_T6_ --------------------------
	.section	.nv.info._ZN3cub18CUB_300001_SM_10006detail6reduce28DeviceReduceSingleTileKernelINS2_10policy_hubIljN4cuda3std3__44plusIlEEE10Policy1000EN6thrust24THRUST_300001_SM_1000_NS18transform_iteratorINSD_6detail14equal_to_valueIbEENSF_15normal_iteratorINSD_10device_ptrIbEEEEllEEPljS9_llNS7_10__identityEEEvT0_T1_T2_T3_T4_T6_,"",@"SHT_CUDA_INFO"
	.sectionflags	@""
	.align	4


	//----- nvinfo : EIATTR_CUDA_API_VERSION
	.align		4
        /*0000*/ 	.byte	0x04, 0x37
        /*0002*/ 	.short	(.L_312 - .L_311)
.L_311:
        /*0004*/ 	.word	0x00000082


	//----- nvinfo : EIATTR_KPARAM_INFO
	.align		4
.L_312:
        /*0008*/ 	.byte	0x04, 0x17
        /*000a*/ 	.short	(.L_314 - .L_313)
.L_313:
        /*000c*/ 	.word	0x00000000
        /*0010*/ 	.short	0x0005
        /*0012*/ 	.short	0x0028
        /*0014*/ 	.byte	0x00, 0xf0, 0x05, 0x00


	//----- nvinfo : EIATTR_KPARAM_INFO
	.align		4
.L_314:
        /*0018*/ 	.byte	0x04, 0x17
        /*001a*/ 	.short	(.L_316 - .L_315)
.L_315:
        /*001c*/ 	.word	0x00000000
        /*0020*/ 	.short	0x0004
        /*0022*/ 	.short	0x0020
        /*0024*/ 	.byte	0x00, 0xf0, 0x21, 0x00


	//----- nvinfo : EIATTR_KPARAM_INFO
	.align		4
.L_316:
        /*0028*/ 	.byte	0x04, 0x17
        /*002a*/ 	.short	(.L_318 - .L_317)
.L_317:
        /*002c*/ 	.word	0x00000000
        /*0030*/ 	.short	0x0003
        /*0032*/ 	.short	0x001c
        /*0034*/ 	.byte	0x00, 0xf0, 0x05, 0x00


	//----- nvinfo : EIATTR_KPARAM_INFO
	.align		4
.L_318:
        /*0038*/ 	.byte	0x04, 0x17
        /*003a*/ 	.short	(.L_320 - .L_319)
.L_319:
        /*003c*/ 	.word	0x00000000
        /*0040*/ 	.short	0x0002
        /*0042*/ 	.short	0x0018
        /*0044*/ 	.byte	0x00, 0xf0, 0x11, 0x00


	//----- nvinfo : EIATTR_KPARAM_INFO
	.align		4
.L_320:
        /*0048*/ 	.byte	0x04, 0x17
        /*004a*/ 	.short	(.L_322 - .L_321)
.L_321:
        /*004c*/ 	.word	0x00000000
        /*0050*/ 	.short	0x0001
        /*0052*/ 	.short	0x0010
        /*0054*/ 	.byte	0x00, 0xf5, 0x21, 0x00


	//----- nvinfo : EIATTR_KPARAM_INFO
	.align		4
.L_322:
        /*0058*/ 	.byte	0x04, 0x17
        /*005a*/ 	.short	(.L_324 - .L_323)
.L_323:
        /*005c*/ 	.word	0x00000000
        /*0060*/ 	.short	0x0000
        /*0062*/ 	.short	0x0000
        /*0064*/ 	.byte	0x00, 0xf0, 0x41, 0x00


	//----- nvinfo : EIATTR_SPARSE_MMA_MASK
	.align		4
.L_324:
        /*0068*/ 	.byte	0x03, 0x50
        /*006a*/ 	.short	0x0000


	//----- nvinfo : EIATTR_MAXREG_COUNT
	.align		4
        /*006c*/ 	.byte	0x03, 0x1b
        /*006e*/ 	.short	0x0080


	//----- nvinfo : EIATTR_NUM_BARRIERS
	.align		4
        /*0070*/ 	.byte	0x02, 0x4c
        /*0072*/ 	.byte	0x01
	.zero		1


	//----- nvinfo : EIATTR_MERCURY_ISA_VERSION
	.align		4
        /*0074*/ 	.byte	0x03, 0x5f
        /*0076*/ 	.short	0x0101


	//----- nvinfo : EIATTR_COOP_GROUP_MASK_REGIDS
	.align		4
        /*0078*/ 	.byte	0x04, 0x29
        /*007a*/ 	.short	(.L_326 - .L_325)


	//   ....[0]....
.L_325:
        /*007c*/ 	.word	0xffffffff


	//   ....[1]....
        /*0080*/ 	.word	0xffffffff


	//   ....[2]....
        /*0084*/ 	.word	0xffffffff


	//   ....[3]....
        /*0088*/ 	.word	0xffffffff


	//   ....[4]....
        /*008c*/ 	.word	0xffffffff


	//   ....[5]....
        /*0090*/ 	.word	0xffffffff


	//   ....[6]....
        /*0094*/ 	.word	0xffffffff


	//   ....[7]....
        /*0098*/ 	.word	0xffffffff


	//   ....[8]....
        /*009c*/ 	.word	0xffffffff


	//   ....[9]....
        /*00a0*/ 	.word	0xffffffff


	//   ....[10]....
        /*00a4*/ 	.word	0xffffffff


	//   ....[11]....
        /*00a8*/ 	.word	0xffffffff


	//   ....[12]....
        /*00ac*/ 	.word	0xffffffff


	//   ....[13]....
        /*00b0*/ 	.word	0xffffffff


	//   ....[14]....
        /*00b4*/ 	.word	0xffffffff


	//   ....[15]....
        /*00b8*/ 	.word	0xffffffff


	//   ....[16]....
        /*00bc*/ 	.word	0xffffffff


	//   ....[17]....
        /*00c0*/ 	.word	0xffffffff


	//   ....[18]....
        /*00c4*/ 	.word	0xffffffff


	//   ....[19]....
        /*00c8*/ 	.word	0xffffffff


	//   ....[20]....
        /*00cc*/ 	.word	0xffffffff


	//   ....[21]....
        /*00d0*/ 	.word	0xffffffff


	//   ....[22]....
        /*00d4*/ 	.word	0xffffffff


	//   ....[23]....
        /*00d8*/ 	.word	0xffffffff


	//   ....[24]....
        /*00dc*/ 	.word	0xffffffff


	//   ....[25]....
        /*00e0*/ 	.word	0xffffffff


	//   ....[26]....
        /*00e4*/ 	.word	0xffffffff


	//   ....[27]....
        /*00e8*/ 	.word	0xffffffff


	//   ....[28]....
        /*00ec*/ 	.word	0xffffffff


	//   ....[29]....
        /*00f0*/ 	.word	0xffffffff


	//----- nvinfo : EIATTR_COOP_GROUP_INSTR_OFFSETS
	.align		4
.L_326:
        /*00f4*/ 	.byte	0x04, 0x28
        /*00f6*/ 	.short	(.L_328 - .L_327)


	//   ....[0]....
.L_327:
        /*00f8*/ 	.word	0x00000d80


	//   ....[1]....
        /*00fc*/ 	.word	0x00000d90


	//   ....[2]....
        /*0100*/ 	.word	0x00000df0


	//   ....[3]....
        /*0104*/ 	.word	0x00000e10


	//   ....[4]....
        /*0108*/ 	.word	0x00000e60


	//   ....[5]....
        /*010c*/ 	.word	0x00000e80


	//   ....[6]....
        /*0110*/ 	.word	0x00000ec0


	//   ....[7]....
        /*0114*/ 	.word	0x00000f00


	//   ....[8]....
        /*0118*/ 	.word	0x00000f50


	//   ....[9]....
        /*011c*/ 	.word	0x00000f90


	//   ....[10]....
        /*0120*/ 	.word	0x00001290


	//   ....[11]....
        /*0124*/ 	.word	0x000012a0


	//   ....[12]....
        /*0128*/ 	.word	0x00001320


	//   ....[13]....
        /*012c*/ 	.word	0x00001340


	//   ....[14]....
        /*0130*/ 	.word	0x00001380


	//   ....[15]....
        /*0134*/ 	.word	0x000013c0


	//   ....[16]....
        /*0138*/ 	.word	0x00001430


	//   ....[17]....
        /*013c*/ 	.word	0x00001460


	//   ....[18]....
        /*0140*/ 	.word	0x000014b0


	//   ....[19]....
        /*0144*/ 	.word	0x00001510


	//   ....[20]....
        /*0148*/ 	.word	0x00002f20


	//   ....[21]....
        /*014c*/ 	.word	0x00002f30


	//   ....[22]....
        /*0150*/ 	.word	0x00002fb0


	//   ....[23]....
        /*0154*/ 	.word	0x00002fc0


	//   ....[24]....
        /*0158*/ 	.word	0x00003020


	//   ....[25]....
        /*015c*/ 	.word	0x00003040


	//   ....[26]....
        /*0160*/ 	.word	0x00003080


	//   ....[27]....
        /*0164*/ 	.word	0x000030b0


	//   ....[28]....
        /*0168*/ 	.word	0x00003100


	//   ....[29]....
        /*016c*/ 	.word	0x00003150


	//----- nvinfo : EIATTR_VRC_CTA_INIT_COUNT
	.align		4
.L_328:
        /*0170*/ 	.byte	0x02, 0x4a
	.zero		1
	.zero		1


	//----- nvinfo : EIATTR_EXIT_INSTR_OFFSETS
	.align		4
        /*0174*/ 	.byte	0x04, 0x1c
        /*0176*/ 	.short	(.L_330 - .L_329)


	//   ....[0]....
.L_329:
        /*0178*/ 	.word	0x00000080


	//   ....[1]....
        /*017c*/ 	.word	0x000000c0


	//   ....[2]....
        /*0180*/ 	.word	0x000033c0


	//   ....[3]....
        /*0184*/ 	.word	0x00003420


	//----- nvinfo : EIATTR_MAX_THREADS
	.align		4
.L_330:
        /*0188*/ 	.byte	0x04, 0x05
        /*018a*/ 	.short	(.L_332 - .L_331)
.L_331:
        /*018c*/ 	.word	0x00000200
        /*0190*/ 	.word	0x00000001
        /*0194*/ 	.word	0x00000001


	//----- nvinfo : EIATTR_CRS_STACK_SIZE
	.align		4
.L_332:
        /*0198*/ 	.byte	0x04, 0x1e
        /*019a*/ 	.short	(.L_334 - .L_333)
.L_333:
        /*019c*/ 	.word	0x00000000


	//----- nvinfo : EIATTR_CBANK_PARAM_SIZE
	.align		4
.L_334:
        /*01a0*/ 	.byte	0x03, 0x19
        /*01a2*/ 	.short	0x0029


	//----- nvinfo : EIATTR_PARAM_CBANK
	.align		4
        /*01a4*/ 	.byte	0x04, 0x0a
        /*01a6*/ 	.short	(.L_336 - .L_335)
	.align		4
.L_335:
        /*01a8*/ 	.word	index@(.nv.constant0._ZN3cub18CUB_300001_SM_10006detail6reduce28DeviceReduceSingleTileKernelINS2_10policy_hubIljN4cuda3std3__44plusIlEEE10Policy1000EN6thrust24THRUST_300001_SM_1000_NS18transform_iteratorINSD_6detail14equal_to_valueIbEENSF_15normal_iteratorINSD_10device_ptrIbEEEEllEEPljS9_llNS7_10__identityEEEvT0_T1_T2_T3_T4_T6_)
        /*01ac*/ 	.short	0x0380
        /*01ae*/ 	.short	0x0029


	//----- nvinfo : EIATTR_SW_WAR
	.align		4
.L_336:
        /*01b0*/ 	.byte	0x04, 0x36
        /*01b2*/ 	.short	(.L_338 - .L_337)
.L_337:
        /*01b4*/ 	.word	0x00000008
.L_338:


//--------------------- .nv.info._ZN3cub18CUB_300001_SM_10006detail6select23DeviceSelectSweepKernelINS2_10policy_hubIN4cuda3std3__45tupleIJ6float46float2bEEENS0_8NullTypeEiLb0ELNS0_10SelectImplE1EE10Policy1000EN6thrust24THRUST_300001_SM_1000_NS12zip_iteratorINS8_IJNSH_6detail15normal_iteratorINSH_10device_ptrIS9_EEEENSK_INSL_ISA_EEEENSK_INSL_IbEEEEEEEEEPSC_ST_PlNS0_13ScanTileStateIiLb1EEENS7_10__not_fn_tI10isLessTestEESC_iNS2_19streaming_context_tIlLb1EEELSD_1EEEvT0_T1_T2_T3_T4_T5_T6_T7_iT8_NS1_7vsmem_tE --------------------------
	.section	.nv.info._ZN3cub18CUB_300001_SM_10006detail6select23DeviceSelectSweepKernelINS2_10policy_hubIN4cuda3std3__45tupleIJ6float46float2bEEENS0_8NullTypeEiLb0ELNS0_10SelectImplE1EE10Policy1000EN6thrust24THRUST_300001_SM_1000_NS12zip_iteratorINS8_IJNSH_6detail15normal_iteratorINSH_10device_ptrIS9_EEEENSK_INSL_ISA_EEEENSK_INSL_IbEEEEEEEEEPSC_ST_PlNS0_13ScanTileStateIiLb1EEENS7_10__not_fn_tI10isLessTestEESC_iNS2_19streaming_context_tIlLb1EEELSD_1EEEvT0_T1_T2_T3_T4_T5_T6_T7_iT8_NS1_7vsmem_tE,"",@"SHT_CUDA_INFO"
	.sectionflags	@""
	.align	4


	//----- nvinfo : EIATTR_CUDA_API_VERSION
	.align		4
        /*0000*/ 	.byte	0x04, 0x37
        /*0002*/ 	.short	(.L_340 - .L_339)
.L_339:
        /*0004*/ 	.word	0x00000082


	//----- nvinfo : EIATTR_KPARAM_INFO
	.align		4
.L_340:
        /*0008*/ 	.byte	0x04, 0x17
        /*000a*/ 	.short	(.L_342 - .L_341)
.L_341:
        /*000c*/ 	.word	0x00000000
        /*0010*/ 	.short	0x000a
        /*0012*/ 	.short	0x0080
        /*0014*/ 	.byte	0x00, 0xf0, 0x21, 0x00


	//----- nvinfo : EIATTR_KPARAM_INFO
	.align		4
.L_342:
        /*0018*/ 	.byte	0x04, 0x17
        /*001a*/ 	.short	(.L_344 - .L_343)
.L_343:
        /*001c*/ 	.word	0x00000000
        /*0020*/ 	.short	0x0009
        /*0022*/ 	.short	0x0058
        /*0024*/ 	.byte	0x00, 0xf0, 0xa1, 0x00


	//----- nvinfo : EIATTR_KPARAM_INFO
	.align		4
.L_344:
        /*0028*/ 	.byte	0x04, 0x17
        /*002a*/ 	.short	(.L_346 - .L_345)
.L_345:
        /*002c*/ 	.word	0x00000000
        /*0030*/ 	.short	0x0008
        /*0032*/ 	.short	0x0050
        /*0034*/ 	.byte	0x00, 0xf0, 0x11, 0x00


	//----- nvinfo : EIATTR_KPARAM_INFO
	.align		4
.L_346:
        /*0038*/ 	.byte	0x04, 0x17
        /*003a*/ 	.short	(.L_348 - .L_347)
.L_347:
        /*003c*/ 	.word	0x00000000
        /*0040*/ 	.short	0x0007
        /*0042*/ 	.short	0x004c
        /*0044*/ 	.byte	0x00, 0xf0, 0x11, 0x00


	//----- nvinfo : EIATTR_KPARAM_INFO
	.align		4
.L_348:
        /*0048*/ 	.byte	0x04, 0x17
        /*004a*/ 	.short	(.L_350 - .L_349)
.L_349:
        /*004c*/ 	.word	0x00000000
        /*0050*/ 	.short	0x0006
        /*0052*/ 	.short	0x0049
        /*0054*/ 	.byte	0x00, 0xf0, 0x05, 0x00


	//----- nvinfo : EIATTR_KPARAM_INFO
	.align		4
.L_350:
        /*0058*/ 	.byte	0x04, 0x17
        /*005a*/ 	.short	(.L_352 - .L_351)
.L_351:
        /*005c*/ 	.word	0x00000000
        /*0060*/ 	.short	0x0005
        /*0062*/ 	.short	0x0048
        /*0064*/ 	.byte	0x00, 0xf0, 0x05, 0x00


	//----- nvinfo : EIATTR_KPARAM_INFO
	.align		4
.L_352:
        /*0068*/ 	.byte	0x04, 0x17
        /*006a*/ 	.short	(.L_354 - .L_353)
.L_353:
        /*006c*/ 	.word	0x00000000
        /*0070*/ 	.short	0x0004
        /*0072*/ 	.short	0x0040
        /*0074*/ 	.byte	0x00, 0xf0, 0x21, 0x00


	//----- nvinfo : EIATTR_KPARAM_INFO
	.align		4
.L_354:
        /*0078*/ 	.byte	0x04, 0x17
        /*007a*/ 	.short	(.L_356 - .L_355)
.L_355:
        /*007c*/ 	.word	0x00000000
        /*0080*/ 	.short	0x0003
        /*0082*/ 	.short	0x0038
        /*0084*/ 	.byte	0x00, 0xf5, 0x21, 0x00


	//----- nvinfo : EIATTR_KPARAM_INFO
	.align		4
.L_356:
        /*0088*/ 	.byte	0x04, 0x17
        /*008a*/ 	.short	(.L_358 - .L_357)
.L_357:
        /*008c*/ 	.word	0x00000000
        /*0090*/ 	.short	0x0002
        /*0092*/ 	.short	0x0020
        /*0094*/ 	.byte	0x00, 0xf0, 0x61, 0x00


	//----- nvinfo : EIATTR_KPARAM_INFO
	.align		4
.L_358:
        /*0098*/ 	.byte	0x04, 0x17
        /*009a*/ 	.short	(.L_360 - .L_359)
.L_359:
        /*009c*/ 	.word	0x00000000
        /*00a0*/ 	.short	0x0001
        /*00a2*/ 	.short	0x0018
        /*00a4*/ 	.byte	0x00, 0xf5, 0x21, 0x00


	//----- nvinfo : EIATTR_KPARAM_INFO
	.align		4
.L_360:
        /*00a8*/ 	.byte	0x04, 0x17
        /*00aa*/ 	.short	(.L_362 - .L_361)
.L_361:
        /*00ac*/ 	.word	0x00000000
        /*00b0*/ 	.short	0x0000
        /*00b2*/ 	.short	0x0000
        /*00b4*/ 	.byte	0x00, 0xf0, 0x61, 0x00


	//----- nvinfo : EIATTR_SPARSE_MMA_MASK
	.align		4
.L_362:
        /*00b8*/ 	.byte	0x03, 0x50
        /*00ba*/ 	.short	0x0000


	//----- nvinfo : EIATTR_MAXREG_COUNT
	.align		4
        /*00bc*/ 	.byte	0x03, 0x1b
        /*00be*/ 	.short	0x00ff


	//----- nvinfo : EIATTR_NUM_BARRIERS
	.align		4
        /*00c0*/ 	.byte	0x02, 0x4c
        /*00c2*/ 	.byte	0x01
	.zero		1


	//----- nvinfo : EIATTR_MERCURY_ISA_VERSION
	.align		4
        /*00c4*/ 	.byte	0x03, 0x5f
        /*00c6*/ 	.short	0x0101


	//----- nvinfo : EIATTR_COOP_GROUP_MASK_REGIDS
	.align		4
        /*00c8*/ 	.byte	0x04, 0x29
        /*00ca*/ 	.short	(.L_364 - .L_363)


	//   ....[0]....
.L_363:
        /*00cc*/ 	.word	0xffffffff


	//   ....[1]....
        /*00d0*/ 	.word	0xffffffff


	//   ....[2]....
        /*00d4*/ 	.word	0xffffffff


	//   ....[3]....
        /*00d8*/ 	.word	0xffffffff


	//   ....[4]....
        /*00dc*/ 	.word	0xffffffff


	//   ....[5]....
        /*00e0*/ 	.word	0xffffffff


	//   ....[6]....
        /*00e4*/ 	.word	0xffffffff


	//   ....[7]....
        /*00e8*/ 	.word	0xffffffff


	//   ....[8]....
        /*00ec*/ 	.word	0xffffffff


	//   ....[9]....
        /*00f0*/ 	.word	0xffffffff


	//   ....[10]....
        /*00f4*/ 	.word	0xffffffff


	//   ....[11]....
        /*00f8*/ 	.word	0xffffffff


	//   ....[12]....
        /*00fc*/ 	.word	0xffffffff


	//   ....[13]....
        /*0100*/ 	.word	0xffffffff


	//   ....[14]....
        /*0104*/ 	.word	0xffffffff


	//   ....[15]....
        /*0108*/ 	.word	0xffffffff


	//   ....[16]....
        /*010c*/ 	.word	0xffffffff


	//   ....[17]....
        /*0110*/ 	.word	0xffffffff


	//   ....[18]....
        /*0114*/ 	.word	0xffffffff


	//   ....[19]....
        /*0118*/ 	.word	0xffffffff


	//   ....[20]....
        /*011c*/ 	.word	0xffffffff


	//   ....[21]....
        /*0120*/ 	.word	0xffffffff


	//   ....[22]....
        /*0124*/ 	.word	0xffffffff


	//   ....[23]....
        /*0128*/ 	.word	0xffffffff


	//   ....[24]....
        /*012c*/ 	.word	0xffffffff


	//   ....[25]....
        /*0130*/ 	.word	0xffffffff


	//   ....[26]....
        /*0134*/ 	.word	0xffffffff


	//   ....[27]....
        /*0138*/ 	.word	0xffffffff


	//   ....[28]....
        /*013c*/ 	.word	0xffffffff


	//   ....[29]....
        /*0140*/ 	.word	0xffffffff


	//   ....[30]....
        /*0144*/ 	.word	0xffffffff


	//   ....[31]....
        /*0148*/ 	.word	0xffffffff


	//   ....[32]....
        /*014c*/ 	.word	0xffffffff


	//   ....[33]....
        /*0150*/ 	.word	0xffffffff


	//   ....[34]....
        /*0154*/ 	.word	0xffffffff


	//   ....[35]....
        /*0158*/ 	.word	0xffffffff


	//   ....[36]....
        /*015c*/ 	.word	0xffffffff


	//   ....[37]....
        /*0160*/ 	.word	0xffffffff


	//   ....[38]....
        /*0164*/ 	.word	0xffffffff


	//   ....[39]....
        /*0168*/ 	.word	0xffffffff


	//   ....[40]....
        /*016c*/ 	.word	0xffffffff


	//   ....[41]....
        /*0170*/ 	.word	0xffffffff


	//   ....[42]....
        /*0174*/ 	.word	0xffffffff


	//   ....[43]....
        /*0178*/ 	.word	0xffffffff


	//   ....[44]....
        /*017c*/ 	.word	0xffffffff


	//   ....[45]....
        /*0180*/ 	.word	0xffffffff


	//   ....[46]....
        /*0184*/ 	.word	0xffffffff


	//   ....[47]....
        /*0188*/ 	.word	0xffffffff


	//   ....[48]....
        /*018c*/ 	.word	0xffffffff


	//   ....[49]....
        /*0190*/ 	.word	0xffffffff


	//   ....[50]....
        /*0194*/ 	.word	0xffffffff


	//   ....[51]....
        /*0198*/ 	.word	0xffffffff


	//   ....[52]....
        /*019c*/ 	.word	0xffffffff


	//   ....[53]....
        /*01a0*/ 	.word	0xffffffff


	//   ....[54]....
        /*01a4*/ 	.word	0xffffffff


	//   ....[55]....
        /*01a8*/ 	.word	0xffffffff


	//   ....[56]....
        /*01ac*/ 	.word	0x05000016


	//   ....[57]....
        /*01b0*/ 	.word	0x05000016


	//   ....[58]....
        /*01b4*/ 	.word	0x05000016


	//   ....[59]....
        /*01b8*/ 	.word	0x05000016


	//   ....[60]....
        /*01bc*/ 	.word	0x05000016


	//   ....[61]....
        /*01c0*/ 	.word	0x05000016


	//   ....[62]....
        /*01c4*/ 	.word	0x05000016


	//   ....[63]....
        /*01c8*/ 	.word	0x05000016


	//   ....[64]....
        /*01cc*/ 	.word	0x05000016


	//   ....[65]....
        /*01d0*/ 	.word	0x05000016


	//   ....[66]....
        /*01d4*/ 	.word	0x05000016


	//   ....[67]....
        /*01d8*/ 	.word	0x05000016


	//   ....[68]....
        /*01dc*/ 	.word	0x05000016


	//   ....[69]....
        /*01e0*/ 	.word	0x05000016


	//   ....[70]....
        /*01e4*/ 	.word	0x05000016


	//   ....[71]....
        /*01e8*/ 	.word	0x05000016


	//   ....[72]....
        /*01ec*/ 	.word	0x05000016


	//   ....[73]....
        /*01f0*/ 	.word	0x05000016


	//   ....[74]....
        /*01f4*/ 	.word	0x05000016


	//   ....[75]....
        /*01f8*/ 	.word	0x05000016


	//   ....[76]....
        /*01fc*/ 	.word	0x05000016


	//   ....[77]....
        /*0200*/ 	.word	0x05000016


	//   ....[78]....
        /*0204*/ 	.word	0x05000016


	//   ....[79]....
        /*0208*/ 	.word	0x05000016


	//   ....[80]....
        /*020c*/ 	.word	0x05000016


	//   ....[81]....
        /*0210*/ 	.word	0x05000016


	//   ....[82]....
        /*0214*/ 	.word	0x05000016


	//   ....[83]....
        /*0218*/ 	.word	0x05000016


	//   ....[84]....
        /*021c*/ 	.word	0x05000016


	//   ....[85]....
        /*0220*/ 	.word	0x05000016


	//   ....[86]....
        /*0224*/ 	.word	0x05000016


	//   ....[87]....
        /*0228*/ 	.word	0x05000016


	//   ....[88]....
        /*022c*/ 	.word	0x05000016


	//   ....[89]....
        /*0230*/ 	.word	0x05000016


	//   ....[90]....
        /*0234*/ 	.word	0x05000016


	//   ....[91]....
        /*0238*/ 	.word	0x05000016


	//----- nvinfo : EIATTR_COOP_GROUP_INSTR_OFFSETS
	.align		4
.L_364:
        /*023c*/ 	.byte	0x04, 0x28
        /*023e*/ 	.short	(.L_366 - .L_365)


	//   ....[0]....
.L_365:
        /*0240*/ 	.word	0x000002e0


	//   ....[1]....
        /*0244*/ 	.word	0x00000300


	//   ....[2]....
        /*0248*/ 	.word	0x00000320


	//   ....[3]....
        /*024c*/ 	.word	0x00000340


	//   ....[4]....
        /*0250*/ 	.word	0x00000360


	//   ....[5]....
        /*0254*/ 	.word	0x000007e0


	//   ....[6]....
        /*0258*/ 	.word	0x00000800


	//   ....[7]....
        /*025c*/ 	.word	0x00000820


	//   ....[8]....
        /*0260*/ 	.word	0x00000840


	//   ....[9]....
        /*0264*/ 	.word	0x00000860


	//   ....[10]....
        /*0268*/ 	.word	0x00000b30


	//   ....[11]....
        /*026c*/ 	.word	0x00000c00


	//   ....[12]....
        /*0270*/ 	.word	0x00000c60


	//   ....[13]....
        /*0274*/ 	.word	0x00000cf0


	//   ....[14]....
        /*0278*/ 	.word	0x00000d50


	//   ....[15]....
        /*027c*/ 	.word	0x00000da0


	//   ....[16]....
        /*0280*/ 	.word	0x00000df0


	//   ....[17]....
        /*0284*/ 	.word	0x00000e40


	//   ....[18]....
        /*0288*/ 	.word	0x00000e50


	//   ....[19]....
        /*028c*/ 	.word	0x00000f20


	//   ....[20]....
        /*0290*/ 	.word	0x00001000


	//   ....[21]....
        /*0294*/ 	.word	0x00001050


	//   ....[22]....
        /*0298*/ 	.word	0x000010b0


	//   ....[23]....
        /*029c*/ 	.word	0x00001110


	//   ....[24]....
        /*02a0*/ 	.word	0x00001150


	//   ....[25]....
        /*02a4*/ 	.word	0x00001190


	//   ....[26]....
        /*02a8*/ 	.word	0x000011d0


	//   ....[27]....
        /*02ac*/ 	.word	0x000011e0


	//   ....[28]....
        /*02b0*/ 	.word	0x000017e0


	//   ....[29]....
        /*02b4*/ 	.word	0x00001820


	//   ....[30]....
        /*02b8*/ 	.word	0x00001870


	//   ....[31]....
        /*02bc*/ 	.word	0x00001890


	//   ....[32]....
        /*02c0*/ 	.word	0x000018b0


	//   ....[33]....
        /*02c4*/ 	.word	0x00001d70


	//   ....[34]....
        /*02c8*/ 	.word	0x00001db0


	//   ....[35]....
        /*02cc*/ 	.word	0x00001e00


	//   ....[36]....
        /*02d0*/ 	.word	0x00001e20


	//   ....[37]....
        /*02d4*/ 	.word	0x00001e40


	//   ....[38]....
        /*02d8*/ 	.word	0x000020f0


	//   ....[39]....
        /*02dc*/ 	.word	0x000021c0


	//   ....[40]....
        /*02e0*/ 	.word	0x00002220


	//   ....[41]....
        /*02e4*/ 	.word	0x000022b0


	//   ....[42]....
        /*02e8*/ 	.word	0x00002300


	//   ....[43]....
        /*02ec*/ 	.word	0x00002360


	//   ....[44]....
        /*02f0*/ 	.word	0x000023b0


	//   ....[45]....
        /*02f4*/ 	.word	0x00002400


	//   ....[46]....
        /*02f8*/ 	.word	0x00002410


	//   ....[47]....
        /*02fc*/ 	.word	0x000024e0


	//   ....[48]....
        /*0300*/ 	.word	0x000025b0


	//   ....[49]....
        /*0304*/ 	.word	0x00002600


	//   ....[50]....
        /*0308*/ 	.word	0x00002660


	//   ....[51]....
        /*030c*/ 	.word	0x000026c0


	//   ....[52]....
        /*0310*/ 	.word	0x00002700


	//   ....[53]....
        /*0314*/ 	.word	0x00002740


	//   ....[54]....
        /*0318*/ 	.word	0x00002780


	//   ....[55]....
        /*031c*/ 	.word	0x00002790


	//   ....[56]....
        /*0320*/ 	.word	0x00002d40


	//   ....[57]....
        /*0324*/ 	.word	0x00002dc0


	//   ....[58]....
        /*0328*/ 	.word	0x00002e50


	//   ....[59]....
        /*032c*/ 	.word	0x00002f40


	//   ....[60]....
        /*0330*/ 	.word	0x00002fd0


	//   ....[61]....
        /*0334*/ 	.word	0x00003060


	//   ....[62]....
        /*0338*/ 	.word	0x000030f0


	//   ....[63]....
        /*033c*/ 	.word	0x00003170


	//   ....[64]....
        /*0340*/ 	.word	0x000031a0


	//   ....[65]....
        /*0344*/ 	.word	0x00003250


	//   ....[66]....
        /*0348*/ 	.word	0x000032d0


	//   ....[67]....
        /*034c*/ 	.word	0x00003350


	//   ....[68]....
        /*0350*/ 	.word	0x00003410


	//   ....[69]....
        /*0354*/ 	.word	0x000034a0


	//   ....[70]....
        /*0358*/ 	.word	0x00003520


	//   ....[71]....
        /*035c*/ 	.word	0x000035a0


	//   ....[72]....
        /*0360*/ 	.word	0x00003620


	//   ....[73]....
        /*0364*/ 	.word	0x00003680


	//   ....[74]....
        /*0368*/ 	.word	0x000036f0


	//   ....[75]....
        /*036c*/ 	.word	0x00003770


	//   ....[76]....
        /*0370*/ 	.word	0x00003800


	//   ....[77]....
        /*0374*/ 	.word	0x000038e0


	//   ....[78]....
        /*0378*/ 	.word	0x00003960


	//   ....[79]....
        /*037c*/ 	.word	0x000039e0


	//   ....[80]....
        /*0380*/ 	.word	0x00003a70


	//   ....[81]....
        /*0384*/ 	.word	0x00003af0


	//   ....[82]....
        /*0388*/ 	.word	0x00003b20


	//   ....[83]....
        /*038c*/ 	.word	0x00003be0


	//   ....[84]....
        /*0390*/ 	.word	0x00003c60


	//   ....[85]....
        /*0394*/ 	.word	0x00003ce0


	//   ....[86]....
        /*0398*/ 	.word	0x00003d90


	//   ....[87]....
        /*039c*/ 	.word	0x00003e10


	//   ....[88]....
        /*03a0*/ 	.word	0x00003e80


	//   ....[89]....
        /*03a4*/ 	.word	0x00003ef0


	//   ....[90]....
        /*03a8*/ 	.word	0x00003f60


	//   ....[91]....
        /*03ac*/ 	.word	0x00003fc0


	//----- nvinfo : EIATTR_VRC_CTA_INIT_COUNT
	.align		4
.L_366:
        /*03b0*/ 	.byte	0x02, 0x4a
	.zero		1
	.zero		1


	//----- nvinfo : EIATTR_EXIT_INSTR_OFFSETS
	.align		4
        /*03b4*/ 	.byte	0x04, 0x1c
        /*03b6*/ 	.short	(.L_368 - .L_367)


	//   ....[0]....
.L_367:
        /*03b8*/ 	.word	0x00000460


	//   ....[1]....
        /*03bc*/ 	.word	0x00000600


	//   ....[2]....
        /*03c0*/ 	.word	0x000013d0


	//   ....[3]....
        /*03c4*/ 	.word	0x00001550


	//   ....[4]....
        /*03c8*/ 	.word	0x00002b60


	//   ....[5]....
        /*03cc*/ 	.word	0x00002c40


	//   ....[6]....
        /*03d0*/ 	.word	0x00002cf0


	//----- nvinfo : EIATTR_MAX_THREADS
	.align		4
.L_368:
        /*03d4*/ 	.byte	0x04, 0x05
        /*03d6*/ 	.short	(.L_370 - .L_369)
.L_369:
        /*03d8*/ 	.word	0x00000080
        /*03dc*/ 	.word	0x00000001
        /*03e0*/ 	.word	0x00000001


	//----- nvinfo : EIATTR_CRS_STACK_SIZE
	.align		4
.L_370:
        /*03e4*/ 	.byte	0x04, 0x1e
        /*03e6*/ 	.short	(.L_372 - .L_371)
.L_371:
        /*03e8*/ 	.word	0x00000000


	//----- nvinfo : EIATTR_CBANK_PARAM_SIZE
	.align		4
.L_372:
        /*03ec*/ 	.byte	0x03, 0x19
        /*03ee*/ 	.short	0x0088


	//----- nvinfo : EIATTR_PARAM_CBANK
	.align		4
        /*03f0*/ 	.byte	0x04, 0x0a
        /*03f2*/ 	.short	(.L_374 - .L_373)
	.align		4
.L_373:
        /*03f4*/ 	.word	index@(.nv.constant0._ZN3cub18CUB_300001_SM_10006detail6select23DeviceSelectSweepKernelINS2_10policy_hubIN4cuda3std3__45tupleIJ6float46float2bEEENS0_8NullTypeEiLb0ELNS0_10SelectImplE1EE10Policy1000EN6thrust24THRUST_300001_SM_1000_NS12zip_iteratorINS8_IJNSH_6detail15normal_iteratorINSH_10device_ptrIS9_EEEENSK_INSL_ISA_EEEENSK_INSL_IbEEEEEEEEEPSC_ST_PlNS0_13ScanTileStateIiLb1EEENS7_10__not_fn_tI10isLessTestEESC_iNS2_19streaming_context_tIlLb1EEELSD_1EEEvT0_T1_T2_T3_T4_T5_T6_T7_iT8_NS1_7vsmem_tE)
        /*03f8*/ 	.short	0x0380
        /*03fa*/ 	.short	0x0088


	//----- nvinfo : EIATTR_SW_WAR
	.align		4
.L_374:
        /*03fc*/ 	.byte	0x04, 0x36
        /*03fe*/ 	.short	(.L_376 - .L_375)
.L_375:
        /*0400*/ 	.word	0x00000008
.L_376:


//--------------------- .nv.info._ZN3cub18CUB_300001_SM_10006detail4scan23DeviceCompactInitKernelINS0_13ScanTileStateIiLb1EEEPlEEvT_iT0_ --------------------------
	.section	.nv.info._ZN3cub18CUB_300001_SM_10006detail4scan23DeviceCompactInitKernelINS0_13ScanTileStateIiLb1EEEPlEEvT_iT0_,"",@"SHT_CUDA_INFO"
	.sectionflags	@""
	.align	4


	//----- nvinfo : EIATTR_CUDA_API_VERSION
	.align		4
        /*0000*/ 	.byte	0x04, 0x37
        /*0002*/ 	.short	(.L_378 - .L_377)
.L_377:
        /*0004*/ 	.word	0x00000082


	//----- nvinfo : EIATTR_KPARAM_INFO
	.align		4
.L_378:
        /*0008*/ 	.byte	0x04, 0x17
        /*000a*/ 	.short	(.L_380 - .L_379)
.L_379:
        /*000c*/ 	.word	0x00000000
        /*0010*/ 	.short	0x0002
        /*0012*/ 	.short	0x0010
        /*0014*/ 	.byte	0x00, 0xf5, 0x21, 0x00


	//----- nvinfo : EIATTR_KPARAM_INFO
	.align		4
.L_380:
        /*0018*/ 	.byte	0x04, 0x17
        /*001a*/ 	.short	(.L_382 - .L_381)
.L_381:
        /*001c*/ 	.word	0x00000000
        /*0020*/ 	.short	0x0001
        /*0022*/ 	.short	0x0008
        /*0024*/ 	.byte	0x00, 0xf0, 0x11, 0x00


	//----- nvinfo : EIATTR_KPARAM_INFO
	.align		4
.L_382:
        /*0028*/ 	.byte	0x04, 0x17
        /*002a*/ 	.short	(.L_384 - .L_383)
.L_383:
        /*002c*/ 	.word	0x00000000
        /*0030*/ 	.short	0x0000
        /*0032*/ 	.short	0x0000
        /*0034*/ 	.byte	0x00, 0xf0, 0x21, 0x00


	//----- nvinfo : EIATTR_SPARSE_MMA_MASK
	.align		4
.L_384:
        /*0038*/ 	.byte	0x03, 0x50
        /*003a*/ 	.short	0x0000


	//----- nvinfo : EIATTR_MAXREG_COUNT
	.align		4
        /*003c*/ 	.byte	0x03, 0x1b
        /*003e*/ 	.short	0x00ff


	//----- nvinfo : EIATTR_MERCURY_ISA_VERSION
	.align		4
        /*0040*/ 	.byte	0x03, 0x5f
        /*0042*/ 	.short	0x0101


	//----- nvinfo : EIATTR_VRC_CTA_INIT_COUNT
	.align		4
        /*0044*/ 	.byte	0x02, 0x4a
	.zero		1
	.zero		1


	//----- nvinfo : EIATTR_EXIT_INSTR_OFFSETS
	.align		4
        /*0048*/ 	.byte	0x04, 0x1c
        /*004a*/ 	.short	(.L_386 - .L_385)


	//   ....[0]....
.L_385:
        /*004c*/ 	.word	0x00000130


	//   ....[1]....
        /*0050*/ 	.word	0x00000160


	//----- nvinfo : EIATTR_CBANK_PARAM_SIZE
	.align		4
.L_386:
        /*0054*/ 	.byte	0x03, 0x19
        /*0056*/ 	.short	0x0018


	//----- nvinfo : EIATTR_PARAM_CBANK
	.align		4
        /*0058*/ 	.byte	0x04, 0x0a
        /*005a*/ 	.short	(.L_388 - .L_387)
	.align		4
.L_387:
        /*005c*/ 	.word	index@(.nv.constant0._ZN3cub18CUB_300001_SM_10006detail4scan23DeviceCompactInitKernelINS0_13ScanTileStateIiLb1EEEPlEEvT_iT0_)
        /*0060*/ 	.short	0x0380
        /*0062*/ 	.short	0x0018


	//----- nvinfo : EIATTR_SW_WAR
	.align		4
.L_388:
        /*0064*/ 	.byte	0x04, 0x36
        /*0066*/ 	.short	(.L_390 - .L_389)
.L_389:
        /*0068*/ 	.word	0x00000008
.L_390:


//--------------------- .nv.info._ZN3cub18CUB_300001_SM_10006detail8for_each13static_kernelINS2_12policy_hub_t12policy_500_tEmN6thrust24THRUST_300001_SM_1000_NS8cuda_cub20__uninitialized_fill7functorINS7_10device_ptrI6float2EESC_EEEEvT0_T1_ --------------------------
	.section	.nv.info._ZN3cub18CUB_300001_SM_10006detail8for_each13static_kernelINS2_12policy_hub_t12policy_500_tEmN6thrust24THRUST_300001_SM_1000_NS8cuda_cub20__uninitialized_fill7functorINS7_10device_ptrI6float2EESC_EEEEvT0_T1_,"",@"SHT_CUDA_INFO"
	.sectionflags	@""
	.align	4


	//----- nvinfo : EIATTR_CUDA_API_VERSION
	.align		4
        /*0000*/ 	.byte	0x04, 0x37
        /*0002*/ 	.short	(.L_392 - .L_391)
.L_391:
        /*0004*/ 	.word	0x00000082


	//----- nvinfo : EIATTR_KPARAM_INFO
	.align		4
.L_392:
        /*0008*/ 	.byte	0x04, 0x17
        /*000a*/ 	.short	(.L_394 - .L_393)
.L_393:
        /*000c*/ 	.word	0x00000000
        /*0010*/ 	.short	0x0001
        /*0012*/ 	.short	0x0008
        /*0014*/ 	.byte	0x00, 0xf0, 0x41, 0x00


	//----- nvinfo : EIATTR_KPARAM_INFO
	.align		4
.L_394:
        /*0018*/ 	.byte	0x04, 0x17
        /*001a*/ 	.short	(.L_396 - .L_395)
.L_395:
        /*001c*/ 	.word	0x00000000
        /*0020*/ 	.short	0x0000
        /*0022*/ 	.short	0x0000
        /*0024*/ 	.byte	0x00, 0xf0, 0x21, 0x00


	//----- nvinfo : EIATTR_SPARSE_MMA_MASK
	.align		4
.L_396:
        /*0028*/ 	.byte	0x03, 0x50
        /*002a*/ 	.short	0x0000


	//----- nvinfo : EIATTR_MAXREG_COUNT
	.align		4
        /*002c*/ 	.byte	0x03, 0x1b
        /*002e*/ 	.short	0x00ff


	//----- nvinfo : EIATTR_MERCURY_ISA_VERSION
	.align		4
        /*0030*/ 	.byte	0x03, 0x5f
        /*0032*/ 	.short	0x0101


	//----- nvinfo : EIATTR_VRC_CTA_INIT_COUNT
	.align		4
        /*0034*/ 	.byte	0x02, 0x4a
	.zero		1
	.zero		1


	//----- nvinfo : EIATTR_EXIT_INSTR_OFFSETS
	.align		4
        /*0038*/ 	.byte	0x04, 0x1c
        /*003a*/ 	.short	(.L_398 - .L_397)


	//   ....[0]....
.L_397:
        /*003c*/ 	.word	0x00000130


	//   ....[1]....
        /*0040*/ 	.word	0x00000230


	//   ....[2]....
        /*0044*/ 	.word	0x00000260


	//----- nvinfo : EIATTR_MAX_THREADS
	.align		4
.L_398:
        /*0048*/ 	.byte	0x04, 0x05
        /*004a*/ 	.short	(.L_400 - .L_399)
.L_399:
        /*004c*/ 	.word	0x00000100
        /*0050*/ 	.word	0x00000001
        /*0054*/ 	.word	0x00000001


	//----- nvinfo : EIATTR_CBANK_PARAM_SIZE
	.align		4
.L_400:
        /*0058*/ 	.byte	0x03, 0x19
        /*005a*/ 	.short	0x0018


	//----- nvinfo : EIATTR_PARAM_CBANK
	.align		4
        /*005c*/ 	.byte	0x04, 0x0a
        /*005e*/ 	.short	(.L_402 - .L_401)
	.align		4
.L_401:
        /*0060*/ 	.word	index@(.nv.constant0._ZN3cub18CUB_300001_SM_10006detail8for_each13static_kernelINS2_12policy_hub_t12policy_500_tEmN6thrust24THRUST_300001_SM_1000_NS8cuda_cub20__uninitialized_fill7functorINS7_10device_ptrI6float2EESC_EEEEvT0_T1_)
        /*0064*/ 	.short	0x0380
        /*0066*/ 	.short	0x0018


	//----- nvinfo : EIATTR_SW_WAR
	.align		4
.L_402:
        /*0068*/ 	.byte	0x04, 0x36
        /*006a*/ 	.short	(.L_404 - .L_403)
.L_403:
        /*006c*/ 	.word	0x00000008
.L_404:


//--------------------- .nv.info._ZN3cub18CUB_300001_SM_10006detail8for_each13static_kernelINS2_12policy_hub_t12policy_500_tEmN6thrust24THRUST_300001_SM_1000_NS8cuda_cub20__uninitialized_fill7functorINS7_10device_ptrI6float4EESC_EEEEvT0_T1_ --------------------------
	.section	.nv.info._ZN3cub18CUB_300001_SM_10006detail8for_each13static_kernelINS2_12policy_hub_t12policy_500_tEmN6thrust24THRUST_300001_SM_1000_NS8cuda_cub20__uninitialized_fill7functorINS7_10device_ptrI6float4EESC_EEEEvT0_T1_,"",@"SHT_CUDA_INFO"
	.sectionflags	@""
	.align	4


	//----- nvinfo : EIATTR_CUDA_API_VERSION
	.align		4
        /*0000*/ 	.byte	0x04, 0x37
        /*0002*/ 	.short	(.L_406 - .L_405)
.L_405:
        /*0004*/ 	.word	0x00000082


	//----- nvinfo : EIATTR_KPARAM_INFO
	.align		4
.L_406:
        /*0008*/ 	.byte	0x04, 0x17
        /*000a*/ 	.short	(.L_408 - .L_407)
.L_407:
        /*000c*/ 	.word	0x00000000
        /*0010*/ 	.short	0x0001
        /*0012*/ 	.short	0x0010
        /*0014*/ 	.byte	0x00, 0xf0, 0x81, 0x00


	//----- nvinfo : EIATTR_KPARAM_INFO
	.align		4
.L_408:
        /*0018*/ 	.byte	0x04, 0x17
        /*001a*/ 	.short	(.L_410 - .L_409)
.L_409:
        /*001c*/ 	.word	0x00000000
        /*0020*/ 	.short	0x0000
        /*0022*/ 	.short	0x0000
        /*0024*/ 	.byte	0x00, 0xf0, 0x21, 0x00


	//----- nvinfo : EIATTR_SPARSE_MMA_MASK
	.align		4
.L_410:
        /*0028*/ 	.byte	0x03, 0x50
        /*002a*/ 	.short	0x0000


	//----- nvinfo : EIATTR_MAXREG_COUNT
	.align		4
        /*002c*/ 	.byte	0x03, 0x1b
        /*002e*/ 	.short	0x00ff


	//----- nvinfo : EIATTR_MERCURY_ISA_VERSION
	.align		4
        /*0030*/ 	.byte	0x03, 0x5f
        /*0032*/ 	.short	0x0101


	//----- nvinfo : EIATTR_VRC_CTA_INIT_COUNT
	.align		4
        /*0034*/ 	.byte	0x02, 0x4a
	.zero		1
	.zero		1


	//----- nvinfo : EIATTR_EXIT_INSTR_OFFSETS
	.align		4
        /*0038*/ 	.byte	0x04, 0x1c
        /*003a*/ 	.short	(.L_412 - .L_411)


	//   ....[0]....
.L_411:
        /*003c*/ 	.word	0x00000140


	//   ....[1]....
        /*0040*/ 	.word	0x00000250


	//   ....[2]....
        /*0044*/ 	.word	0x00000290


	//----- nvinfo : EIATTR_MAX_THREADS
	.align		4
.L_412:
        /*0048*/ 	.byte	0x04, 0x05
        /*004a*/ 	.short	(.L_414 - .L_413)
.L_413:
        /*004c*/ 	.word	0x00000100
        /*0050*/ 	.word	0x00000001
        /*0054*/ 	.word	0x00000001


	//----- nvinfo : EIATTR_CBANK_PARAM_SIZE
	.align		4
.L_414:
        /*0058*/ 	.byte	0x03, 0x19
        /*005a*/ 	.short	0x0030


	//----- nvinfo : EIATTR_PARAM_CBANK
	.align		4
        /*005c*/ 	.byte	0x04, 0x0a
        /*005e*/ 	.short	(.L_416 - .L_415)
	.align		4
.L_415:
        /*0060*/ 	.word	index@(.nv.constant0._ZN3cub18CUB_300001_SM_10006detail8for_each13static_kernelINS2_12policy_hub_t12policy_500_tEmN6thrust24THRUST_300001_SM_1000_NS8cuda_cub20__uninitialized_fill7functorINS7_10device_ptrI6float4EESC_EEEEvT0_T1_)
        /*0064*/ 	.short	0x0380
        /*0066*/ 	.short	0x0030


	//----- nvinfo : EIATTR_SW_WAR
	.align		4
.L_416:
        /*0068*/ 	.byte	0x04, 0x36
        /*006a*/ 	.short	(.L_418 - .L_417)
.L_417:
        /*006c*/ 	.word	0x00000008
.L_418:


//--------------------- .nv.info._ZN3cub18CUB_300001_SM_10006detail8for_each13static_kernelINS2_12policy_hub_t12policy_500_tEmN6thrust24THRUST_300001_SM_1000_NS8cuda_cub20__uninitialized_fill7functorINS7_10device_ptrIbEEbEEEEvT0_T1_ --------------------------
	.section	.nv.info._ZN3cub18CUB_300001_SM_10006detail8for_each13static_kernelINS2_12policy_hub_t12policy_500_tEmN6thrust24THRUST_300001_SM_1000_NS8cuda_cub20__uninitialized_fill7functorINS7_10device_ptrIbEEbEEEEvT0_T1_,"",@"SHT_CUDA_INFO"
	.sectionflags	@""
	.align	4


	//----- nvinfo : EIATTR_CUDA_API_VERSION
	.align		4
        /*0000*/ 	.byte	0x04, 0x37
        /*0002*/ 	.short	(.L_420 - .L_419)
.L_419:
        /*0004*/ 	.word	0x00000082


	//----- nvinfo : EIATTR_KPARAM_INFO
	.align		4
.L_420:
        /*0008*/ 	.byte	0x04, 0x17
        /*000a*/ 	.short	(.L_422 - .L_421)
.L_421:
        /*000c*/ 	.word	0x00000000
        /*0010*/ 	.short	0x0001
        /*0012*/ 	.short	0x0008
        /*0014*/ 	.byte	0x00, 0xf0, 0x41, 0x00


	//----- nvinfo : EIATTR_KPARAM_INFO
	.align		4
.L_422:
        /*0018*/ 	.byte	0x04, 0x17
        /*001a*/ 	.short	(.L_424 - .L_423)
.L_423:
        /*001c*/ 	.word	0x00000000
        /*0020*/ 	.short	0x0000
        /*0022*/ 	.short	0x0000
        /*0024*/ 	.byte	0x00, 0xf0, 0x21, 0x00


	//----- nvinfo : EIATTR_SPARSE_MMA_MASK
	.align		4
.L_424:
        /*0028*/ 	.byte	0x03, 0x50
        /*002a*/ 	.short	0x0000


	//----- nvinfo : EIATTR_MAXREG_COUNT
	.align		4
        /*002c*/ 	.byte	0x03, 0x1b
        /*002e*/ 	.short	0x00ff


	//----- nvinfo : EIATTR_MERCURY_ISA_VERSION
	.align		4
        /*0030*/ 	.byte	0x03, 0x5f
        /*0032*/ 	.short	0x0101


	//----- nvinfo : EIATTR_VRC_CTA_INIT_COUNT
	.align		4
        /*0034*/ 	.byte	0x02, 0x4a
	.zero		1
	.zero		1


	//----- nvinfo : EIATTR_EXIT_INSTR_OFFSETS
	.align		4
        /*0038*/ 	.byte	0x04, 0x1c
        /*003a*/ 	.short	(.L_426 - .L_425)


	//   ....[0]....
.L_425:
        /*003c*/ 	.word	0x00000120


	//   ....[1]....
        /*0040*/ 	.word	0x000001f0


	//   ....[2]....
        /*0044*/ 	.word	0x00000210


	//----- nvinfo : EIATTR_MAX_THREADS
	.align		4
.L_426:
        /*0048*/ 	.byte	0x04, 0x05
        /*004a*/ 	.short	(.L_428 - .L_427)
.L_427:
        /*004c*/ 	.word	0x00000100
        /*0050*/ 	.word	0x00000001
        /*0054*/ 	.word	0x00000001


	//----- nvinfo : EIATTR_CBANK_PARAM_SIZE
	.align		4
.L_428:
        /*0058*/ 	.byte	0x03, 0x19
        /*005a*/ 	.short	0x0018


	//----- nvinfo : EIATTR_PARAM_CBANK
	.align		4
        /*005c*/ 	.byte	0x04, 0x0a
        /*005e*/ 	.short	(.L_430 - .L_429)
	.align		4
.L_429:
        /*0060*/ 	.word	index@(.nv.constant0._ZN3cub18CUB_300001_SM_10006detail8for_each13static_kernelINS2_12policy_hub_t12policy_500_tEmN6thrust24THRUST_300001_SM_1000_NS8cuda_cub20__uninitialized_fill7functorINS7_10device_ptrIbEEbEEEEvT0_T1_)
        /*0064*/ 	.short	0x0380
        /*0066*/ 	.short	0x0018


	//----- nvinfo : EIATTR_SW_WAR
	.align		4
.L_430:
        /*0068*/ 	.byte	0x04, 0x36
        /*006a*/ 	.short	(.L_432 - .L_431)
.L_431:
        /*006c*/ 	.word	0x00000008
.L_432:


//--------------------- .nv.info._ZN3cub18CUB_300001_SM_10006detail11EmptyKernelIvEEvv --------------------------
	.section	.nv.info._ZN3cub18CUB_300001_SM_10006detail11EmptyKernelIvEEvv,"",@"SHT_CUDA_INFO"
	.sectionflags	@""
	.align	4


	//----- nvinfo : EIATTR_CUDA_API_VERSION
	.align		4
        /*0000*/ 	.byte	0x04, 0x37
        /*0002*/ 	.short	(.L_434 - .L_433)
.L_433:
        /*0004*/ 	.word	0x00000082


	//----- nvinfo : EIATTR_SPARSE_MMA_MASK
	.align		4
.L_434:
        /*0008*/ 	.byte	0x03, 0x50
        /*000a*/ 	.short	0x0000


	//----- nvinfo : EIATTR_MAXREG_COUNT
	.align		4
        /*000c*/ 	.byte	0x03, 0x1b
        /*000e*/ 	.short	0x00ff


	//----- nvinfo : EIATTR_MERCURY_ISA_VERSION
	.align		4
        /*0010*/ 	.byte	0x03, 0x5f
        /*0012*/ 	.short	0x0101


	//----- nvinfo : EIATTR_VRC_CTA_INIT_COUNT
	.align		4
        /*0014*/ 	.byte	0x02, 0x4a
	.zero		1
	.zero		1


	//----- nvinfo : EIATTR_EXIT_INSTR_OFFSETS
	.align		4
        /*0018*/ 	.byte	0x04, 0x1c
        /*001a*/ 	.short	(.L_436 - .L_435)


	//   ....[0]....
.L_435:
        /*001c*/ 	.word	0x00000010


	//----- nvinfo : EIATTR_SW_WAR
	.align		4
.L_436:
        /*0020*/ 	.byte	0x04, 0x36
        /*0022*/ 	.short	(.L_438 - .L_437)
.L_437:
        /*0024*/ 	.word	0x00000008
.L_438:


//--------------------- .nv.info._ZN6thrust24THRUST_300001_SM_1000_NS8cuda_cub4core6detail13_kernel_agentINS1_8__reduce11ReduceAgentIPN4cuda3std3__45tupleIJflEEESC_SB_lNS1_9__extrema9arg_min_fIflNS9_4lessIfEEEEEEJSC_SC_iSH_EEEvDpT0_ --------------------------
	.section	.nv.info._ZN6thrust24THRUST_300001_SM_1000_NS8cuda_cub4core6detail13_kernel_agentINS1_8__reduce11ReduceAgentIPN4cuda3std3__45tupleIJflEEESC_SB_lNS1_9__extrema9arg_min_fIflNS9_4lessIfEEEEEEJSC_SC_iSH_EEEvDpT0_,"",@"SHT_CUDA_INFO"
	.sectionflags	@""
	.align	4


	//----- nvinfo : EIATTR_CUDA_API_VERSION
	.align		4
        /*0000*/ 	.byte	0x04, 0x37
        /*0002*/ 	.short	(.L_440 - .L_439)
.L_439:
        /*0004*/ 	.word	0x00000082


	//----- nvinfo : EIATTR_KPARAM_INFO
	.align		4
.L_440:
        /*0008*/ 	.byte	0x04, 0x17
        /*000a*/ 	.short	(.L_442 - .L_441)
.L_441:
        /*000c*/ 	.word	0x00000000
        /*0010*/ 	.short	0x0003
        /*0012*/ 	.short	0x0014
        /*0014*/ 	.byte	0x00, 0xf0, 0x05, 0x00


	//----- nvinfo : EIATTR_KPARAM_INFO
	.align		4
.L_442:
        /*0018*/ 	.byte	0x04, 0x17
        /*001a*/ 	.short	(.L_444 - .L_443)
.L_443:
        /*001c*/ 	.word	0x00000000
        /*0020*/ 	.short	0x0002
        /*0022*/ 	.short	0x0010
        /*0024*/ 	.byte	0x00, 0xf0, 0x11, 0x00


	//----- nvinfo : EIATTR_KPARAM_INFO
	.align		4
.L_444:
        /*0028*/ 	.byte	0x04, 0x17
        /*002a*/ 	.short	(.L_446 - .L_445)
.L_445:
        /*002c*/ 	.word	0x00000000
        /*0030*/ 	.short	0x0001
        /*0032*/ 	.short	0x0008
        /*0034*/ 	.byte	0x00, 0xf5, 0x21, 0x00


	//----- nvinfo : EIATTR_KPARAM_INFO
	.align		4
.L_446:
        /*0038*/ 	.byte	0x04, 0x17
        /*003a*/ 	.short	(.L_448 - .L_447)
.L_447:
        /*003c*/ 	.word	0x00000000
        /*0040*/ 	.short	0x0000
        /*0042*/ 	.short	0x0000
        /*0044*/ 	.byte	0x00, 0xf5, 0x21, 0x00


	//----- nvinfo : EIATTR_SPARSE_MMA_MASK
	.align		4
.L_448:
        /*0048*/ 	.byte	0x03, 0x50
        /*004a*/ 	.short	0x0000


	//----- nvinfo : EIATTR_MAXREG_COUNT
	.align		4
        /*004c*/ 	.byte	0x03, 0x1b
        /*004e*/ 	.short	0x00ff


	//----- nvinfo : EIATTR_NUM_BARRIERS
	.align		4
        /*0050*/ 	.byte	0x02, 0x4c
        /*0052*/ 	.byte	0x01
	.zero		1


	//----- nvinfo : EIATTR_MERCURY_ISA_VERSION
	.align		4
        /*0054*/ 	.byte	0x03, 0x5f
        /*0056*/ 	.short	0x0101


	//----- nvinfo : EIATTR_COOP_GROUP_MASK_REGIDS
	.align		4
        /*0058*/ 	.byte	0x04, 0x29
        /*005a*/ 	.short	(.L_450 - .L_449)


	//   ....[0]....
.L_449:
        /*005c*/ 	.word	0xffffffff


	//   ....[1]....
        /*0060*/ 	.word	0xffffffff


	//   ....[2]....
        /*0064*/ 	.word	0xffffffff


	//   ....[3]....
        /*0068*/ 	.word	0xffffffff


	//   ....[4]....
        /*006c*/ 	.word	0xffffffff


	//   ....[5]....
        /*0070*/ 	.word	0xffffffff


	//   ....[6]....
        /*0074*/ 	.word	0xffffffff


	//   ....[7]....
        /*0078*/ 	.word	0xffffffff


	//   ....[8]....
        /*007c*/ 	.word	0xffffffff


	//   ....[9]....
        /*0080*/ 	.word	0xffffffff


	//   ....[10]....
        /*0084*/ 	.word	0xffffffff


	//   ....[11]....
        /*0088*/ 	.word	0xffffffff


	//   ....[12]....
        /*008c*/ 	.word	0xffffffff


	//   ....[13]....
        /*0090*/ 	.word	0xffffffff


	//   ....[14]....
        /*0094*/ 	.word	0xffffffff


	//   ....[15]....
        /*0098*/ 	.word	0xffffffff


	//   ....[16]....
        /*009c*/ 	.word	0xffffffff


	//   ....[17]....
        /*00a0*/ 	.word	0xffffffff


	//   ....[18]....
        /*00a4*/ 	.word	0xffffffff


	//   ....[19]....
        /*00a8*/ 	.word	0xffffffff


	//   ....[20]....
        /*00ac*/ 	.word	0xffffffff


	//   ....[21]....
        /*00b0*/ 	.word	0xffffffff


	//   ....[22]....
        /*00b4*/ 	.word	0xffffffff


	//   ....[23]....
        /*00b8*/ 	.word	0xffffffff


	//   ....[24]....
        /*00bc*/ 	.word	0xffffffff


	//   ....[25]....
        /*00c0*/ 	.word	0xffffffff


	//   ....[26]....
        /*00c4*/ 	.word	0xffffffff


	//   ....[27]....
        /*00c8*/ 	.word	0xffffffff


	//   ....[28]....
        /*00cc*/ 	.word	0xffffffff


	//   ....[29]....
        /*00d0*/ 	.word	0xffffffff


	//   ....[30]....
        /*00d4*/ 	.word	0xffffffff


	//   ....[31]....
        /*00d8*/ 	.word	0xffffffff


	//   ....[32]....
        /*00dc*/ 	.word	0xffffffff


	//   ....[33]....
        /*00e0*/ 	.word	0xffffffff


	//   ....[34]....
        /*00e4*/ 	.word	0xffffffff


	//   ....[35]....
        /*00e8*/ 	.word	0xffffffff


	//   ....[36]....
        /*00ec*/ 	.word	0xffffffff


	//   ....[37]....
        /*00f0*/ 	.word	0xffffffff


	//   ....[38]....
        /*00f4*/ 	.word	0xffffffff


	//   ....[39]....
        /*00f8*/ 	.word	0xffffffff


	//   ....[40]....
        /*00fc*/ 	.word	0xffffffff


	//   ....[41]....
        /*0100*/ 	.word	0xffffffff


	//   ....[42]....
        /*0104*/ 	.word	0xffffffff


	//   ....[43]....
        /*0108*/ 	.word	0xffffffff


	//   ....[44]....
        /*010c*/ 	.word	0xffffffff


	//----- nvinfo : EIATTR_COOP_GROUP_INSTR_OFFSETS
	.align		4
.L_450:
        /*0110*/ 	.byte	0x04, 0x28
        /*0112*/ 	.short	(.L_452 - .L_451)


	//   ....[0]....
.L_451:
        /*0114*/ 	.word	0x00000a00


	//   ....[1]....
        /*0118*/ 	.word	0x00000a30


	//   ....[2]....
        /*011c*/ 	.word	0x00000a40


	//   ....[3]....
        /*0120*/ 	.word	0x00000b40


	//   ....[4]....
        /*0124*/ 	.word	0x00000b70


	//   ....[5]....
        /*0128*/ 	.word	0x00000ba0


	//   ....[6]....
        /*012c*/ 	.word	0x00000ca0


	//   ....[7]....
        /*0130*/ 	.word	0x00000cd0


	//   ....[8]....
        /*0134*/ 	.word	0x00000d00


	//   ....[9]....
        /*0138*/ 	.word	0x00000e00


	//   ....[10]....
        /*013c*/ 	.word	0x00000e30


	//   ....[11]....
        /*0140*/ 	.word	0x00000e60


	//   ....[12]....
        /*0144*/ 	.word	0x00000f60


	//   ....[13]....
        /*0148*/ 	.word	0x00000fa0


	//   ....[14]....
        /*014c*/ 	.word	0x00000fd0


	//   ....[15]....
        /*0150*/ 	.word	0x00001b70


	//   ....[16]....
        /*0154*/ 	.word	0x00001b80


	//   ....[17]....
        /*0158*/ 	.word	0x00001b90


	//   ....[18]....
        /*015c*/ 	.word	0x00001c90


	//   ....[19]....
        /*0160*/ 	.word	0x00001cd0


	//   ....[20]....
        /*0164*/ 	.word	0x00001cf0


	//   ....[21]....
        /*0168*/ 	.word	0x00001e00


	//   ....[22]....
        /*016c*/ 	.word	0x00001e40


	//   ....[23]....
        /*0170*/ 	.word	0x00001e60


	//   ....[24]....
        /*0174*/ 	.word	0x00001f70


	//   ....[25]....
        /*0178*/ 	.word	0x00001fb0


	//   ....[26]....
        /*017c*/ 	.word	0x00001fe0


	//   ....[27]....
        /*0180*/ 	.word	0x000020e0


	//   ....[28]....
        /*0184*/ 	.word	0x00002120


	//   ....[29]....
        /*0188*/ 	.word	0x00002150


	//   ....[30]....
        /*018c*/ 	.word	0x00005430


	//   ....[31]....
        /*0190*/ 	.word	0x00005460


	//   ....[32]....
        /*0194*/ 	.word	0x00005470


	//   ....[33]....
        /*0198*/ 	.word	0x00005570


	//   ....[34]....
        /*019c*/ 	.word	0x000055a0


	//   ....[35]....
        /*01a0*/ 	.word	0x000055d0


	//   ....[36]....
        /*01a4*/ 	.word	0x000056d0


	//   ....[37]....
        /*01a8*/ 	.word	0x00005700


	//   ....[38]....
        /*01ac*/ 	.word	0x00005730


	//   ....[39]....
        /*01b0*/ 	.word	0x00005830


	//   ....[40]....
        /*01b4*/ 	.word	0x00005860


	//   ....[41]....
        /*01b8*/ 	.word	0x00005890


	//   ....[42]....
        /*01bc*/ 	.word	0x00005990


	//   ....[43]....
        /*01c0*/ 	.word	0x000059d0


	//   ....[44]....
        /*01c4*/ 	.word	0x00005a00


	//----- nvinfo : EIATTR_VRC_CTA_INIT_COUNT
	.align		4
.L_452:
        /*01c8*/ 	.byte	0x02, 0x4a
	.zero		1
	.zero		1


	//----- nvinfo : EIATTR_EXIT_INSTR_OFFSETS
	.align		4
        /*01cc*/ 	.byte	0x04, 0x1c
        /*01ce*/ 	.short	(.L_454 - .L_453)


	//   ....[0]....
.L_453:
        /*01d0*/ 	.word	0x00000030


	//   ....[1]....
        /*01d4*/ 	.word	0x000064e0


	//   ....[2]....
        /*01d8*/ 	.word	0x00006540


	//----- nvinfo : EIATTR_MAX_THREADS
	.align		4
.L_454:
        /*01dc*/ 	.byte	0x04, 0x05
        /*01de*/ 	.short	(.L_456 - .L_455)
.L_455:
        /*01e0*/ 	.word	0x00000100
        /*01e4*/ 	.word	0x00000001
        /*01e8*/ 	.word	0x00000001


	//----- nvinfo : EIATTR_CRS_STACK_SIZE
	.align		4
.L_456:
        /*01ec*/ 	.byte	0x04, 0x1e
        /*01ee*/ 	.short	(.L_458 - .L_457)
.L_457:
        /*01f0*/ 	.word	0x00000000


	//----- nvinfo : EIATTR_CBANK_PARAM_SIZE
	.align		4
.L_458:
        /*01f4*/ 	.byte	0x03, 0x19
        /*01f6*/ 	.short	0x0015


	//----- nvinfo : EIATTR_PARAM_CBANK
	.align		4
        /*01f8*/ 	.byte	0x04, 0x0a
        /*01fa*/ 	.short	(.L_460 - .L_459)
	.align		4
.L_459:
        /*01fc*/ 	.word	index@(.nv.constant0._ZN6thrust24THRUST_300001_SM_1000_NS8cuda_cub4core6detail13_kernel_agentINS1_8__reduce11ReduceAgentIPN4cuda3std3__45tupleIJflEEESC_SB_lNS1_9__extrema9arg_min_fIflNS9_4lessIfEEEEEEJSC_SC_iSH_EEEvDpT0_)
        /*0200*/ 	.short	0x0380
        /*0202*/ 	.short	0x0015


	//----- nvinfo : EIATTR_SW_WAR
	.align		4
.L_460:
        /*0204*/ 	.byte	0x04, 0x36
        /*0206*/ 	.short	(.L_462 - .L_461)
.L_461:
        /*0208*/ 	.word	0x00000008
.L_462:


//--------------------- .nv.info._ZN6thrust24THRUST_300001_SM_1000_NS8cuda_cub4core6detail13_kernel_agentINS1_8__reduce10DrainAgentIlEEJN3cub18CUB_300001_SM_10009GridQueueIyEElEEEvDpT0_ --------------------------
	.section	.nv.info._ZN6thrust24THRUST_300001_SM_1000_NS8cuda_cub4core6detail13_kernel_agentINS1_8__reduce10DrainAgentIlEEJN3cub18CUB_300001_SM_10009GridQueueIyEElEEEvDpT0_,"",@"SHT_CUDA_INFO"
	.sectionflags	@""
	.align	4


	//----- nvinfo : EIATTR_CUDA_API_VERSION
	.align		4
        /*0000*/ 	.byte	0x04, 0x37
        /*0002*/ 	.short	(.L_464 - .L_463)
.L_463:
        /*0004*/ 	.word	0x00000082


	//----- nvinfo : EIATTR_KPARAM_INFO
	.align		4
.L_464:
        /*0008*/ 	.byte	0x04, 0x17
        /*000a*/ 	.short	(.L_466 - .L_465)
.L_465:
        /*000c*/ 	.word	0x00000000
        /*0010*/ 	.short	0x0001
        /*0012*/ 	.short	0x0008
        /*0014*/ 	.byte	0x00, 0xf0, 0x21, 0x00


	//----- nvinfo : EIATTR_KPARAM_INFO
	.align		4
.L_466:
        /*0018*/ 	.byte	0x04, 0x17
        /*001a*/ 	.short	(.L_468 - .L_467)
.L_467:
        /*001c*/ 	.word	0x00000000
        /*0020*/ 	.short	0x0000
        /*0022*/ 	.short	0x0000
        /*0024*/ 	.byte	0x00, 0xf0, 0x21, 0x00


	//----- nvinfo : EIATTR_SPARSE_MMA_MASK
	.align		4
.L_468:
        /*0028*/ 	.byte	0x03, 0x50
        /*002a*/ 	.short	0x0000


	//----- nvinfo : EIATTR_MAXREG_COUNT
	.align		4
        /*002c*/ 	.byte	0x03, 0x1b
        /*002e*/ 	.short	0x00ff


	//----- nvinfo : EIATTR_MERCURY_ISA_VERSION
	.align		4
        /*0030*/ 	.byte	0x03, 0x5f
        /*0032*/ 	.short	0x0101


	//----- nvinfo : EIATTR_VRC_CTA_INIT_COUNT
	.align		4
        /*0034*/ 	.byte	0x02, 0x4a
	.zero		1
	.zero		1


	//----- nvinfo : EIATTR_EXIT_INSTR_OFFSETS
	.align		4
        /*0038*/ 	.byte	0x04, 0x1c
        /*003a*/ 	.short	(.L_470 - .L_469)


	//   ....[0]....
.L_469:
        /*003c*/ 	.word	0x00000060


	//----- nvinfo : EIATTR_MAX_THREADS
	.align		4
.L_470:
        /*0040*/ 	.byte	0x04, 0x05
        /*0042*/ 	.short	(.L_472 - .L_471)
.L_471:
        /*0044*/ 	.word	0x00000001
        /*0048*/ 	.word	0x00000001
        /*004c*/ 	.word	0x00000001


	//----- nvinfo : EIATTR_CBANK_PARAM_SIZE
	.align		4
.L_472:
        /*0050*/ 	.byte	0x03, 0x19
        /*0052*/ 	.short	0x0010


	//----- nvinfo : EIATTR_PARAM_CBANK
	.align		4
        /*0054*/ 	.byte	0x04, 0x0a
        /*0056*/ 	.short	(.L_474 - .L_473)
	.align		4
.L_473:
        /*0058*/ 	.word	index@(.nv.constant0._ZN6thrust24THRUST_300001_SM_1000_NS8cuda_cub4core6detail13_kernel_agentINS1_8__reduce10DrainAgentIlEEJN3cub18CUB_300001_SM_10009GridQueueIyEElEEEvDpT0_)
        /*005c*/ 	.short	0x0380
        /*005e*/ 	.short	0x0010


	//----- nvinfo : EIATTR_SW_WAR
	.align		4
.L_474:
        /*0060*/ 	.byte	0x04, 0x36
        /*0062*/ 	.short	(.L_476 - .L_475)
.L_475:
        /*0064*/ 	.word	0x00000008
.L_476:


//--------------------- .nv.info._ZN6thrust24THRUST_300001_SM_1000_NS8cuda_cub4core6detail13_kernel_agentINS1_8__reduce11ReduceAgentINS0_12zip_iteratorIN4cuda3std3__45tupleIJNS0_6detail15normal_iteratorINS0_10device_ptrIfEEEENS0_17counting_iteratorIlNS0_11use_defaultESI_SI_EEEEEEEPNSB_IJflEEESM_lNS1_9__extrema9arg_min_fIflNSA_4lessIfEEEEEEJSL_SN_lN3cub18CUB_300001_SM_100013GridEvenShareIlEENSV_9GridQueueIyEESS_EEEvDpT0_ --------------------------
	.section	.nv.info._ZN6thrust24THRUST_300001_SM_1000_NS8cuda_cub4core6detail13_kernel_agentINS1_8__reduce11ReduceAgentINS0_12zip_iteratorIN4cuda3std3__45tupleIJNS0_6detail15normal_iteratorINS0_10device_ptrIfEEEENS0_17counting_iteratorIlNS0_11use_defaultESI_SI_EEEEEEEPNSB_IJflEEESM_lNS1_9__extrema9arg_min_fIflNSA_4lessIfEEEEEEJSL_SN_lN3cub18CUB_300001_SM_100013GridEvenShareIlEENSV_9GridQueueIyEESS_EEEvDpT0_,"",@"SHT_CUDA_INFO"
	.sectionflags	@""
	.align	4


	//----- nvinfo : EIATTR_CUDA_API_VERSION
	.align		4
        /*0000*/ 	.byte	0x04, 0x37
        /*0002*/ 	.short	(.L_478 - .L_477)
.L_477:
        /*0004*/ 	.word	0x00000082


	//----- nvinfo : EIATTR_KPARAM_INFO
	.align		4
.L_478:
        /*0008*/ 	.byte	0x04, 0x17
        /*000a*/ 	.short	(.L_480 - .L_479)
.L_479:
        /*000c*/ 	.word	0x00000000
        /*0010*/ 	.short	0x0005
        /*0012*/ 	.short	0x0070
        /*0014*/ 	.byte	0x00, 0xf0, 0x05, 0x00


	//----- nvinfo : EIATTR_KPARAM_INFO
	.align		4
.L_480:
        /*0018*/ 	.byte	0x04, 0x17
        /*001a*/ 	.short	(.L_482 - .L_481)
.L_481:
        /*001c*/ 	.word	0x00000000
        /*0020*/ 	.short	0x0004
        /*0022*/ 	.short	0x0068
        /*0024*/ 	.byte	0x00, 0xf0, 0x21, 0x00


	//----- nvinfo : EIATTR_KPARAM_INFO
	.align		4
.L_482:
        /*0028*/ 	.byte	0x04, 0x17
        /*002a*/ 	.short	(.L_484 - .L_483)
.L_483:
        /*002c*/ 	.word	0x00000000
        /*0030*/ 	.short	0x0003
        /*0032*/ 	.short	0x0020
        /*0034*/ 	.byte	0x00, 0xf0, 0x21, 0x01


	//----- nvinfo : EIATTR_KPARAM_INFO
	.align		4
.L_484:
        /*0038*/ 	.byte	0x04, 0x17
        /*003a*/ 	.short	(.L_486 - .L_485)
.L_485:
        /*003c*/ 	.word	0x00000000
        /*0040*/ 	.short	0x0002
        /*0042*/ 	.short	0x0018
        /*0044*/ 	.byte	0x00, 0xf0, 0x21, 0x00


	//----- nvinfo : EIATTR_KPARAM_INFO
	.align		4
.L_486:
        /*0048*/ 	.byte	0x04, 0x17
        /*004a*/ 	.short	(.L_488 - .L_487)
.L_487:
        /*004c*/ 	.word	0x00000000
        /*0050*/ 	.short	0x0001
        /*0052*/ 	.short	0x0010
        /*0054*/ 	.byte	0x00, 0xf5, 0x21, 0x00


	//----- nvinfo : EIATTR_KPARAM_INFO
	.align		4
.L_488:
        /*0058*/ 	.byte	0x04, 0x17
        /*005a*/ 	.short	(.L_490 - .L_489)
.L_489:
        /*005c*/ 	.word	0x00000000
        /*0060*/ 	.short	0x0000
        /*0062*/ 	.short	0x0000
        /*0064*/ 	.byte	0x00, 0xf0, 0x41, 0x00


	//----- nvinfo : EIATTR_SPARSE_MMA_MASK
	.align		4
.L_490:
        /*0068*/ 	.byte	0x03, 0x50
        /*006a*/ 	.short	0x0000


	//----- nvinfo : EIATTR_MAXREG_COUNT
	.align		4
        /*006c*/ 	.byte	0x03, 0x1b
        /*006e*/ 	.short	0x00ff


	//----- nvinfo : EIATTR_NUM_BARRIERS
	.align		4
        /*0070*/ 	.byte	0x02, 0x4c
        /*0072*/ 	.byte	0x01
	.zero		1


	//----- nvinfo : EIATTR_MERCURY_ISA_VERSION
	.align		4
        /*0074*/ 	.byte	0x03, 0x5f
        /*0076*/ 	.short	0x0101


	//----- nvinfo : EIATTR_COOP_GROUP_MASK_REGIDS
	.align		4
        /*0078*/ 	.byte	0x04, 0x29
        /*007a*/ 	.short	(.L_492 - .L_491)


	//   ....[0]....
.L_491:
        /*007c*/ 	.word	0xffffffff


	//   ....[1]....
        /*0080*/ 	.word	0xffffffff


	//   ....[2]....
        /*0084*/ 	.word	0xffffffff


	//   ....[3]....
        /*0088*/ 	.word	0xffffffff


	//   ....[4]....
        /*008c*/ 	.word	0xffffffff


	//   ....[5]....
        /*0090*/ 	.word	0xffffffff


	//   ....[6]....
        /*0094*/ 	.word	0xffffffff


	//   ....[7]....
        /*0098*/ 	.word	0xffffffff


	//   ....[8]....
        /*009c*/ 	.word	0xffffffff


	//   ....[9]....
        /*00a0*/ 	.word	0xffffffff


	//   ....[10]....
        /*00a4*/ 	.word	0xffffffff


	//   ....[11]....
        /*00a8*/ 	.word	0xffffffff


	//   ....[12]....
        /*00ac*/ 	.word	0xffffffff


	//   ....[13]....
        /*00b0*/ 	.word	0xffffffff


	//   ....[14]....
        /*00b4*/ 	.word	0xffffffff


	//   ....[15]....
        /*00b8*/ 	.word	0xffffffff


	//   ....[16]....
        /*00bc*/ 	.word	0xffffffff


	//   ....[17]....
        /*00c0*/ 	.word	0xffffffff


	//   ....[18]....
        /*00c4*/ 	.word	0xffffffff


	//   ....[19]....
        /*00c8*/ 	.word	0xffffffff


	//   ....[20]....
        /*00cc*/ 	.word	0xffffffff


	//   ....[21]....
        /*00d0*/ 	.word	0xffffffff


	//   ....[22]....
        /*00d4*/ 	.word	0xffffffff


	//   ....[23]....
        /*00d8*/ 	.word	0xffffffff


	//   ....[24]....
        /*00dc*/ 	.word	0xffffffff


	//   ....[25]....
        /*00e0*/ 	.word	0xffffffff


	//   ....[26]....
        /*00e4*/ 	.word	0xffffffff


	//   ....[27]....
        /*00e8*/ 	.word	0xffffffff


	//   ....[28]....
        /*00ec*/ 	.word	0xffffffff


	//   ....[29]....
        /*00f0*/ 	.word	0xffffffff


	//   ....[30]....
        /*00f4*/ 	.word	0xffffffff


	//   ....[31]....
        /*00f8*/ 	.word	0xffffffff


	//   ....[32]....
        /*00fc*/ 	.word	0xffffffff


	//   ....[33]....
        /*0100*/ 	.word	0xffffffff


	//   ....[34]....
        /*0104*/ 	.word	0xffffffff


	//   ....[35]....
        /*0108*/ 	.word	0xffffffff


	//   ....[36]....
        /*010c*/ 	.word	0xffffffff


	//   ....[37]....
        /*0110*/ 	.word	0xffffffff


	//   ....[38]....
        /*0114*/ 	.word	0xffffffff


	//   ....[39]....
        /*0118*/ 	.word	0xffffffff


	//   ....[40]....
        /*011c*/ 	.word	0xffffffff


	//   ....[41]....
        /*0120*/ 	.word	0xffffffff


	//   ....[42]....
        /*0124*/ 	.word	0xffffffff


	//   ....[43]....
        /*0128*/ 	.word	0xffffffff


	//   ....[44]....
        /*012c*/ 	.word	0xffffffff


	//----- nvinfo : EIATTR_COOP_GROUP_INSTR_OFFSETS
	.align		4
.L_492:
        /*0130*/ 	.byte	0x04, 0x28
        /*0132*/ 	.short	(.L_494 - .L_493)


	//   ....[0]....
.L_493:
        /*0134*/ 	.word	0x00000bf0


	//   ....[1]....
        /*0138*/ 	.word	0x00000c20


	//   ....[2]....
        /*013c*/ 	.word	0x00000c30


	//   ....[3]....
        /*0140*/ 	.word	0x00000d30


	//   ....[4]....
        /*0144*/ 	.word	0x00000d60


	//   ....[5]....
        /*0148*/ 	.word	0x00000d90


	//   ....[6]....
        /*014c*/ 	.word	0x00000e90


	//   ....[7]....
        /*0150*/ 	.word	0x00000ec0


	//   ....[8]....
        /*0154*/ 	.word	0x00000ef0


	//   ....[9]....
        /*0158*/ 	.word	0x00000ff0


	//   ....[10]....
        /*015c*/ 	.word	0x00001020


	//   ....[11]....
        /*0160*/ 	.word	0x00001050


	//   ....[12]....
        /*0164*/ 	.word	0x00001150


	//   ....[13]....
        /*0168*/ 	.word	0x00001190


	//   ....[14]....
        /*016c*/ 	.word	0x000011c0


	//   ....[15]....
        /*0170*/ 	.word	0x00001d60


	//   ....[16]....
        /*0174*/ 	.word	0x00001d70


	//   ....[17]....
        /*0178*/ 	.word	0x00001d80


	//   ....[18]....
        /*017c*/ 	.word	0x00001e80


	//   ....[19]....
        /*0180*/ 	.word	0x00001ec0


	//   ....[20]....
        /*0184*/ 	.word	0x00001ee0


	//   ....[21]....
        /*0188*/ 	.word	0x00001ff0


	//   ....[22]....
        /*018c*/ 	.word	0x00002030


	//   ....[23]....
        /*0190*/ 	.word	0x00002050


	//   ....[24]....
        /*0194*/ 	.word	0x00002160


	//   ....[25]....
        /*0198*/ 	.word	0x000021a0


	//   ....[26]....
        /*019c*/ 	.word	0x000021c0


	//   ....[27]....
        /*01a0*/ 	.word	0x000022d0


	//   ....[28]....
        /*01a4*/ 	.word	0x00002310


	//   ....[29]....
        /*01a8*/ 	.word	0x00002340


	//   ....[30]....
        /*01ac*/ 	.word	0x00004a10


	//   ....[31]....
        /*01b0*/ 	.word	0x00004a40


	//   ....[32]....
        /*01b4*/ 	.word	0x00004a50


	//   ....[33]....
        /*01b8*/ 	.word	0x00004b50


	//   ....[34]....
        /*01bc*/ 	.word	0x00004b80


	//   ....[35]....
        /*01c0*/ 	.word	0x00004bb0


	//   ....[36]....
        /*01c4*/ 	.word	0x00004cb0


	//   ....[37]....
        /*01c8*/ 	.word	0x00004ce0


	//   ....[38]....
        /*01cc*/ 	.word	0x00004d10


	//   ....[39]....
        /*01d0*/ 	.word	0x00004e10


	//   ....[40]....
        /*01d4*/ 	.word	0x00004e40


	//   ....[41]....
        /*01d8*/ 	.word	0x00004e70


	//   ....[42]....
        /*01dc*/ 	.word	0x00004f70


	//   ....[43]....
        /*01e0*/ 	.word	0x00004fb0


	//   ....[44]....
        /*01e4*/ 	.word	0x00004fe0


	//----- nvinfo : EIATTR_VRC_CTA_INIT_COUNT
	.align		4
.L_494:
        /*01e8*/ 	.byte	0x02, 0x4a
	.zero		1
	.zero		1


	//----- nvinfo : EIATTR_EXIT_INSTR_OFFSETS
	.align		4
        /*01ec*/ 	.byte	0x04, 0x1c
        /*01ee*/ 	.short	(.L_496 - .L_495)


	//   ....[0]....
.L_495:
        /*01f0*/ 	.word	0x00005aa0


	//   ....[1]....
        /*01f4*/ 	.word	0x00005b20


	//----- nvinfo : EIATTR_MAX_THREADS
	.align		4
.L_496:
        /*01f8*/ 	.byte	0x04, 0x05
        /*01fa*/ 	.short	(.L_498 - .L_497)
.L_497:
        /*01fc*/ 	.word	0x00000100
        /*0200*/ 	.word	0x00000001
        /*0204*/ 	.word	0x00000001


	//----- nvinfo : EIATTR_CRS_STACK_SIZE
	.align		4
.L_498:
        /*0208*/ 	.byte	0x04, 0x1e
        /*020a*/ 	.short	(.L_500 - .L_499)
.L_499:
        /*020c*/ 	.word	0x00000000


	//----- nvinfo : EIATTR_CBANK_PARAM_SIZE
	.align		4
.L_500:
        /*0210*/ 	.byte	0x03, 0x19
        /*0212*/ 	.short	0x0071


	//----- nvinfo : EIATTR_PARAM_CBANK
	.align		4
        /*0214*/ 	.byte	0x04, 0x0a
        /*0216*/ 	.short	(.L_502 - .L_501)
	.align		4
.L_501:
        /*0218*/ 	.word	index@(.nv.constant0._ZN6thrust24THRUST_300001_SM_1000_NS8cuda_cub4core6detail13_kernel_agentINS1_8__reduce11ReduceAgentINS0_12zip_iteratorIN4cuda3std3__45tupleIJNS0_6detail15normal_iteratorINS0_10device_ptrIfEEEENS0_17counting_iteratorIlNS0_11use_defaultESI_SI_EEEEEEEPNSB_IJflEEESM_lNS1_9__extrema9arg_min_fIflNSA_4lessIfEEEEEEJSL_SN_lN3cub18CUB_300001_SM_100013GridEvenShareIlEENSV_9GridQueueIyEESS_EEEvDpT0_)
        /*021c*/ 	.short	0x0380
        /*021e*/ 	.short	0x0071


	//----- nvinfo : EIATTR_SW_WAR
	.align		4
.L_502:
        /*0220*/ 	.byte	0x04, 0x36
        /*0222*/ 	.short	(.L_504 - .L_503)
.L_503:
        /*0224*/ 	.word	0x00000008
.L_504:


//--------------------- .nv.info._ZN6thrust24THRUST_300001_SM_1000_NS8cuda_cub4core6detail13_kernel_agentINS1_8__reduce11ReduceAgentINS0_12zip_iteratorIN4cuda3std3__45tupleIJNS0_6detail15normal_iteratorINS0_10device_ptrIfEEEENS0_17counting_iteratorIlNS0_11use_defaultESI_SI_EEEEEEEPNSB_IJflEEESM_lNS1_9__extrema9arg_min_fIflNSA_4lessIfEEEEEEJSL_SN_lSS_EEEvDpT0_ --------------------------
	.section	.nv.info._ZN6thrust24THRUST_300001_SM_1000_NS8cuda_cub4core6detail13_kernel_agentINS1_8__reduce11ReduceAgentINS0_12zip_iteratorIN4cuda3std3__45tupleIJNS0_6detail15normal_iteratorINS0_10device_ptrIfEEEENS0_17counting_iteratorIlNS0_11use_defaultESI_SI_EEEEEEEPNSB_IJflEEESM_lNS1_9__extrema9arg_min_fIflNSA_4lessIfEEEEEEJSL_SN_lSS_EEEvDpT0_,"",@"SHT_CUDA_INFO"
	.sectionflags	@""
	.align	4


	//----- nvinfo : EIATTR_CUDA_API_VERSION
	.align		4
        /*0000*/ 	.byte	0x04, 0x37
        /*0002*/ 	.short	(.L_506 - .L_505)
.L_505:
        /*0004*/ 	.word	0x00000082


	//----- nvinfo : EIATTR_KPARAM_INFO
	.align		4
.L_506:
        /*0008*/ 	.byte	0x04, 0x17
        /*000a*/ 	.short	(.L_508 - .L_507)
.L_507:
        /*000c*/ 	.word	0x00000000
        /*0010*/ 	.short	0x0003
        /*0012*/ 	.short	0x0020
        /*0014*/ 	.byte	0x00, 0xf0, 0x05, 0x00


	//----- nvinfo : EIATTR_KPARAM_INFO
	.align		4
.L_508:
        /*0018*/ 	.byte	0x04, 0x17
        /*001a*/ 	.short	(.L_510 - .L_509)
.L_509:
        /*001c*/ 	.word	0x00000000
        /*0020*/ 	.short	0x0002
        /*0022*/ 	.short	0x0018
        /*0024*/ 	.byte	0x00, 0xf0, 0x21, 0x00


	//----- nvinfo : EIATTR_KPARAM_INFO
	.align		4
.L_510:
        /*0028*/ 	.byte	0x04, 0x17
        /*002a*/ 	.short	(.L_512 - .L_511)
.L_511:
        /*002c*/ 	.word	0x00000000
        /*0030*/ 	.short	0x0001
        /*0032*/ 	.short	0x0010
        /*0034*/ 	.byte	0x00, 0xf5, 0x21, 0x00


	//----- nvinfo : EIATTR_KPARAM_INFO
	.align		4
.L_512:
        /*0038*/ 	.byte	0x04, 0x17
        /*003a*/ 	.short	(.L_514 - .L_513)
.L_513:
        /*003c*/ 	.word	0x00000000
        /*0040*/ 	.short	0x0000
        /*0042*/ 	.short	0x0000
        /*0044*/ 	.byte	0x00, 0xf0, 0x41, 0x00


	//----- nvinfo : EIATTR_SPARSE_MMA_MASK
	.align		4
.L_514:
        /*0048*/ 	.byte	0x03, 0x50
        /*004a*/ 	.short	0x0000


	//----- nvinfo : EIATTR_MAXREG_COUNT
	.align		4
        /*004c*/ 	.byte	0x03, 0x1b
        /*004e*/ 	.short	0x00ff


	//----- nvinfo : EIATTR_NUM_BARRIERS
	.align		4
        /*0050*/ 	.byte	0x02, 0x4c
        /*0052*/ 	.byte	0x01
	.zero		1


	//----- nvinfo : EIATTR_MERCURY_ISA_VERSION
	.align		4
        /*0054*/ 	.byte	0x03, 0x5f
        /*0056*/ 	.short	0x0101


	//----- nvinfo : EIATTR_COOP_GROUP_MASK_REGIDS
	.align		4
        /*0058*/ 	.byte	0x04, 0x29
        /*005a*/ 	.short	(.L_516 - .L_515)


	//   ....[0]....
.L_515:
        /*005c*/ 	.word	0xffffffff


	//   ....[1]....
        /*0060*/ 	.word	0xffffffff


	//   ....[2]....
        /*0064*/ 	.word	0xffffffff


	//   ....[3]....
        /*0068*/ 	.word	0xffffffff


	//   ....[4]....
        /*006c*/ 	.word	0xffffffff


	//   ....[5]....
        /*0070*/ 	.word	0xffffffff


	//   ....[6]....
        /*0074*/ 	.word	0xffffffff


	//   ....[7]....
        /*0078*/ 	.word	0xffffffff


	//   ....[8]....
        /*007c*/ 	.word	0xffffffff


	//   ....[9]....
        /*0080*/ 	.word	0xffffffff


	//   ....[10]....
        /*0084*/ 	.word	0xffffffff


	//   ....[11]....
        /*0088*/ 	.word	0xffffffff


	//   ....[12]....
        /*008c*/ 	.word	0xffffffff


	//   ....[13]....
        /*0090*/ 	.word	0xffffffff


	//   ....[14]....
        /*0094*/ 	.word	0xffffffff


	//   ....[15]....
        /*0098*/ 	.word	0xffffffff


	//   ....[16]....
        /*009c*/ 	.word	0xffffffff


	//   ....[17]....
        /*00a0*/ 	.word	0xffffffff


	//   ....[18]....
        /*00a4*/ 	.word	0xffffffff


	//   ....[19]....
        /*00a8*/ 	.word	0xffffffff


	//   ....[20]....
        /*00ac*/ 	.word	0xffffffff


	//   ....[21]....
        /*00b0*/ 	.word	0xffffffff


	//   ....[22]....
        /*00b4*/ 	.word	0xffffffff


	//   ....[23]....
        /*00b8*/ 	.word	0xffffffff


	//   ....[24]....
        /*00bc*/ 	.word	0xffffffff


	//   ....[25]....
        /*00c0*/ 	.word	0xffffffff


	//   ....[26]....
        /*00c4*/ 	.word	0xffffffff


	//   ....[27]....
        /*00c8*/ 	.word	0xffffffff


	//   ....[28]....
        /*00cc*/ 	.word	0xffffffff


	//   ....[29]....
        /*00d0*/ 	.word	0xffffffff


	//   ....[30]....
        /*00d4*/ 	.word	0xffffffff


	//   ....[31]....
        /*00d8*/ 	.word	0xffffffff


	//   ....[32]....
        /*00dc*/ 	.word	0xffffffff


	//   ....[33]....
        /*00e0*/ 	.word	0xffffffff


	//   ....[34]....
        /*00e4*/ 	.word	0xffffffff


	//   ....[35]....
        /*00e8*/ 	.word	0xffffffff


	//   ....[36]....
        /*00ec*/ 	.word	0xffffffff


	//   ....[37]....
        /*00f0*/ 	.word	0xffffffff


	//   ....[38]....
        /*00f4*/ 	.word	0xffffffff


	//   ....[39]....
        /*00f8*/ 	.word	0xffffffff


	//   ....[40]....
        /*00fc*/ 	.word	0xffffffff


	//   ....[41]....
        /*0100*/ 	.word	0xffffffff


	//   ....[42]....
        /*0104*/ 	.word	0xffffffff


	//   ....[43]....
        /*0108*/ 	.word	0xffffffff


	//   ....[44]....
        /*010c*/ 	.word	0xffffffff


	//----- nvinfo : EIATTR_COOP_GROUP_INSTR_OFFSETS
	.align		4
.L_516:
        /*0110*/ 	.byte	0x04, 0x28
        /*0112*/ 	.short	(.L_518 - .L_517)


	//   ....[0]....
.L_517:
        /*0114*/ 	.word	0x00000b30


	//   ....[1]....
        /*0118*/ 	.word	0x00000b60


	//   ....[2]....
        /*011c*/ 	.word	0x00000b70


	//   ....[3]....
        /*0120*/ 	.word	0x00000c70


	//   ....[4]....
        /*0124*/ 	.word	0x00000ca0


	//   ....[5]....
        /*0128*/ 	.word	0x00000cd0


	//   ....[6]....
        /*012c*/ 	.word	0x00000dd0


	//   ....[7]....
        /*0130*/ 	.word	0x00000e00


	//   ....[8]....
        /*0134*/ 	.word	0x00000e30


	//   ....[9]....
        /*0138*/ 	.word	0x00000f30


	//   ....[10]....
        /*013c*/ 	.word	0x00000f60


	//   ....[11]....
        /*0140*/ 	.word	0x00000f90


	//   ....[12]....
        /*0144*/ 	.word	0x00001090


	//   ....[13]....
        /*0148*/ 	.word	0x000010d0


	//   ....[14]....
        /*014c*/ 	.word	0x00001100


	//   ....[15]....
        /*0150*/ 	.word	0x00001ca0


	//   ....[16]....
        /*0154*/ 	.word	0x00001cb0


	//   ....[17]....
        /*0158*/ 	.word	0x00001cc0


	//   ....[18]....
        /*015c*/ 	.word	0x00001dc0


	//   ....[19]....
        /*0160*/ 	.word	0x00001e00


	//   ....[20]....
        /*0164*/ 	.word	0x00001e20


	//   ....[21]....
        /*0168*/ 	.word	0x00001f30


	//   ....[22]....
        /*016c*/ 	.word	0x00001f70


	//   ....[23]....
        /*0170*/ 	.word	0x00001f90


	//   ....[24]....
        /*0174*/ 	.word	0x000020a0


	//   ....[25]....
        /*0178*/ 	.word	0x000020e0


	//   ....[26]....
        /*017c*/ 	.word	0x00002110


	//   ....[27]....
        /*0180*/ 	.word	0x00002210


	//   ....[28]....
        /*0184*/ 	.word	0x00002250


	//   ....[29]....
        /*0188*/ 	.word	0x00002280


	//   ....[30]....
        /*018c*/ 	.word	0x00004540


	//   ....[31]....
        /*0190*/ 	.word	0x00004570


	//   ....[32]....
        /*0194*/ 	.word	0x00004580


	//   ....[33]....
        /*0198*/ 	.word	0x00004680


	//   ....[34]....
        /*019c*/ 	.word	0x000046b0


	//   ....[35]....
        /*01a0*/ 	.word	0x000046e0


	//   ....[36]....
        /*01a4*/ 	.word	0x000047e0


	//   ....[37]....
        /*01a8*/ 	.word	0x00004810


	//   ....[38]....
        /*01ac*/ 	.word	0x00004840


	//   ....[39]....
        /*01b0*/ 	.word	0x00004940


	//   ....[40]....
        /*01b4*/ 	.word	0x00004970


	//   ....[41]....
        /*01b8*/ 	.word	0x000049a0


	//   ....[42]....
        /*01bc*/ 	.word	0x00004aa0


	//   ....[43]....
        /*01c0*/ 	.word	0x00004ae0


	//   ....[44]....
        /*01c4*/ 	.word	0x00004b10


	//----- nvinfo : EIATTR_VRC_CTA_INIT_COUNT
	.align		4
.L_518:
        /*01c8*/ 	.byte	0x02, 0x4a
	.zero		1
	.zero		1


	//----- nvinfo : EIATTR_EXIT_INSTR_OFFSETS
	.align		4
        /*01cc*/ 	.byte	0x04, 0x1c
        /*01ce*/ 	.short	(.L_520 - .L_519)


	//   ....[0]....
.L_519:
        /*01d0*/ 	.word	0x00000040


	//   ....[1]....
        /*01d4*/ 	.word	0x000055f0


	//   ....[2]....
        /*01d8*/ 	.word	0x00005650


	//----- nvinfo : EIATTR_MAX_THREADS
	.align		4
.L_520:
        /*01dc*/ 	.byte	0x04, 0x05
        /*01de*/ 	.short	(.L_522 - .L_521)
.L_521:
        /*01e0*/ 	.word	0x00000100
        /*01e4*/ 	.word	0x00000001
        /*01e8*/ 	.word	0x00000001


	//----- nvinfo : EIATTR_CRS_STACK_SIZE
	.align		4
.L_522:
        /*01ec*/ 	.byte	0x04, 0x1e
        /*01ee*/ 	.short	(.L_524 - .L_523)
.L_523:
        /*01f0*/ 	.word	0x00000000


	//----- nvinfo : EIATTR_CBANK_PARAM_SIZE
	.align		4
.L_524:
        /*01f4*/ 	.byte	0x03, 0x19
        /*01f6*/ 	.short	0x0021


	//----- nvinfo : EIATTR_PARAM_CBANK
	.align		4
        /*01f8*/ 	.byte	0x04, 0x0a
        /*01fa*/ 	.short	(.L_526 - .L_525)
	.align		4
.L_525:
        /*01fc*/ 	.word	index@(.nv.constant0._ZN6thrust24THRUST_300001_SM_1000_NS8cuda_cub4core6detail13_kernel_agentINS1_8__reduce11ReduceAgentINS0_12zip_iteratorIN4cuda3std3__45tupleIJNS0_6detail15normal_iteratorINS0_10device_ptrIfEEEENS0_17counting_iteratorIlNS0_11use_defaultESI_SI_EEEEEEEPNSB_IJflEEESM_lNS1_9__extrema9arg_min_fIflNSA_4lessIfEEEEEEJSL_SN_lSS_EEEvDpT0_)
        /*0200*/ 	.short	0x0380
        /*0202*/ 	.short	0x0021


	//----- nvinfo : EIATTR_SW_WAR
	.align		4
.L_526:
        /*0204*/ 	.byte	0x04, 0x36
        /*0206*/ 	.short	(.L_528 - .L_527)
.L_527:
        /*0208*/ 	.word	0x00000008
.L_528:


//--------------------- .nv.info._ZN6thrust24THRUST_300001_SM_1000_NS8cuda_cub4core6detail13_kernel_agentINS1_8__reduce11ReduceAgentIPN4cuda3std3__45tupleIJflEEESC_SB_iNS1_9__extrema9arg_min_fIflNS9_4lessIfEEEEEEJSC_SC_iSH_EEEvDpT0_ --------------------------
	.section	.nv.info._ZN6thrust24THRUST_300001_SM_1000_NS8cuda_cub4core6detail13_kernel_agentINS1_8__reduce11ReduceAgentIPN4cuda3std3__45tupleIJflEEESC_SB_iNS1_9__extrema9arg_min_fIflNS9_4lessIfEEEEEEJSC_SC_iSH_EEEvDpT0_,"",@"SHT_CUDA_INFO"
	.sectionflags	@""
	.align	4


	//----- nvinfo : EIATTR_CUDA_API_VERSION
	.align		4
        /*0000*/ 	.byte	0x04, 0x37
        /*0002*/ 	.short	(.L_530 - .L_529)
.L_529:
        /*0004*/ 	.word	0x00000082


	//----- nvinfo : EIATTR_KPARAM_INFO
	.align		4
.L_530:
        /*0008*/ 	.byte	0x04, 0x17
        /*000a*/ 	.short	(.L_532 - .L_531)
.L_531:
        /*000c*/ 	.word	0x00000000
        /*0010*/ 	.short	0x0003
        /*0012*/ 	.short	0x0014
        /*0014*/ 	.byte	0x00, 0xf0, 0x05, 0x00


	//----- nvinfo : EIATTR_KPARAM_INFO
	.align		4
.L_532:
        /*0018*/ 	.byte	0x04, 0x17
        /*001a*/ 	.short	(.L_534 - .L_533)
.L_533:
        /*001c*/ 	.word	0x00000000
        /*0020*/ 	.short	0x0002
        /*0022*/ 	.short	0x0010
        /*0024*/ 	.byte	0x00, 0xf0, 0x11, 0x00


	//----- nvinfo : EIATTR_KPARAM_INFO
	.align		4
.L_534:
        /*0028*/ 	.byte	0x04, 0x17
        /*002a*/ 	.short	(.L_536 - .L_535)
.L_535:
        /*002c*/ 	.word	0x00000000
        /*0030*/ 	.short	0x0001
        /*0032*/ 	.short	0x0008
        /*0034*/ 	.byte	0x00, 0xf5, 0x21, 0x00


	//----- nvinfo : EIATTR_KPARAM_INFO
	.align		4
.L_536:
        /*0038*/ 	.byte	0x04, 0x17
        /*003a*/ 	.short	(.L_538 - .L_537)
.L_537:
        /*003c*/ 	.word	0x00000000
        /*0040*/ 	.short	0x0000
        /*0042*/ 	.short	0x0000
        /*0044*/ 	.byte	0x00, 0xf5, 0x21, 0x00


	//----- nvinfo : EIATTR_SPARSE_MMA_MASK
	.align		4
.L_538:
        /*0048*/ 	.byte	0x03, 0x50
        /*004a*/ 	.short	0x0000


	//----- nvinfo : EIATTR_MAXREG_COUNT
	.align		4
        /*004c*/ 	.byte	0x03, 0x1b
        /*004e*/ 	.short	0x00ff


	//----- nvinfo : EIATTR_NUM_BARRIERS
	.align		4
        /*0050*/ 	.byte	0x02, 0x4c
        /*0052*/ 	.byte	0x01
	.zero		1


	//----- nvinfo : EIATTR_MERCURY_ISA_VERSION
	.align		4
        /*0054*/ 	.byte	0x03, 0x5f
        /*0056*/ 	.short	0x0101


	//----- nvinfo : EIATTR_COOP_GROUP_MASK_REGIDS
	.align		4
        /*0058*/ 	.byte	0x04, 0x29
        /*005a*/ 	.short	(.L_540 - .L_539)


	//   ....[0]....
.L_539:
        /*005c*/ 	.word	0xffffffff


	//   ....[1]....
        /*0060*/ 	.word	0xffffffff


	//   ....[2]....
        /*0064*/ 	.word	0xffffffff


	//   ....[3]....
        /*0068*/ 	.word	0xffffffff


	//   ....[4]....
        /*006c*/ 	.word	0xffffffff


	//   ....[5]....
        /*0070*/ 	.word	0xffffffff


	//   ....[6]....
        /*0074*/ 	.word	0xffffffff


	//   ....[7]....
        /*0078*/ 	.word	0xffffffff


	//   ....[8]....
        /*007c*/ 	.word	0xffffffff


	//   ....[9]....
        /*0080*/ 	.word	0xffffffff


	//   ....[10]....
        /*0084*/ 	.word	0xffffffff


	//   ....[11]....
        /*0088*/ 	.word	0xffffffff


	//   ....[12]....
        /*008c*/ 	.word	0xffffffff


	//   ....[13]....
        /*0090*/ 	.word	0xffffffff


	//   ....[14]....
        /*0094*/ 	.word	0xffffffff


	//   ....[15]....
        /*0098*/ 	.word	0xffffffff


	//   ....[16]....
        /*009c*/ 	.word	0xffffffff


	//   ....[17]....
        /*00a0*/ 	.word	0xffffffff


	//   ....[18]....
        /*00a4*/ 	.word	0xffffffff


	//   ....[19]....
        /*00a8*/ 	.word	0xffffffff


	//   ....[20]....
        /*00ac*/ 	.word	0xffffffff


	//   ....[21]....
        /*00b0*/ 	.word	0xffffffff


	//   ....[22]....
        /*00b4*/ 	.word	0xffffffff


	//   ....[23]....
        /*00b8*/ 	.word	0xffffffff


	//   ....[24]....
        /*00bc*/ 	.word	0xffffffff


	//   ....[25]....
        /*00c0*/ 	.word	0xffffffff


	//   ....[26]....
        /*00c4*/ 	.word	0xffffffff


	//   ....[27]....
        /*00c8*/ 	.word	0xffffffff


	//   ....[28]....
        /*00cc*/ 	.word	0xffffffff


	//   ....[29]....
        /*00d0*/ 	.word	0xffffffff


	//   ....[30]....
        /*00d4*/ 	.word	0xffffffff


	//   ....[31]....
        /*00d8*/ 	.word	0xffffffff


	//   ....[32]....
        /*00dc*/ 	.word	0xffffffff


	//   ....[33]....
        /*00e0*/ 	.word	0xffffffff


	//   ....[34]....
        /*00e4*/ 	.word	0xffffffff


	//   ....[35]....
        /*00e8*/ 	.word	0xffffffff


	//   ....[36]....
        /*00ec*/ 	.word	0xffffffff


	//   ....[37]....
        /*00f0*/ 	.word	0xffffffff


	//   ....[38]....
        /*00f4*/ 	.word	0xffffffff


	//   ....[39]....
        /*00f8*/ 	.word	0xffffffff


	//   ....[40]....
        /*00fc*/ 	.word	0xffffffff


	//   ....[41]....
        /*0100*/ 	.word	0xffffffff


	//   ....[42]....
        /*0104*/ 	.word	0xffffffff


	//   ....[43]....
        /*0108*/ 	.word	0xffffffff


	//   ....[44]....
        /*010c*/ 	.word	0xffffffff


	//----- nvinfo : EIATTR_COOP_GROUP_INSTR_OFFSETS
	.align		4
.L_540:
        /*0110*/ 	.byte	0x04, 0x28
        /*0112*/ 	.short	(.L_542 - .L_541)


	//   ....[0]....
.L_541:
        /*0114*/ 	.word	0x00000a00


	//   ....[1]....
        /*0118*/ 	.word	0x00000a30


	//   ....[2]....
        /*011c*/ 	.word	0x00000a40


	//   ....[3]....
        /*0120*/ 	.word	0x00000b40


	//   ....[4]....
        /*0124*/ 	.word	0x00000b70


	//   ....[5]....
        /*0128*/ 	.word	0x00000ba0


	//   ....[6]....
        /*012c*/ 	.word	0x00000ca0


	//   ....[7]....
        /*0130*/ 	.word	0x00000cd0


	//   ....[8]....
        /*0134*/ 	.word	0x00000d00


	//   ....[9]....
        /*0138*/ 	.word	0x00000e00


	//   ....[10]....
        /*013c*/ 	.word	0x00000e30


	//   ....[11]....
        /*0140*/ 	.word	0x00000e60


	//   ....[12]....
        /*0144*/ 	.word	0x00000f60


	//   ....[13]....
        /*0148*/ 	.word	0x00000fa0


	//   ....[14]....
        /*014c*/ 	.word	0x00000fd0


	//   ....[15]....
        /*0150*/ 	.word	0x00001b70


	//   ....[16]....
        /*0154*/ 	.word	0x00001b80


	//   ....[17]....
        /*0158*/ 	.word	0x00001b90


	//   ....[18]....
        /*015c*/ 	.word	0x00001c90


	//   ....[19]....
        /*0160*/ 	.word	0x00001cd0


	//   ....[20]....
        /*0164*/ 	.word	0x00001cf0


	//   ....[21]....
        /*0168*/ 	.word	0x00001e00


	//   ....[22]....
        /*016c*/ 	.word	0x00001e40


	//   ....[23]....
        /*0170*/ 	.word	0x00001e60


	//   ....[24]....
        /*0174*/ 	.word	0x00001f70


	//   ....[25]....
        /*0178*/ 	.word	0x00001fb0


	//   ....[26]....
        /*017c*/ 	.word	0x00001fe0


	//   ....[27]....
        /*0180*/ 	.word	0x000020e0


	//   ....[28]....
        /*0184*/ 	.word	0x00002120


	//   ....[29]....
        /*0188*/ 	.word	0x00002150


	//   ....[30]....
        /*018c*/ 	.word	0x00004530


	//   ....[31]....
        /*0190*/ 	.word	0x00004560


	//   ....[32]....
        /*0194*/ 	.word	0x00004570


	//   ....[33]....
        /*0198*/ 	.word	0x00004670


	//   ....[34]....
        /*019c*/ 	.word	0x000046a0


	//   ....[35]....
        /*01a0*/ 	.word	0x000046d0


	//   ....[36]....
        /*01a4*/ 	.word	0x000047d0


	//   ....[37]....
        /*01a8*/ 	.word	0x00004800


	//   ....[38]....
        /*01ac*/ 	.word	0x00004830


	//   ....[39]....
        /*01b0*/ 	.word	0x00004930


	//   ....[40]....
        /*01b4*/ 	.word	0x00004960


	//   ....[41]....
        /*01b8*/ 	.word	0x00004990


	//   ....[42]....
        /*01bc*/ 	.word	0x00004a90


	//   ....[43]....
        /*01c0*/ 	.word	0x00004ad0


	//   ....[44]....
        /*01c4*/ 	.word	0x00004b00


	//----- nvinfo : EIATTR_VRC_CTA_INIT_COUNT
	.align		4
.L_542:
        /*01c8*/ 	.byte	0x02, 0x4a
	.zero		1
	.zero		1


	//----- nvinfo : EIATTR_EXIT_INSTR_OFFSETS
	.align		4
        /*01cc*/ 	.byte	0x04, 0x1c
        /*01ce*/ 	.short	(.L_544 - .L_543)


	//   ....[0]....
.L_543:
        /*01d0*/ 	.word	0x00000030


	//   ....[1]....
        /*01d4*/ 	.word	0x000055e0


	//   ....[2]....
        /*01d8*/ 	.word	0x00005640


	//----- nvinfo : EIATTR_MAX_THREADS
	.align		4
.L_544:
        /*01dc*/ 	.byte	0x04, 0x05
        /*01de*/ 	.short	(.L_546 - .L_545)
.L_545:
        /*01e0*/ 	.word	0x00000100
        /*01e4*/ 	.word	0x00000001
        /*01e8*/ 	.word	0x00000001


	//----- nvinfo : EIATTR_CRS_STACK_SIZE
	.align		4
.L_546:
        /*01ec*/ 	.byte	0x04, 0x1e
        /*01ee*/ 	.short	(.L_548 - .L_547)
.L_547:
        /*01f0*/ 	.word	0x00000000


	//----- nvinfo : EIATTR_CBANK_PARAM_SIZE
	.align		4
.L_548:
        /*01f4*/ 	.byte	0x03, 0x19
        /*01f6*/ 	.short	0x0015


	//----- nvinfo : EIATTR_PARAM_CBANK
	.align		4
        /*01f8*/ 	.byte	0x04, 0x0a
        /*01fa*/ 	.short	(.L_550 - .L_549)
	.align		4
.L_549:
        /*01fc*/ 	.word	index@(.nv.constant0._ZN6thrust24THRUST_300001_SM_1000_NS8cuda_cub4core6detail13_kernel_agentINS1_8__reduce11ReduceAgentIPN4cuda3std3__45tupleIJflEEESC_SB_iNS1_9__extrema9arg_min_fIflNS9_4lessIfEEEEEEJSC_SC_iSH_EEEvDpT0_)
        /*0200*/ 	.short	0x0380
        /*0202*/ 	.short	0x0015


	//----- nvinfo : EIATTR_SW_WAR
	.align		4
.L_550:
        /*0204*/ 	.byte	0x04, 0x36
        /*0206*/ 	.short	(.L_552 - .L_551)
.L_551:
        /*0208*/ 	.word	0x00000008
.L_552:


//--------------------- .nv.info._ZN6thrust24THRUST_300001_SM_1000_NS8cuda_cub4core6detail13_kernel_agentINS1_8__reduce10DrainAgentIiEEJN3cub18CUB_300001_SM_10009GridQueueIjEEiEEEvDpT0_ --------------------------
	.section	.nv.info._ZN6thrust24THRUST_300001_SM_1000_NS8cuda_cub4core6detail13_kernel_agentINS1_8__reduce10DrainAgentIiEEJN3cub18CUB_300001_SM_10009GridQueueIjEEiEEEvDpT0_,"",@"SHT_CUDA_INFO"
	.sectionflags	@""
	.align	4


	//----- nvinfo : EIATTR_CUDA_API_VERSION
	.align		4
        /*0000*/ 	.byte	0x04, 0x37
        /*0002*/ 	.short	(.L_554 - .L_553)
.L_553:
        /*0004*/ 	.word	0x00000082


	//----- nvinfo : EIATTR_KPARAM_INFO
	.align		4
.L_554:
        /*0008*/ 	.byte	0x04, 0x17
        /*000a*/ 	.short	(.L_556 - .L_555)
.L_555:
        /*000c*/ 	.word	0x00000000
        /*0010*/ 	.short	0x0001
        /*0012*/ 	.short	0x0008
        /*0014*/ 	.byte	0x00, 0xf0, 0x11, 0x00


	//----- nvinfo : EIATTR_KPARAM_INFO
	.align		4
.L_556:
        /*0018*/ 	.byte	0x04, 0x17
        /*001a*/ 	.short	(.L_558 - .L_557)
.L_557:
        /*001c*/ 	.word	0x00000000
        /*0020*/ 	.short	0x0000
        /*0022*/ 	.short	0x0000
        /*0024*/ 	.byte	0x00, 0xf0, 0x21, 0x00


	//----- nvinfo : EIATTR_SPARSE_MMA_MASK
	.align		4
.L_558:
        /*0028*/ 	.byte	0x03, 0x50
        /*002a*/ 	.short	0x0000


	//----- nvinfo : EIATTR_MAXREG_COUNT
	.align		4
        /*002c*/ 	.byte	0x03, 0x1b
        /*002e*/ 	.short	0x00ff


	//----- nvinfo : EIATTR_MERCURY_ISA_VERSION
	.align		4
        /*0030*/ 	.byte	0x03, 0x5f
        /*0032*/ 	.short	0x0101


	//----- nvinfo : EIATTR_VRC_CTA_INIT_COUNT
	.align		4
        /*0034*/ 	.byte	0x02, 0x4a
	.zero		1
	.zero		1


	//----- nvinfo : EIATTR_EXIT_INSTR_OFFSETS
	.align		4
        /*0038*/ 	.byte	0x04, 0x1c
        /*003a*/ 	.short	(.L_560 - .L_559)


	//   ....[0]....
.L_559:
        /*003c*/ 	.word	0x00000060


	//----- nvinfo : EIATTR_MAX_THREADS
	.align		4
.L_560:
        /*0040*/ 	.byte	0x04, 0x05
        /*0042*/ 	.short	(.L_562 - .L_561)
.L_561:
        /*0044*/ 	.word	0x00000001
        /*0048*/ 	.word	0x00000001
        /*004c*/ 	.word	0x00000001


	//----- nvinfo : EIATTR_CBANK_PARAM_SIZE
	.align		4
.L_562:
        /*0050*/ 	.byte	0x03, 0x19
        /*0052*/ 	.short	0x000c


	//----- nvinfo : EIATTR_PARAM_CBANK
	.align		4
        /*0054*/ 	.byte	0x04, 0x0a
        /*0056*/ 	.short	(.L_564 - .L_563)
	.align		4
.L_563:
        /*0058*/ 	.word	index@(.nv.constant0._ZN6thrust24THRUST_300001_SM_1000_NS8cuda_cub4core6detail13_kernel_agentINS1_8__reduce10DrainAgentIiEEJN3cub18CUB_300001_SM_10009GridQueueIjEEiEEEvDpT0_)
        /*005c*/ 	.short	0x0380
        /*005e*/ 	.short	0x000c


	//----- nvinfo : EIATTR_SW_WAR
	.align		4
.L_564:
        /*0060*/ 	.byte	0x04, 0x36
        /*0062*/ 	.short	(.L_566 - .L_565)
.L_565:
        /*0064*/ 	.word	0x00000008
.L_566:


//--------------------- .nv.info._ZN6thrust24THRUST_300001_SM_1000_NS8cuda_cub4core6detail13_kernel_agentINS1_8__reduce11ReduceAgentINS0_12zip_iteratorIN4cuda3std3__45tupleIJNS0_6detail15normal_iteratorINS0_10device_ptrIfEEEENS0_17counting_iteratorIlNS0_11use_defaultESI_SI_EEEEEEEPNSB_IJflEEESM_iNS1_9__extrema9arg_min_fIflNSA_4lessIfEEEEEEJSL_SN_iN3cub18CUB_300001_SM_100013GridEvenShareIiEENSV_9GridQueueIjEESS_EEEvDpT0_ --------------------------
	.section	.nv.info._ZN6thrust24THRUST_300001_SM_1000_NS8cuda_cub4core6detail13_kernel_agentINS1_8__reduce11ReduceAgentINS0_12zip_iteratorIN4cuda3std3__45tupleIJNS0_6detail15normal_iteratorINS0_10device_ptrIfEEEENS0_17counting_iteratorIlNS0_11use_defaultESI_SI_EEEEEEEPNSB_IJflEEESM_iNS1_9__extrema9arg_min_fIflNSA_4lessIfEEEEEEJSL_SN_iN3cub18CUB_300001_SM_100013GridEvenShareIiEENSV_9GridQueueIjEESS_EEEvDpT0_,"",@"SHT_CUDA_INFO"
	.sectionflags	@""
	.align	4


	//----- nvinfo : EIATTR_CUDA_API_VERSION
	.align		4
        /*0000*/ 	.byte	0x04, 0x37
        /*0002*/ 	.short	(.L_568 - .L_567)
.L_567:
        /*0004*/ 	.word	0x00000082


	//----- nvinfo : EIATTR_KPARAM_INFO
	.align		4
.L_568:
        /*0008*/ 	.byte	0x04, 0x17
        /*000a*/ 	.short	(.L_570 - .L_569)
.L_569:
        /*000c*/ 	.word	0x00000000
        /*0010*/ 	.short	0x0005
        /*0012*/ 	.short	0x0050
        /*0014*/ 	.byte	0x00, 0xf0, 0x05, 0x00


	//----- nvinfo : EIATTR_KPARAM_INFO
	.align		4
.L_570:
        /*0018*/ 	.byte	0x04, 0x17
        /*001a*/ 	.short	(.L_572 - .L_571)
.L_571:
        /*001c*/ 	.word	0x00000000
        /*0020*/ 	.short	0x0004
        /*0022*/ 	.short	0x0048
        /*0024*/ 	.byte	0x00, 0xf0, 0x21, 0x00


	//----- nvinfo : EIATTR_KPARAM_INFO
	.align		4
.L_572:
        /*0028*/ 	.byte	0x04, 0x17
        /*002a*/ 	.short	(.L_574 - .L_573)
.L_573:
        /*002c*/ 	.word	0x00000000
        /*0030*/ 	.short	0x0003
        /*0032*/ 	.short	0x001c
        /*0034*/ 	.byte	0x00, 0xf0, 0xa1, 0x00


	//----- nvinfo : EIATTR_KPARAM_INFO
	.align		4
.L_574:
        /*0038*/ 	.byte	0x04, 0x17
        /*003a*/ 	.short	(.L_576 - .L_575)
.L_575:
        /*003c*/ 	.word	0x00000000
        /*0040*/ 	.short	0x0002
        /*0042*/ 	.short	0x0018
        /*0044*/ 	.byte	0x00, 0xf0, 0x11, 0x00


	//----- nvinfo : EIATTR_KPARAM_INFO
	.align		4
.L_576:
        /*0048*/ 	.byte	0x04, 0x17
        /*004a*/ 	.short	(.L_578 - .L_577)
.L_577:
        /*004c*/ 	.word	0x00000000
        /*0050*/ 	.short	0x0001
        /*0052*/ 	.short	0x0010
        /*0054*/ 	.byte	0x00, 0xf5, 0x21, 0x00


	//----- nvinfo : EIATTR_KPARAM_INFO
	.align		4
.L_578:
        /*0058*/ 	.byte	0x04, 0x17
        /*005a*/ 	.short	(.L_580 - .L_579)
.L_579:
        /*005c*/ 	.word	0x00000000
        /*0060*/ 	.short	0x0000
        /*0062*/ 	.short	0x0000
        /*0064*/ 	.byte	0x00, 0xf0, 0x41, 0x00


	//----- nvinfo : EIATTR_SPARSE_MMA_MASK
	.align		4
.L_580:
        /*0068*/ 	.byte	0x03, 0x50
        /*006a*/ 	.short	0x0000


	//----- nvinfo : EIATTR_MAXREG_COUNT
	.align		4
        /*006c*/ 	.byte	0x03, 0x1b
        /*006e*/ 	.short	0x00ff


	//----- nvinfo : EIATTR_NUM_BARRIERS
	.align		4
        /*0070*/ 	.byte	0x02, 0x4c
        /*0072*/ 	.byte	0x01
	.zero		1


	//----- nvinfo : EIATTR_MERCURY_ISA_VERSION
	.align		4
        /*0074*/ 	.byte	0x03, 0x5f
        /*0076*/ 	.short	0x0101


	//----- nvinfo : EIATTR_COOP_GROUP_MASK_REGIDS
	.align		4
        /*0078*/ 	.byte	0x04, 0x29
        /*007a*/ 	.short	(.L_582 - .L_581)


	//   ....[0]....
.L_581:
        /*007c*/ 	.word	0xffffffff


	//   ....[1]....
        /*0080*/ 	.word	0xffffffff


	//   ....[2]....
        /*0084*/ 	.word	0xffffffff


	//   ....[3]....
        /*0088*/ 	.word	0xffffffff


	//   ....[4]....
        /*008c*/ 	.word	0xffffffff


	//   ....[5]....
        /*0090*/ 	.word	0xffffffff


	//   ....[6]....
        /*0094*/ 	.word	0xffffffff


	//   ....[7]....
        /*0098*/ 	.word	0xffffffff


	//   ....[8]....
        /*009c*/ 	.word	0xffffffff


	//   ....[9]....
        /*00a0*/ 	.word	0xffffffff


	//   ....[10]....
        /*00a4*/ 	.word	0xffffffff


	//   ....[11]....
        /*00a8*/ 	.word	0xffffffff


	//   ....[12]....
        /*00ac*/ 	.word	0xffffffff


	//   ....[13]....
        /*00b0*/ 	.word	0xffffffff


	//   ....[14]....
        /*00b4*/ 	.word	0xffffffff


	//   ....[15]....
        /*00b8*/ 	.word	0xffffffff


	//   ....[16]....
        /*00bc*/ 	.word	0xffffffff


	//   ....[17]....
        /*00c0*/ 	.word	0xffffffff


	//   ....[18]....
        /*00c4*/ 	.word	0xffffffff


	//   ....[19]....
        /*00c8*/ 	.word	0xffffffff


	//   ....[20]....
        /*00cc*/ 	.word	0xffffffff


	//   ....[21]....
        /*00d0*/ 	.word	0xffffffff


	//   ....[22]....
        /*00d4*/ 	.word	0xffffffff


	//   ....[23]....
        /*00d8*/ 	.word	0xffffffff


	//   ....[24]....
        /*00dc*/ 	.word	0xffffffff


	//   ....[25]....
        /*00e0*/ 	.word	0xffffffff


	//   ....[26]....
        /*00e4*/ 	.word	0xffffffff


	//   ....[27]....
        /*00e8*/ 	.word	0xffffffff


	//   ....[28]....
        /*00ec*/ 	.word	0xffffffff


	//   ....[29]....
        /*00f0*/ 	.word	0xffffffff


	//   ....[30]....
        /*00f4*/ 	.word	0xffffffff


	//   ....[31]....
        /*00f8*/ 	.word	0xffffffff


	//   ....[32]....
        /*00fc*/ 	.word	0xffffffff


	//   ....[33]....
        /*0100*/ 	.word	0xffffffff


	//   ....[34]....
        /*0104*/ 	.word	0xffffffff


	//   ....[35]....
        /*0108*/ 	.word	0xffffffff


	//   ....[36]....
        /*010c*/ 	.word	0xffffffff


	//   ....[37]....
        /*0110*/ 	.word	0xffffffff


	//   ....[38]....
        /*0114*/ 	.word	0xffffffff


	//   ....[39]....
        /*0118*/ 	.word	0xffffffff


	//   ....[40]....
        /*011c*/ 	.word	0xffffffff


	//   ....[41]....
        /*0120*/ 	.word	0xffffffff


	//   ....[42]....
        /*0124*/ 	.word	0xffffffff


	//   ....[43]....
        /*0128*/ 	.word	0xffffffff


	//   ....[44]....
        /*012c*/ 	.word	0xffffffff


	//----- nvinfo : EIATTR_COOP_GROUP_INSTR_OFFSETS
	.align		4
.L_582:
        /*0130*/ 	.byte	0x04, 0x28
        /*0132*/ 	.short	(.L_584 - .L_583)


	//   ....[0]....
.L_583:
        /*0134*/ 	.word	0x00000b40


	//   ....[1]....
        /*0138*/ 	.word	0x00000b70


	//   ....[2]....
        /*013c*/ 	.word	0x00000b80


	//   ....[3]....
        /*0140*/ 	.word	0x00000c80


	//   ....[4]....
        /*0144*/ 	.word	0x00000cb0


	//   ....[5]....
        /*0148*/ 	.word	0x00000ce0


	//   ....[6]....
        /*014c*/ 	.word	0x00000de0


	//   ....[7]....
        /*0150*/ 	.word	0x00000e10


	//   ....[8]....
        /*0154*/ 	.word	0x00000e40


	//   ....[9]....
        /*0158*/ 	.word	0x00000f40


	//   ....[10]....
        /*015c*/ 	.word	0x00000f70


	//   ....[11]....
        /*0160*/ 	.word	0x00000fa0


	//   ....[12]....
        /*0164*/ 	.word	0x000010a0


	//   ....[13]....
        /*0168*/ 	.word	0x000010e0


	//   ....[14]....
        /*016c*/ 	.word	0x00001110


	//   ....[15]....
        /*0170*/ 	.word	0x00001cb0


	//   ....[16]....
        /*0174*/ 	.word	0x00001cc0


	//   ....[17]....
        /*0178*/ 	.word	0x00001cd0


	//   ....[18]....
        /*017c*/ 	.word	0x00001dd0


	//   ....[19]....
        /*0180*/ 	.word	0x00001e10


	//   ....[20]....
        /*0184*/ 	.word	0x00001e30


	//   ....[21]....
        /*0188*/ 	.word	0x00001f40


	//   ....[22]....
        /*018c*/ 	.word	0x00001f80


	//   ....[23]....
        /*0190*/ 	.word	0x00001fa0


	//   ....[24]....
        /*0194*/ 	.word	0x000020b0


	//   ....[25]....
        /*0198*/ 	.word	0x000020f0


	//   ....[26]....
        /*019c*/ 	.word	0x00002110


	//   ....[27]....
        /*01a0*/ 	.word	0x00002220


	//   ....[28]....
        /*01a4*/ 	.word	0x00002260


	//   ....[29]....
        /*01a8*/ 	.word	0x00002290


	//   ....[30]....
        /*01ac*/ 	.word	0x00004810


	//   ....[31]....
        /*01b0*/ 	.word	0x00004840


	//   ....[32]....
        /*01b4*/ 	.word	0x00004850


	//   ....[33]....
        /*01b8*/ 	.word	0x00004950


	//   ....[34]....
        /*01bc*/ 	.word	0x00004980


	//   ....[35]....
        /*01c0*/ 	.word	0x000049b0


	//   ....[36]....
        /*01c4*/ 	.word	0x00004ab0


	//   ....[37]....
        /*01c8*/ 	.word	0x00004ae0


	//   ....[38]....
        /*01cc*/ 	.word	0x00004b10


	//   ....[39]....
        /*01d0*/ 	.word	0x00004c10


	//   ....[40]....
        /*01d4*/ 	.word	0x00004c40


	//   ....[41]....
        /*01d8*/ 	.word	0x00004c70


	//   ....[42]....
        /*01dc*/ 	.word	0x00004d70


	//   ....[43]....
        /*01e0*/ 	.word	0x00004db0


	//   ....[44]....
        /*01e4*/ 	.word	0x00004de0


	//----- nvinfo : EIATTR_VRC_CTA_INIT_COUNT
	.align		4
.L_584:
        /*01e8*/ 	.byte	0x02, 0x4a
	.zero		1
	.zero		1


	//----- nvinfo : EIATTR_EXIT_INSTR_OFFSETS
	.align		4
        /*01ec*/ 	.byte	0x04, 0x1c
        /*01ee*/ 	.short	(.L_586 - .L_585)


	//   ....[0]....
.L_585:
        /*01f0*/ 	.word	0x000058a0


	//   ....[1]....
        /*01f4*/ 	.word	0x00005920


	//----- nvinfo : EIATTR_MAX_THREADS
	.align		4
.L_586:
        /*01f8*/ 	.byte	0x04, 0x05
        /*01fa*/ 	.short	(.L_588 - .L_587)
.L_587:
        /*01fc*/ 	.word	0x00000100
        /*0200*/ 	.word	0x00000001
        /*0204*/ 	.word	0x00000001


	//----- nvinfo : EIATTR_CRS_STACK_SIZE
	.align		4
.L_588:
        /*0208*/ 	.byte	0x04, 0x1e
        /*020a*/ 	.short	(.L_590 - .L_589)
.L_589:
        /*020c*/ 	.word	0x00000000


	//----- nvinfo : EIATTR_CBANK_PARAM_SIZE
	.align		4
.L_590:
        /*0210*/ 	.byte	0x03, 0x19
        /*0212*/ 	.short	0x0051


	//----- nvinfo : EIATTR_PARAM_CBANK
	.align		4
        /*0214*/ 	.byte	0x04, 0x0a
        /*0216*/ 	.short	(.L_592 - .L_591)
	.align		4
.L_591:
        /*0218*/ 	.word	index@(.nv.constant0._ZN6thrust24THRUST_300001_SM_1000_NS8cuda_cub4core6detail13_kernel_agentINS1_8__reduce11ReduceAgentINS0_12zip_iteratorIN4cuda3std3__45tupleIJNS0_6detail15normal_iteratorINS0_10device_ptrIfEEEENS0_17counting_iteratorIlNS0_11use_defaultESI_SI_EEEEEEEPNSB_IJflEEESM_iNS1_9__extrema9arg_min_fIflNSA_4lessIfEEEEEEJSL_SN_iN3cub18CUB_300001_SM_100013GridEvenShareIiEENSV_9GridQueueIjEESS_EEEvDpT0_)
        /*021c*/ 	.short	0x0380
        /*021e*/ 	.short	0x0051


	//----- nvinfo : EIATTR_SW_WAR
	.align		4
.L_592:
        /*0220*/ 	.byte	0x04, 0x36
        /*0222*/ 	.short	(.L_594 - .L_593)
.L_593:
        /*0224*/ 	.word	0x00000008
.L_594:


//--------------------- .nv.info._ZN6thrust24THRUST_300001_SM_1000_NS8cuda_cub4core6detail13_kernel_agentINS1_8__reduce11ReduceAgentINS0_12zip_iteratorIN4cuda3std3__45tupleIJNS0_6detail15normal_iteratorINS0_10device_ptrIfEEEENS0_17counting_iteratorIlNS0_11use_defaultESI_SI_EEEEEEEPNSB_IJflEEESM_iNS1_9__extrema9arg_min_fIflNSA_4lessIfEEEEEEJSL_SN_iSS_EEEvDpT0_ --------------------------
	.section	.nv.info._ZN6thrust24THRUST_300001_SM_1000_NS8cuda_cub4core6detail13_kernel_agentINS1_8__reduce11ReduceAgentINS0_12zip_iteratorIN4cuda3std3__45tupleIJNS0_6detail15normal_iteratorINS0_10device_ptrIfEEEENS0_17counting_iteratorIlNS0_11use_defaultESI_SI_EEEEEEEPNSB_IJflEEESM_iNS1_9__extrema9arg_min_fIflNSA_4lessIfEEEEEEJSL_SN_iSS_EEEvDpT0_,"",@"SHT_CUDA_INFO"
	.sectionflags	@""
	.align	4


	//----- nvinfo : EIATTR_CUDA_API_VERSION
	.align		4
        /*0000*/ 	.byte	0x04, 0x37
        /*0002*/ 	.short	(.L_596 - .L_595)
.L_595:
        /*0004*/ 	.word	0x00000082


	//----- nvinfo : EIATTR_KPARAM_INFO
	.align		4
.L_596:
        /*0008*/ 	.byte	0x04, 0x17
        /*000a*/ 	.short	(.L_598 - .L_597)
.L_597:
        /*000c*/ 	.word	0x00000000
        /*0010*/ 	.short	0x0003
        /*0012*/ 	.short	0x001c
        /*0014*/ 	.byte	0x00, 0xf0, 0x05, 0x00


	//----- nvinfo : EIATTR_KPARAM_INFO
	.align		4
.L_598:
        /*0018*/ 	.byte	0x04, 0x17
        /*001a*/ 	.short	(.L_600 - .L_599)
.L_599:
        /*001c*/ 	.word	0x00000000
        /*0020*/ 	.short	0x0002
        /*0022*/ 	.short	0x0018
        /*0024*/ 	.byte	0x00, 0xf0, 0x11, 0x00


	//----- nvinfo : EIATTR_KPARAM_INFO
	.align		4
.L_600:
        /*0028*/ 	.byte	0x04, 0x17
        /*002a*/ 	.short	(.L_602 - .L_601)
.L_601:
        /*002c*/ 	.word	0x00000000
        /*0030*/ 	.short	0x0001
        /*0032*/ 	.short	0x0010
        /*0034*/ 	.byte	0x00, 0xf5, 0x21, 0x00


	//----- nvinfo : EIATTR_KPARAM_INFO
	.align		4
.L_602:
        /*0038*/ 	.byte	0x04, 0x17
        /*003a*/ 	.short	(.L_604 - .L_603)
.L_603:
        /*003c*/ 	.word	0x00000000
        /*0040*/ 	.short	0x0000
        /*0042*/ 	.short	0x0000
        /*0044*/ 	.byte	0x00, 0xf0, 0x41, 0x00


	//----- nvinfo : EIATTR_SPARSE_MMA_MASK
	.align		4
.L_604:
        /*0048*/ 	.byte	0x03, 0x50
        /*004a*/ 	.short	0x0000


	//----- nvinfo : EIATTR_MAXREG_COUNT
	.align		4
        /*004c*/ 	.byte	0x03, 0x1b
        /*004e*/ 	.short	0x00ff


	//----- nvinfo : EIATTR_NUM_BARRIERS
	.align		4
        /*0050*/ 	.byte	0x02, 0x4c
        /*0052*/ 	.byte	0x01
	.zero		1


	//----- nvinfo : EIATTR_MERCURY_ISA_VERSION
	.align		4
        /*0054*/ 	.byte	0x03, 0x5f
        /*0056*/ 	.short	0x0101


	//----- nvinfo : EIATTR_COOP_GROUP_MASK_REGIDS
	.align		4
        /*0058*/ 	.byte	0x04, 0x29
        /*005a*/ 	.short	(.L_606 - .L_605)


	//   ....[0]....
.L_605:
        /*005c*/ 	.word	0xffffffff


	//   ....[1]....
        /*0060*/ 	.word	0xffffffff


	//   ....[2]....
        /*0064*/ 	.word	0xffffffff


	//   ....[3]....
        /*0068*/ 	.word	0xffffffff


	//   ....[4]....
        /*006c*/ 	.word	0xffffffff


	//   ....[5]....
        /*0070*/ 	.word	0xffffffff


	//   ....[6]....
        /*0074*/ 	.word	0xffffffff


	//   ....[7]....
        /*0078*/ 	.word	0xffffffff


	//   ....[8]....
        /*007c*/ 	.word	0xffffffff


	//   ....[9]....
        /*0080*/ 	.word	0xffffffff


	//   ....[10]....
        /*0084*/ 	.word	0xffffffff


	//   ....[11]....
        /*0088*/ 	.word	0xffffffff


	//   ....[12]....
        /*008c*/ 	.word	0xffffffff


	//   ....[13]....
        /*0090*/ 	.word	0xffffffff


	//   ....[14]....
        /*0094*/ 	.word	0xffffffff


	//   ....[15]....
        /*0098*/ 	.word	0xffffffff


	//   ....[16]....
        /*009c*/ 	.word	0xffffffff


	//   ....[17]....
        /*00a0*/ 	.word	0xffffffff


	//   ....[18]....
        /*00a4*/ 	.word	0xffffffff


	//   ....[19]....
        /*00a8*/ 	.word	0xffffffff


	//   ....[20]....
        /*00ac*/ 	.word	0xffffffff


	//   ....[21]....
        /*00b0*/ 	.word	0xffffffff


	//   ....[22]....
        /*00b4*/ 	.word	0xffffffff


	//   ....[23]....
        /*00b8*/ 	.word	0xffffffff


	//   ....[24]....
        /*00bc*/ 	.word	0xffffffff


	//   ....[25]....
        /*00c0*/ 	.word	0xffffffff


	//   ....[26]....
        /*00c4*/ 	.word	0xffffffff


	//   ....[27]....
        /*00c8*/ 	.word	0xffffffff


	//   ....[28]....
        /*00cc*/ 	.word	0xffffffff


	//   ....[29]....
        /*00d0*/ 	.word	0xffffffff


	//   ....[30]....
        /*00d4*/ 	.word	0xffffffff


	//   ....[31]....
        /*00d8*/ 	.word	0xffffffff


	//   ....[32]....
        /*00dc*/ 	.word	0xffffffff


	//   ....[33]....
        /*00e0*/ 	.word	0xffffffff


	//   ....[34]....
        /*00e4*/ 	.word	0xffffffff


	//   ....[35]....
        /*00e8*/ 	.word	0xffffffff


	//   ....[36]....
        /*00ec*/ 	.word	0xffffffff


	//   ....[37]....
        /*00f0*/ 	.word	0xffffffff


	//   ....[38]....
        /*00f4*/ 	.word	0xffffffff


	//   ....[39]....
        /*00f8*/ 	.word	0xffffffff


	//   ....[40]....
        /*00fc*/ 	.word	0xffffffff


	//   ....[41]....
        /*0100*/ 	.word	0xffffffff


	//   ....[42]....
        /*0104*/ 	.word	0xffffffff


	//   ....[43]....
        /*0108*/ 	.word	0xffffffff


	//   ....[44]....
        /*010c*/ 	.word	0xffffffff


	//----- nvinfo : EIATTR_COOP_GROUP_INSTR_OFFSETS
	.align		4
.L_606:
        /*0110*/ 	.byte	0x04, 0x28
        /*0112*/ 	.short	(.L_608 - .L_607)


	//   ....[0]....
.L_607:
        /*0114*/ 	.word	0x00000b10


	//   ....[1]....
        /*0118*/ 	.word	0x00000b40


	//   ....[2]....
        /*011c*/ 	.word	0x00000b50


	//   ....[3]....
        /*0120*/ 	.word	0x00000c50


	//   ....[4]....
        /*0124*/ 	.word	0x00000c80


	//   ....[5]....
        /*0128*/ 	.word	0x00000cb0


	//   ....[6]....
        /*012c*/ 	.word	0x00000db0


	//   ....[7]....
        /*0130*/ 	.word	0x00000de0


	//   ....[8]....
        /*0134*/ 	.word	0x00000e10


	//   ....[9]....
        /*0138*/ 	.word	0x00000f10


	//   ....[10]....
        /*013c*/ 	.word	0x00000f40


	//   ....[11]....
        /*0140*/ 	.word	0x00000f70


	//   ....[12]....
        /*0144*/ 	.word	0x00001070


	//   ....[13]....
        /*0148*/ 	.word	0x000010b0


	//   ....[14]....
        /*014c*/ 	.word	0x000010e0


	//   ....[15]....
        /*0150*/ 	.word	0x00001c80


	//   ....[16]....
        /*0154*/ 	.word	0x00001c90


	//   ....[17]....
        /*0158*/ 	.word	0x00001ca0


	//   ....[18]....
        /*015c*/ 	.word	0x00001da0


	//   ....[19]....
        /*0160*/ 	.word	0x00001de0


	//   ....[20]....
        /*0164*/ 	.word	0x00001e00


	//   ....[21]....
        /*0168*/ 	.word	0x00001f10


	//   ....[22]....
        /*016c*/ 	.word	0x00001f50


	//   ....[23]....
        /*0170*/ 	.word	0x00001f70


	//   ....[24]....
        /*0174*/ 	.word	0x00002080


	//   ....[25]....
        /*0178*/ 	.word	0x000020c0


	//   ....[26]....
        /*017c*/ 	.word	0x000020f0


	//   ....[27]....
        /*0180*/ 	.word	0x000021f0


	//   ....[28]....
        /*0184*/ 	.word	0x00002230


	//   ....[29]....
        /*0188*/ 	.word	0x00002260


	//   ....[30]....
        /*018c*/ 	.word	0x000045f0


	//   ....[31]....
        /*0190*/ 	.word	0x00004620


	//   ....[32]....
        /*0194*/ 	.word	0x00004630


	//   ....[33]....
        /*0198*/ 	.word	0x00004730


	//   ....[34]....
        /*019c*/ 	.word	0x00004760


	//   ....[35]....
        /*01a0*/ 	.word	0x00004790


	//   ....[36]....
        /*01a4*/ 	.word	0x00004890


	//   ....[37]....
        /*01a8*/ 	.word	0x000048c0


	//   ....[38]....
        /*01ac*/ 	.word	0x000048f0


	//   ....[39]....
        /*01b0*/ 	.word	0x000049f0


	//   ....[40]....
        /*01b4*/ 	.word	0x00004a20


	//   ....[41]....
        /*01b8*/ 	.word	0x00004a50


	//   ....[42]....
        /*01bc*/ 	.word	0x00004b50


	//   ....[43]....
        /*01c0*/ 	.word	0x00004b90


	//   ....[44]....
        /*01c4*/ 	.word	0x00004bc0


	//----- nvinfo : EIATTR_VRC_CTA_INIT_COUNT
	.align		4
.L_608:
        /*01c8*/ 	.byte	0x02, 0x4a
	.zero		1
	.zero		1


	//----- nvinfo : EIATTR_EXIT_INSTR_OFFSETS
	.align		4
        /*01cc*/ 	.byte	0x04, 0x1c
        /*01ce*/ 	.short	(.L_610 - .L_609)


	//   ....[0]....
.L_609:
        /*01d0*/ 	.word	0x00000030


	//   ....[1]....
        /*01d4*/ 	.word	0x000056a0


	//   ....[2]....
        /*01d8*/ 	.word	0x00005700


	//----- nvinfo : EIATTR_MAX_THREADS
	.align		4
.L_610:
        /*01dc*/ 	.byte	0x04, 0x05
        /*01de*/ 	.short	(.L_612 - .L_611)
.L_611:
        /*01e0*/ 	.word	0x00000100
        /*01e4*/ 	.word	0x00000001
        /*01e8*/ 	.word	0x00000001


	//----- nvinfo : EIATTR_CRS_STACK_SIZE
	.align		4
.L_612:
        /*01ec*/ 	.byte	0x04, 0x1e
        /*01ee*/ 	.short	(.L_614 - .L_613)
.L_613:
        /*01f0*/ 	.word	0x00000000


	//----- nvinfo : EIATTR_CBANK_PARAM_SIZE
	.align		4
.L_614:
        /*01f4*/ 	.byte	0x03, 0x19
        /*01f6*/ 	.short	0x001d


	//----- nvinfo : EIATTR_PARAM_CBANK
	.align		4
        /*01f8*/ 	.byte	0x04, 0x0a
        /*01fa*/ 	.short	(.L_616 - .L_615)
	.align		4
.L_615:
        /*01fc*/ 	.word	index@(.nv.constant0._ZN6thrust24THRUST_300001_SM_1000_NS8cuda_cub4core6detail13_kernel_agentINS1_8__reduce11ReduceAgentINS0_12zip_iteratorIN4cuda3std3__45tupleIJNS0_6detail15normal_iteratorINS0_10device_ptrIfEEEENS0_17counting_iteratorIlNS0_11use_defaultESI_SI_EEEEEEEPNSB_IJflEEESM_iNS1_9__extrema9arg_min_fIflNSA_4lessIfEEEEEEJSL_SN_iSS_EEEvDpT0_)
        /*0200*/ 	.short	0x0380
        /*0202*/ 	.short	0x001d


	//----- nvinfo : EIATTR_SW_WAR
	.align		4
.L_616:
        /*0204*/ 	.byte	0x04, 0x36
        /*0206*/ 	.short	(.L_618 - .L_617)
.L_617:
        /*0208*/ 	.word	0x00000008
.L_618:


//--------------------- .nv.info._Z13isLess_kernelPbPffi --------------------------
	.section	.nv.info._Z13isLess_kernelPbPffi,"",@"SHT_CUDA_INFO"
	.sectionflags	@""
	.align	4


	//----- nvinfo : EIATTR_CUDA_API_VERSION
	.align		4
        /*0000*/ 	.byte	0x04, 0x37
        /*0002*/ 	.short	(.L_620 - .L_619)
.L_619:
        /*0004*/ 	.word	0x00000082


	//----- nvinfo : EIATTR_KPARAM_INFO
	.align		4
.L_620:
        /*0008*/ 	.byte	0x04, 0x17
        /*000a*/ 	.short	(.L_622 - .L_621)
.L_621:
        /*000c*/ 	.word	0x00000000
        /*0010*/ 	.short	0x0003
        /*0012*/ 	.short	0x0014
        /*0014*/ 	.byte	0x00, 0xf0, 0x11, 0x00


	//----- nvinfo : EIATTR_KPARAM_INFO
	.align		4
.L_622:
        /*0018*/ 	.byte	0x04, 0x17
        /*001a*/ 	.short	(.L_624 - .L_623)
.L_623:
        /*001c*/ 	.word	0x00000000
        /*0020*/ 	.short	0x0002
        /*0022*/ 	.short	0x0010
        /*0024*/ 	.byte	0x00, 0xf0, 0x11, 0x00


	//----- nvinfo : EIATTR_KPARAM_INFO
	.align		4
.L_624:
        /*0028*/ 	.byte	0x04, 0x17
        /*002a*/ 	.short	(.L_626 - .L_625)
.L_625:
        /*002c*/ 	.word	0x00000000
        /*0030*/ 	.short	0x0001
        /*0032*/ 	.short	0x0008
        /*0034*/ 	.byte	0x00, 0xf5, 0x21, 0x00


	//----- nvinfo : EIATTR_KPARAM_INFO
	.align		4
.L_626:
        /*0038*/ 	.byte	0x04, 0x17
        /*003a*/ 	.short	(.L_628 - .L_627)
.L_627:
        /*003c*/ 	.word	0x00000000
        /*0040*/ 	.short	0x0000
        /*0042*/ 	.short	0x0000
        /*0044*/ 	.byte	0x00, 0xf5, 0x21, 0x00


	//----- nvinfo : EIATTR_SPARSE_MMA_MASK
	.align		4
.L_628:
        /*0048*/ 	.byte	0x03, 0x50
        /*004a*/ 	.short	0x0000


	//----- nvinfo : EIATTR_MAXREG_COUNT
	.align		4
        /*004c*/ 	.byte	0x03, 0x1b
        /*004e*/ 	.short	0x00ff


	//----- nvinfo : EIATTR_MERCURY_ISA_VERSION
	.align		4
        /*0050*/ 	.byte	0x03, 0x5f
        /*0052*/ 	.short	0x0101


	//----- nvinfo : EIATTR_VRC_CTA_INIT_COUNT
	.align		4
        /*0054*/ 	.byte	0x02, 0x4a
	.zero		1
	.zero		1


	//----- nvinfo : EIATTR_EXIT_INSTR_OFFSETS
	.align		4
        /*0058*/ 	.byte	0x04, 0x1c
        /*005a*/ 	.short	(.L_630 - .L_629)


	//   ....[0]....
.L_629:
        /*005c*/ 	.word	0x00000060


	//   ....[1]....
        /*0060*/ 	.word	0x00000120


	//----- nvinfo : EIATTR_CBANK_PARAM_SIZE
	.align		4
.L_630:
        /*0064*/ 	.byte	0x03, 0x19
        /*0066*/ 	.short	0x0018


	//----- nvinfo : EIATTR_PARAM_CBANK
	.align		4
        /*0068*/ 	.byte	0x04, 0x0a
        /*006a*/ 	.short	(.L_632 - .L_631)
	.align		4
.L_631:
        /*006c*/ 	.word	index@(.nv.constant0._Z13isLess_kernelPbPffi)
        /*0070*/ 	.short	0x0380
        /*0072*/ 	.short	0x0018


	//----- nvinfo : EIATTR_SW_WAR
	.align		4
.L_632:
        /*0074*/ 	.byte	0x04, 0x36
        /*0076*/ 	.short	(.L_634 - .L_633)
.L_633:
        /*0078*/ 	.word	0x00000008
.L_634:


//--------------------- .nv.callgraph             --------------------------
	.section	.nv.callgraph,"",@"SHT_CUDA_CALLGRAPH"
	.align	4
	.sectionentsize	8
	.align		4
        /*0000*/ 	.word	0x00000000
	.align		4
        /*0004*/ 	.word	0xffffffff
	.align		4
        /*0008*/ 	.word	0x00000000
	.align		4
        /*000c*/ 	.word	0xfffffffe
	.align		4
        /*0010*/ 	.word	0x00000000
	.align		4
        /*0014*/ 	.word	0xfffffffd
	.align		4
        /*0018*/ 	.word	0x00000000
	.align		4
        /*001c*/ 	.word	0xfffffffc


//--------------------- .nv.constant4             --------------------------
	.section	.nv.constant4,"a",@progbits
	.align	8
	.align		8
.nv.constant4:
        /*0000*/ 	.dword	_ZN34_INTERNAL_6a10f8bd_4_k_cu_f5c4c79e4cuda3std3__45__cpo5beginE
	.align		8
        /*0008*/ 	.dword	_ZN34_INTERNAL_6a10f8bd_4_k_cu_f5c4c79e4cuda3std3__45__cpo3endE
	.align		8
        /*0010*/ 	.dword	_ZN34_INTERNAL_6a10f8bd_4_k_cu_f5c4c79e4cuda3std3__45__cpo6cbeginE
	.align		8
        /*0018*/ 	.dword	_ZN34_INTERNAL_6a10f8bd_4_k_cu_f5c4c79e4cuda3std3__45__cpo4cendE
	.align		8
        /*0020*/ 	.dword	_ZN34_INTERNAL_6a10f8bd_4_k_cu_f5c4c79e4cuda3std3__45__cpo6rbeginE
	.align		8
        /*0028*/ 	.dword	_ZN34_INTERNAL_6a10f8bd_4_k_cu_f5c4c79e4cuda3std3__45__cpo4rendE
	.align		8
        /*0030*/ 	.dword	_ZN34_INTERNAL_6a10f8bd_4_k_cu_f5c4c79e4cuda3std3__45__cpo7crbeginE
	.align		8
        /*0038*/ 	.dword	_ZN34_INTERNAL_6a10f8bd_4_k_cu_f5c4c79e4cuda3std3__45__cpo5crendE
	.align		8
        /*0040*/ 	.dword	_ZN34_INTERNAL_6a10f8bd_4_k_cu_f5c4c79e4cuda3std3__436_GLOBAL__N__6a10f8bd_4_k_cu_f5c4c79e6ignoreE
	.align		8
        /*0048*/ 	.dword	_ZN34_INTERNAL_6a10f8bd_4_k_cu_f5c4c79e4cuda3std3__419piecewise_constructE
	.align		8
        /*0050*/ 	.dword	_ZN34_INTERNAL_6a10f8bd_4_k_cu_f5c4c79e4cuda3std3__48in_placeE
	.align		8
        /*0058*/ 	.dword	_ZN34_INTERNAL_6a10f8bd_4_k_cu_f5c4c79e4cuda3std3__420unreachable_sentinelE
	.align		8
        /*0060*/ 	.dword	_ZN34_INTERNAL_6a10f8bd_4_k_cu_f5c4c79e4cuda3std3__47nulloptE
	.align		8
        /*0068*/ 	.dword	_ZN34_INTERNAL_6a10f8bd_4_k_cu_f5c4c79e4cuda3std3__48unexpectE
	.align		8
        /*0070*/ 	.dword	_ZN34_INTERNAL_6a10f8bd_4_k_cu_f5c4c79e4cuda3std6ranges3__45__cpo4swapE
	.align		8
        /*0078*/ 	.dword	_ZN34_INTERNAL_6a10f8bd_4_k_cu_f5c4c79e4cuda3std6ranges3__45__cpo9iter_moveE
	.align		8
        /*0080*/ 	.dword	_ZN34_INTERNAL_6a10f8bd_4_k_cu_f5c4c79e4cuda3std6ranges3__45__cpo5beginE
	.align		8
        /*0088*/ 	.dword	_ZN34_INTERNAL_6a10f8bd_4_k_cu_f5c4c79e4cuda3std6ranges3__45__cpo3endE
	.align		8
        /*0090*/ 	.dword	_ZN34_INTERNAL_6a10f8bd_4_k_cu_f5c4c79e4cuda3std6ranges3__45__cpo6cbeginE
	.align		8
        /*0098*/ 	.dword	_ZN34_INTERNAL_6a10f8bd_4_k_cu_f5c4c79e4cuda3std6ranges3__45__cpo4cendE
	.align		8
        /*00a0*/ 	.dword	_ZN34_INTERNAL_6a10f8bd_4_k_cu_f5c4c79e4cuda3std6ranges3__45__cpo7advanceE
	.align		8
        /*00a8*/ 	.dword	_ZN34_INTERNAL_6a10f8bd_4_k_cu_f5c4c79e4cuda3std6ranges3__45__cpo9iter_swapE
	.align		8
        /*00b0*/ 	.dword	_ZN34_INTERNAL_6a10f8bd_4_k_cu_f5c4c79e4cuda3std6ranges3__45__cpo4nextE
	.align		8
        /*00b8*/ 	.dword	_ZN34_INTERNAL_6a10f8bd_4_k_cu_f5c4c79e4cuda3std6ranges3__45__cpo4prevE
	.align		8
        /*00c0*/ 	.dword	_ZN34_INTERNAL_6a10f8bd_4_k_cu_f5c4c79e4cuda3std6ranges3__45__cpo4dataE
	.align		8
        /*00c8*/ 	.dword	_ZN34_INTERNAL_6a10f8bd_4_k_cu_f5c4c79e4cuda3std6ranges3__45__cpo5cdataE
	.align		8
        /*00d0*/ 	.dword	_ZN34_INTERNAL_6a10f8bd_4_k_cu_f5c4c79e4cuda3std6ranges3__45__cpo4sizeE
	.align		8
        /*00d8*/ 	.dword	_ZN34_INTERNAL_6a10f8bd_4_k_cu_f5c4c79e4cuda3std6ranges3__45__cpo5ssizeE
	.align		8
        /*00e0*/ 	.dword	_ZN34_INTERNAL_6a10f8bd_4_k_cu_f5c4c79e4cuda3std6ranges3__45__cpo8distanceE
	.align		8
        /*00e8*/ 	.dword	_ZN34_INTERNAL_6a10f8bd_4_k_cu_f5c4c79e6thrust24THRUST_300001_SM_1000_NS8cuda_cub3parE
	.align		8
        /*00f0*/ 	.dword	_ZN34_INTERNAL_6a10f8bd_4_k_cu_f5c4c79e6thrust24THRUST_300001_SM_1000_NS8cuda_cub10par_nosyncE
	.align		8
        /*00f8*/ 	.dword	_ZN34_INTERNAL_6a10f8bd_4_k_cu_f5c4c79e6thrust24THRUST_300001_SM_1000_NS6system6detail10sequential3seqE
	.align		8
        /*0100*/ 	.dword	_ZN34_INTERNAL_6a10f8bd_4_k_cu_f5c4c79e6thrust24THRUST_300001_SM_1000_NS6system3cpp3parE
	.align		8
        /*0108*/ 	.dword	_ZN34_INTERNAL_6a10f8bd_4_k_cu_f5c4c79e6thrust24THRUST_300001_SM_1000_NS12placeholders2_1E
	.align		8
        /*0110*/ 	.dword	_ZN34_INTERNAL_6a10f8bd_4_k_cu_f5c4c79e6thrust24THRUST_300001_SM_1000_NS12placeholders2_2E
	.align		8
        /*0118*/ 	.dword	_ZN34_INTERNAL_6a10f8bd_4_k_cu_f5c4c79e6thrust24THRUST_300001_SM_1000_NS12placeholders2_3E
	.align		8
        /*0120*/ 	.dword	_ZN34_INTERNAL_6a10f8bd_4_k_cu_f5c4c79e6thrust24THRUST_300001_SM_1000_NS12placeholders2_4E
	.align		8
        /*0128*/ 	.dword	_ZN34_INTERNAL_6a10f8bd_4_k_cu_f5c4c79e6thrust24THRUST_300001_SM_1000_NS12placeholders2_5E
	.align		8
        /*0130*/ 	.dword	_ZN34_INTERNAL_6a10f8bd_4_k_cu_f5c4c79e6thrust24THRUST_300001_SM_1000_NS12placeholders2_6E
	.align		8
        /*0138*/ 	.dword	_ZN34_INTERNAL_6a10f8bd_4_k_cu_f5c4c79e6thrust24THRUST_300001_SM_1000_NS12placeholders2_7E
	.align		8
        /*0140*/ 	.dword	_ZN34_INTERNAL_6a10f8bd_4_k_cu_f5c4c79e6thrust24THRUST_300001_SM_1000_NS12placeholders2_8E
	.align		8
        /*0148*/ 	.dword	_ZN34_INTERNAL_6a10f8bd_4_k_cu_f5c4c79e6thrust24THRUST_300001_SM_1000_NS12placeholders2_9E
	.align		8
        /*0150*/ 	.dword	_ZN34_INTERNAL_6a10f8bd_4_k_cu_f5c4c79e6thrust24THRUST_300001_SM_1000_NS12placeholders3_10E
	.align		8
        /*0158*/ 	.dword	_ZN34_INTERNAL_6a10f8bd_4_k_cu_f5c4c79e6thrust24THRUST_300001_SM_1000_NS3seqE
	.align		8
        /*0160*/ 	.dword	_ZN34_INTERNAL_6a10f8bd_4_k_cu_f5c4c79e6thrust24THRUST_300001_SM_1000_NS6deviceE


//--------------------- .text._ZN3cub18CUB_300001_SM_10006detail6reduce28DeviceReduceSingleTileKernelINS2_10policy_hubIlyN4cuda3std3__44plusIlEEE10Policy1000EPlSC_iS9_llNS7_10__identityEEEvT0_T1_T2_T3_T4_T6_ --------------------------
	.section	.text._ZN3cub18CUB_300001_SM_10006detail6reduce28DeviceReduceSingleTileKernelINS2_10policy_hubIlyN4cuda3std3__44plusIlEEE10Policy1000EPlSC_iS9_llNS7_10__identityEEEvT0_T1_T2_T3_T4_T6_,"ax",@progbits
	.align	128
        .global         _ZN3cub18CUB_300001_SM_10006detail6reduce28DeviceReduceSingleTileKernelINS2_10policy_hubIlyN4cuda3std3__44plusIlEEE10Policy1000EPlSC_iS9_llNS7_10__identityEEEvT0_T1_T2_T3_T4_T6_
        .type           _ZN3cub18CUB_300001_SM_10006detail6reduce28DeviceReduceSingleTileKernelINS2_10policy_hubIlyN4cuda3std3__44plusIlEEE10Policy1000EPlSC_iS9_llNS7_10__identityEEEvT0_T1_T2_T3_T4_T6_,@function
        .size           _ZN3cub18CUB_300001_SM_10006detail6reduce28DeviceReduceSingleTileKernelINS2_10policy_hubIlyN4cuda3std3__44plusIlEEE10Policy1000EPlSC_iS9_llNS7_10__identityEEEvT0_T1_T2_T3_T4_T6_,(.L_x_1106 - _ZN3cub18CUB_300001_SM_10006detail6reduce28DeviceReduceSingleTileKernelINS2_10policy_hubIlyN4cuda3std3__44plusIlEEE10Policy1000EPlSC_iS9_llNS7_10__identityEEEvT0_T1_T2_T3_T4_T6_)
        .other          _ZN3cub18CUB_300001_SM_10006detail6reduce28DeviceReduceSingleTileKernelINS2_10policy_hubIlyN4cuda3std3__44plusIlEEE10Policy1000EPlSC_iS9_llNS7_10__identityEEEvT0_T1_T2_T3_T4_T6_,@"STO_CUDA_ENTRY STV_DEFAULT"
_ZN3cub18CUB_300001_SM_10006detail6reduce28DeviceReduceSingleTileKernelINS2_10policy_hubIlyN4cuda3std3__44plusIlEEE10Policy1000EPlSC_iS9_llNS7_10__identityEEEvT0_T1_T2_T3_T4_T6_:
.text._ZN3cub18CUB_300001_SM_10006detail6reduce28DeviceReduceSingleTileKernelINS2_10policy_hubIlyN4cuda3std3__44plusIlEEE10Policy1000EPlSC_iS9_llNS7_10__identityEEEvT0_T1_T2_T3_T4_T6_:
[----:B------:R-:W-:Y:S01]  /*0000*/  LDC R1, c[0x0][0x37c] ;  /* 0x0000df00ff017b82 */ /* 0x000fe20000000800 */
[----:B------:R-:W0:Y:S01]  /*0010*/  LDCU UR4, c[0x0][0x390] ;  /* 0x00007200ff0477ac */ /* 0x000e220008000800 */
[----:B------:R-:W1:Y:S01]  /*0020*/  LDCU.64 UR6, c[0x0][0x358] ;  /* 0x00006b00ff0677ac */ /* 0x000e620008000a00 */
[----:B0-----:R-:W-:-:S05]  /*0030*/  IMAD.U32 R4, RZ, RZ, UR4 ;  /* 0x00000004ff047e24 */ /* 0x001fca000f8e00ff */
[----:B------:R-:W-:-:S13]  /*0040*/  ISETP.NE.AND P0, PT, R4, RZ, PT ;  /* 0x000000ff0400720c */ /* 0x000fda0003f05270 */
[----:B-1----:R-:W-:Y:S05]  /*0050*/  @P0 BRA `(.L_x_0) ;  /* 0x00000000001c0947 */ /* 0x002fea0003800000 */
[----:B------:R-:W0:Y:S02]  /*0060*/  S2R R0, SR_TID.X ;  /* 0x0000000000007919 */ /* 0x000e240000002100 */
[----:B0-----:R-:W-:-:S13]  /*0070*/  ISETP.NE.AND P0, PT, R0, RZ, PT ;  /* 0x000000ff0000720c */ /* 0x001fda0003f05270 */
[----:B------:R-:W-:Y:S05]  /*0080*/  @P0 EXIT ;  /* 0x000000000000094d */ /* 0x000fea0003800000 */
[----:B------:R-:W0:Y:S08]  /*0090*/  LDC.64 R2, c[0x0][0x388] ;  /* 0x0000e200ff027b82 */ /* 0x000e300000000a00 */
[----:B------:R-:W0:Y:S02]  /*00a0*/  LDC.64 R4, c[0x0][0x398] ;  /* 0x0000e600ff047b82 */ /* 0x000e240000000a00 */
[----:B0-----:R-:W-:Y:S01]  /*00b0*/  STG.E.64 desc[UR6][R2.64], R4 ;  /* 0x0000000402007986 */ /* 0x001fe2000c101b06 */
[----:B------:R-:W-:Y:S05]  /*00c0*/  EXIT ;  /* 0x000000000000794d */ /* 0x000fea0003800000 */
.L_x_0:
[----:B------:R-:W-:Y:S01]  /*00d0*/  ISETP.GT.AND P0, PT, R4, 0xdff, PT ;  /* 0x00000dff0400780c */ /* 0x000fe20003f04270 */
[----:B------:R-:W-:-:S12]  /*00e0*/  BSSY.RECONVERGENT B0, `(.L_x_1) ;  /* 0x0000256000007945 */ /* 0x000fd80003800200 */
[----:B------:R-:W-:Y:S05]  /*00f0*/  @P0 BRA `(.L_x_2) ;  /* 0x00000014004c0947 */ /* 0x000fea0003800000 */
[----:B------:R-:W0:Y:S01]  /*0100*/  S2R R5, SR_TID.X ;  /* 0x0000000000057919 */ /* 0x000e220000002100 */
[----:B------:R-:W-:Y:S01]  /*0110*/  BSSY.RECONVERGENT B1, `(.L_x_3) ;  /* 0x0000009000017945 */ /* 0x000fe20003800200 */
[----:B------:R-:W-:Y:S02]  /*0120*/  CS2R R2, SRZ ;  /* 0x0000000000027805 */ /* 0x000fe4000001ff00 */
[----:B0-----:R-:W-:Y:S01]  /*0130*/  ISETP.GE.AND P0, PT, R5, R4, PT ;  /* 0x000000040500720c */ /* 0x001fe20003f06270 */
[----:B------:R-:W-:-:S12]  /*0140*/  IMAD.MOV.U32 R7, RZ, RZ, R5 ;  /* 0x000000ffff077224 */ /* 0x000fd800078e0005 */
[----:B------:R-:W-:Y:S05]  /*0150*/  @P0 BRA `(.L_x_4) ;  /* 0x0000000000100947 */ /* 0x000fea0003800000 */
[----:B------:R-:W0:Y:S02]  /*0160*/  LDC.64 R2, c[0x0][0x380] ;  /* 0x0000e000ff027b82 */ /* 0x000e240000000a00 */
[----:B0-----:R-:W-:-:S06]  /*0170*/  IMAD.WIDE.U32 R2, R5, 0x8, R2 ;  /* 0x0000000805027825 */ /* 0x001fcc00078e0002 */
[----:B------:R-:W5:Y:S01]  /*0180*/  LDG.E.64.CONSTANT R2, desc[UR6][R2.64] ;  /* 0x0000000602027981 */ /* 0x000f62000c1e9b00 */
[----:B------:R-:W-:-:S07]  /*0190*/  VIADD R7, R5, 0x200 ;  /* 0x0000020005077836 */ /* 0x000fce0000000000 */
.L_x_4:
[----:B------:R-:W-:Y:S05]  /*01a0*/  BSYNC.RECONVERGENT B1 ;  /* 0x0000000000017941 */ /* 0x000fea0003800200 */
.L_x_3:
[----:B------:R-:W-:Y:S01]  /*01b0*/  ISETP.GE.AND P0, PT, R7, R4, PT ;  /* 0x000000040700720c */ /* 0x000fe20003f06270 */
[----:B------:R-:W-:-:S12]  /*01c0*/  BSSY.RECONVERGENT B1, `(.L_x_5) ;  /* 0x0000077000017945 */ /* 0x000fd80003800200 */
[----:B------:R-:W-:Y:S05]  /*01d0*/  @P0 BRA `(.L_x_6) ;  /* 0x0000000400d40947 */ /* 0x000fea0003800000 */
[----:B------:R-:W-:Y:S01]  /*01e0*/  LOP3.LUT R9, RZ, R7, RZ, 0x33, !PT ;  /* 0x00000007ff097212 */ /* 0x000fe200078e33ff */
[----:B------:R-:W-:Y:S04]  /*01f0*/  BSSY.RECONVERGENT B2, `(.L_x_7) ;  /* 0x0000018000027945 */ /* 0x000fe80003800200 */
[----:B------:R-:W-:-:S05]  /*0200*/  IMAD.IADD R0, R9, 0x1, R4 ;  /* 0x0000000109007824 */ /* 0x000fca00078e0204 */
[C---:B------:R-:W-:Y:S02]  /*0210*/  LOP3.LUT R6, R0.reuse, 0x600, RZ, 0xc0, !PT ;  /* 0x0000060000067812 */ /* 0x040fe400078ec0ff */
[----:B------:R-:W-:Y:S02]  /*0220*/  ISETP.GE.U32.AND P1, PT, R0, 0x600, PT ;  /* 0x000006000000780c */ /* 0x000fe40003f26070 */
[----:B------:R-:W-:-:S13]  /*0230*/  ISETP.NE.AND P0, PT, R6, 0x600, PT ;  /* 0x000006000600780c */ /* 0x000fda0003f05270 */
[----:B------:R-:W-:Y:S05]  /*0240*/  @!P0 BRA `(.L_x_8) ;  /* 0x0000000000488947 */ /* 0x000fea0003800000 */
[----:B------:R-:W0:Y:S01]  /*0250*/  LDC.64 R8, c[0x0][0x380] ;  /* 0x0000e000ff087b82 */ /* 0x000e220000000a00 */
[----:B------:R-:W-:-:S04]  /*0260*/  LEA.HI R0, R0, 0x1, RZ, 0x17 ;  /* 0x0000000100007811 */ /* 0x000fc800078fb8ff */
[----:B------:R-:W-:-:S05]  /*0270*/  LOP3.LUT R0, R0, 0x3, RZ, 0xc0, !PT ;  /* 0x0000000300007812 */ /* 0x000fca00078ec0ff */
[----:B------:R-:W-:Y:S02]  /*0280*/  IMAD.MOV R0, RZ, RZ, -R0 ;  /* 0x000000ffff007224 */ /* 0x000fe400078e0a00 */
[----:B0-----:R-:W-:-:S04]  /*0290*/  IMAD.WIDE.U32 R8, R7, 0x8, R8 ;  /* 0x0000000807087825 */ /* 0x001fc800078e0008 */
[----:B------:R-:W-:Y:S02]  /*02a0*/  IMAD.MOV.U32 R6, RZ, RZ, R8 ;  /* 0x000000ffff067224 */ /* 0x000fe400078e0008 */
[----:B------:R-:W-:-:S07]  /*02b0*/  IMAD.MOV.U32 R11, RZ, RZ, R9 ;  /* 0x000000ffff0b7224 */ /* 0x000fce00078e0009 */
.L_x_9:
[----:B------:R-:W-:Y:S02]  /*02c0*/  IMAD.MOV.U32 R8, RZ, RZ, R6 ;  /* 0x000000ffff087224 */ /* 0x000fe400078e0006 */
[----:B------:R-:W-:-:S06]  /*02d0*/  IMAD.MOV.U32 R9, RZ, RZ, R11 ;  /* 0x000000ffff097224 */ /* 0x000fcc00078e000b */
[----:B------:R-:W2:Y:S01]  /*02e0*/  LDG.E.64.CONSTANT R8, desc[UR6][R8.64] ;  /* 0x0000000608087981 */ /* 0x000ea2000c1e9b00 */
[----:B------:R-:W-:Y:S01]  /*02f0*/  VIADD R0, R0, 0x1 ;  /* 0x0000000100007836 */ /* 0x000fe20000000000 */
[----:B------:R-:W-:Y:S01]  /*0300*/  IADD3 R6, P3, PT, R6, 0x1000, RZ ;  /* 0x0000100006067810 */ /* 0x000fe20007f7e0ff */
[----:B------:R-:W-:-:S03]  /*0310*/  VIADD R7, R7, 0x200 ;  /* 0x0000020007077836 */ /* 0x000fc60000000000 */
[----:B------:R-:W-:Y:S01]  /*0320*/  ISETP.NE.AND P0, PT, R0, RZ, PT ;  /* 0x000000ff0000720c */ /* 0x000fe20003f05270 */
[----:B------:R-:W-:Y:S01]  /*0330*/  IMAD.X R11, RZ, RZ, R11, P3 ;  /* 0x000000ffff0b7224 */ /* 0x000fe200018e060b */
[----:B--2--5:R-:W-:-:S05]  /*0340*/  IADD3 R2, P2, PT, R8, R2, RZ ;  /* 0x0000000208027210 */ /* 0x024fca0007f5e0ff */
[----:B------:R-:W-:-:S06]  /*0350*/  IMAD.X R3, R9, 0x1, R3, P2 ;  /* 0x0000000109037824 */ /* 0x000fcc00010e0603 */
[----:B------:R-:W-:Y:S05]  /*0360*/  @P0 BRA `(.L_x_9) ;  /* 0xfffffffc00d40947 */ /* 0x000fea000383ffff */
.L_x_8:
[----:B------:R-:W-:Y:S05]  /*0370*/  BSYNC.RECONVERGENT B2 ;  /* 0x0000000000027941 */ /* 0x000fea0003800200 */
.L_x_7:
[----:B------:R-:W-:Y:S05]  /*0380*/  @!P1 BRA `(.L_x_6) ;  /* 0x0000000400689947 */ /* 0x000fea0003800000 */
[----:B------:R-:W-:Y:S01]  /*0390*/  IMAD.IADD R0, R4, 0x1, -R7 ;  /* 0x0000000104007824 */ /* 0x000fe200078e0a07 */
[----:B------:R-:W-:Y:S01]  /*03a0*/  BSSY.RECONVERGENT B2, `(.L_x_10) ;  /* 0x0000031000027945 */ /* 0x000fe20003800200 */
[----:B------:R-:W-:-:S03]  /*03b0*/  PLOP3.LUT P0, PT, PT, PT, PT, 0x80, 0x8 ;  /* 0x000000000008781c */ /* 0x000fc60003f0f070 */
[----:B------:R-:W-:-:S13]  /*03c0*/  ISETP.GT.AND P1, PT, R0, 0x1800, PT ;  /* 0x000018000000780c */ /* 0x000fda0003f24270 */
[----:B------:R-:W-:Y:S05]  /*03d0*/  @!P1 BRA `(.L_x_11) ;  /* 0x0000000000b49947 */ /* 0x000fea0003800000 */
[----:B------:R-:W-:Y:S01]  /*03e0*/  PLOP3.LUT P0, PT, PT, PT, PT, 0x8, 0x80 ;  /* 0x000000000080781c */ /* 0x000fe20003f0e170 */
[----:B------:R-:W-:-:S12]  /*03f0*/  VIADD R0, R4, 0xffffe800 ;  /* 0xffffe80004007836 */ /* 0x000fd80000000000 */
.L_x_12:
[----:B------:R-:W0:Y:S01]  /*0400*/  LDC.64 R44, c[0x0][0x380] ;  /* 0x0000e000ff2c7b82 */ /* 0x000e220000000a00 */
[C---:B------:R-:W-:Y:S02]  /*0410*/  VIADD R41, R7.reuse, 0x800 ;  /* 0x0000080007297836 */ /* 0x040fe40000000000 */
[C---:B------:R-:W-:Y:S02]  /*0420*/  VIADD R43, R7.reuse, 0x1000 ;  /* 0x00001000072b7836 */ /* 0x040fe40000000000 */
[----:B0-----:R-:W-:-:S05]  /*0430*/  IMAD.WIDE R28, R7, 0x8, R44 ;  /* 0x00000008071c7825 */ /* 0x001fca00078e022c */
[----:B------:R-:W2:Y:S01]  /*0440*/  LDG.E.64.CONSTANT R8, desc[UR6][R28.64] ;  /* 0x000000061c087981 */ /* 0x000ea2000c1e9b00 */
[----:B------:R-:W-:-:S03]  /*0450*/  IMAD.WIDE R40, R41, 0x8, R44 ;  /* 0x0000000829287825 */ /* 0x000fc600078e022c */
[----:B------:R-:W2:Y:S04]  /*0460*/  LDG.E.64.CONSTANT R10, desc[UR6][R28.64+0x1000] ;  /* 0x001000061c0a7981 */ /* 0x000ea8000c1e9b00 */
[----:B------:R-:W3:Y:S04]  /*0470*/  LDG.E.64.CONSTANT R12, desc[UR6][R28.64+0x2000] ;  /* 0x002000061c0c7981 */ /* 0x000ee8000c1e9b00 */
[----:B------:R-:W3:Y:S01]  /*0480*/  LDG.E.64.CONSTANT R14, desc[UR6][R28.64+0x3000] ;  /* 0x003000061c0e7981 */ /* 0x000ee2000c1e9b00 */
[----:B------:R-:W-:-:S03]  /*0490*/  IMAD.WIDE R42, R43, 0x8, R44 ;  /* 0x000000082b2a7825 */ /* 0x000fc600078e022c */
[----:B------:R-:W4:Y:S04]  /*04a0*/  LDG.E.64.CONSTANT R16, desc[UR6][R40.64] ;  /* 0x0000000628107981 */ /* 0x000f28000c1e9b00 */
[----:B------:R-:W4:Y:S04]  /*04b0*/  LDG.E.64.CONSTANT R18, desc[UR6][R40.64+0x1000] ;  /* 0x0010000628127981 */ /* 0x000f28000c1e9b00 */
[----:B------:R-:W4:Y:S04]  /*04c0*/  LDG.E.64.CONSTANT R20, desc[UR6][R40.64+0x2000] ;  /* 0x0020000628147981 */ /* 0x000f28000c1e9b00 */
[----:B------:R2:W4:Y:S01]  /*04d0*/  LDG.E.64.CONSTANT R26, desc[UR6][R40.64+0x3000] ;  /* 0x00300006281a7981 */ /* 0x000522000c1e9b00 */
[----:B------:R-:W-:-:S03]  /*04e0*/  VIADD R31, R7, 0x1800 ;  /* 0x00001800071f7836 */ /* 0x000fc60000000000 */
[----:B------:R-:W4:Y:S04]  /*04f0*/  LDG.E.64.CONSTANT R24, desc[UR6][R42.64] ;  /* 0x000000062a187981 */ /* 0x000f28000c1e9b00 */
[----:B------:R-:W4:Y:S01]  /*0500*/  LDG.E.64.CONSTANT R22, desc[UR6][R42.64+0x1000] ;  /* 0x001000062a167981 */ /* 0x000f22000c1e9b00 */
[----:B------:R-:W-:-:S03]  /*0510*/  IMAD.WIDE R44, R31, 0x8, R44 ;  /* 0x000000081f2c7825 */ /* 0x000fc600078e022c */
[----:B------:R-:W4:Y:S04]  /*0520*/  LDG.E.64.CONSTANT R28, desc[UR6][R42.64+0x2000] ;  /* 0x002000062a1c7981 */ /* 0x000f28000c1e9b00 */
[----:B------:R-:W4:Y:S04]  /*0530*/  LDG.E.64.CONSTANT R36, desc[UR6][R42.64+0x3000] ;  /* 0x003000062a247981 */ /* 0x000f28000c1e9b00 */
[----:B------:R-:W4:Y:S04]  /*0540*/  LDG.E.64.CONSTANT R34, desc[UR6][R44.64] ;  /* 0x000000062c227981 */ /* 0x000f28000c1e9b00 */
[----:B------:R-:W4:Y:S04]  /*0550*/  LDG.E.64.CONSTANT R32, desc[UR6][R44.64+0x1000] ;  /* 0x001000062c207981 */ /* 0x000f28000c1e9b00 */
[----:B------:R-:W4:Y:S04]  /*0560*/  LDG.E.64.CONSTANT R30, desc[UR6][R44.64+0x2000] ;  /* 0x002000062c1e7981 */ /* 0x000f28000c1e9b00 */
[----:B------:R-:W4:Y:S01]  /*0570*/  LDG.E.64.CONSTANT R38, desc[UR6][R44.64+0x3000] ;  /* 0x003000062c267981 */ /* 0x000f22000c1e9b00 */
[----:B------:R-:W-:Y:S01]  /*0580*/  VIADD R7, R7, 0x2000 ;  /* 0x0000200007077836 */ /* 0x000fe20000000000 */
[----:B--2--5:R-:W-:-:S04]  /*0590*/  IADD3 R41, P1, P2, R10, R8, R2 ;  /* 0x000000080a297210 */ /* 0x024fc80007a3e002 */
[----:B------:R-:W-:Y:S02]  /*05a0*/  IADD3.X R9, PT, PT, R11, R9, R3, P1, P2 ;  /* 0x000000090b097210 */ /* 0x000fe40000fe4403 */
[----:B---3--:R-:W-:-:S04]  /*05b0*/  IADD3 R41, P3, P4, R14, R12, R41 ;  /* 0x0000000c0e297210 */ /* 0x008fc80007c7e029 */
[----:B------:R-:W-:Y:S02]  /*05c0*/  IADD3.X R13, PT, PT, R15, R13, R9, P3, P4 ;  /* 0x0000000d0f0d7210 */ /* 0x000fe40001fe8409 */
[----:B----4-:R-:W-:-:S04]  /*05d0*/  IADD3 R3, P1, P2, R18, R16, R41 ;  /* 0x0000001012037210 */ /* 0x010fc80007a3e029 */
[----:B------:R-:W-:Y:S02]  /*05e0*/  IADD3.X R17, PT, PT, R19, R17, R13, P1, P2 ;  /* 0x0000001113117210 */ /* 0x000fe40000fe440d */
[----:B------:R-:W-:-:S04]  /*05f0*/  IADD3 R3, P3, P4, R26, R20, R3 ;  /* 0x000000141a037210 */ /* 0x000fc80007c7e003 */
[----:B------:R-:W-:Y:S02]  /*0600*/  IADD3.X R21, PT, PT, R27, R21, R17, P3, P4 ;  /* 0x000000151b157210 */ /* 0x000fe40001fe8411 */
[----:B------:R-:W-:-:S04]  /*0610*/  IADD3 R3, P1, P2, R22, R24, R3 ;  /* 0x0000001816037210 */ /* 0x000fc80007a3e003 */
[----:B------:R-:W-:Y:S02]  /*0620*/  IADD3.X R23, PT, PT, R23, R25, R21, P1, P2 ;  /* 0x0000001917177210 */ /* 0x000fe40000fe4415 */
[----:B------:R-:W-:-:S04]  /*0630*/  IADD3 R3, P3, P4, R36, R28, R3 ;  /* 0x0000001c24037210 */ /* 0x000fc80007c7e003 */
[----:B------:R-:W-:Y:S02]  /*0640*/  IADD3.X R29, PT, PT, R37, R29, R23, P3, P4 ;  /* 0x0000001d251d7210 */ /* 0x000fe40001fe8417 */
[----:B------:R-:W-:Y:S02]  /*0650*/  ISETP.GE.AND P3, PT, R7, R0, PT ;  /* 0x000000000700720c */ /* 0x000fe40003f66270 */
[----:B------:R-:W-:-:S04]  /*0660*/  IADD3 R3, P2, P1, R32, R34, R3 ;  /* 0x0000002220037210 */ /* 0x000fc8000795e003 */
[----:B------:R-:W-:Y:S02]  /*0670*/  IADD3 R2, P4, P5, R38, R30, R3 ;  /* 0x0000001e26027210 */ /* 0x000fe40007d9e003 */
[----:B------:R-:W-:-:S04]  /*0680*/  IADD3.X R3, PT, PT, R33, R35, R29, P2, P1 ;  /* 0x0000002321037210 */ /* 0x000fc800017e241d */
[----:B------:R-:W-:Y:S01]  /*0690*/  IADD3.X R3, PT, PT, R39, R31, R3, P4, P5 ;  /* 0x0000001f27037210 */ /* 0x000fe200027ea403 */
[----:B------:R-:W-:Y:S06]  /*06a0*/  @!P3 BRA `(.L_x_12) ;  /* 0xfffffffc0054b947 */ /* 0x000fec000383ffff */
.L_x_11:
[----:B------:R-:W-:Y:S05]  /*06b0*/  BSYNC.RECONVERGENT B2 ;  /* 0x0000000000027941 */ /* 0x000fea0003800200 */
.L_x_10:
[----:B------:R-:W-:Y:S01]  /*06c0*/  IMAD.IADD R0, R4, 0x1, -R7 ;  /* 0x0000000104007824 */ /* 0x000fe200078e0a07 */
[----:B------:R-:W-:Y:S04]  /*06d0*/  BSSY.RECONVERGENT B2, `(.L_x_13) ;  /* 0x0000019000027945 */ /* 0x000fe80003800200 */
[----:B------:R-:W-:-:S13]  /*06e0*/  ISETP.GT.AND P1, PT, R0, 0x800, PT ;  /* 0x000008000000780c */ /* 0x000fda0003f24270 */
[----:B------:R-:W-:Y:S05]  /*06f0*/  @!P1 BRA `(.L_x_14) ;  /* 0x0000000000589947 */ /* 0x000fea0003800000 */
[----:B------:R-:W0:Y:S01]  /*0700*/  LDC.64 R18, c[0x0][0x380] ;  /* 0x0000e000ff127b82 */ /* 0x000e220000000a00 */
[C---:B------:R-:W-:Y:S02]  /*0710*/  VIADD R15, R7.reuse, 0x800 ;  /* 0x00000800070f7836 */ /* 0x040fe40000000000 */
[----:B0-----:R-:W-:-:S05]  /*0720*/  IMAD.WIDE R8, R7, 0x8, R18 ;  /* 0x0000000807087825 */ /* 0x001fca00078e0212 */
[----:B------:R-:W2:Y:S01]  /*0730*/  LDG.E.64.CONSTANT R10, desc[UR6][R8.64] ;  /* 0x00000006080a7981 */ /* 0x000ea2000c1e9b00 */
[----:B------:R-:W-:-:S03]  /*0740*/  IMAD.WIDE R18, R15, 0x8, R18 ;  /* 0x000000080f127825 */ /* 0x000fc600078e0212 */
[----:B------:R-:W2:Y:S04]  /*0750*/  LDG.E.64.CONSTANT R12, desc[UR6][R8.64+0x1000] ;  /* 0x00100006080c7981 */ /* 0x000ea8000c1e9b00 */
[----:B------:R-:W3:Y:S04]  /*0760*/  LDG.E.64.CONSTANT R14, desc[UR6][R8.64+0x2000] ;  /* 0x00200006080e7981 */ /* 0x000ee8000c1e9b00 */
[----:B------:R-:W3:Y:S04]  /*0770*/  LDG.E.64.CONSTANT R16, desc[UR6][R8.64+0x3000] ;  /* 0x0030000608107981 */ /* 0x000ee8000c1e9b00 */
[----:B------:R-:W4:Y:S04]  /*0780*/  LDG.E.64.CONSTANT R20, desc[UR6][R18.64] ;  /* 0x0000000612147981 */ /* 0x000f28000c1e9b00 */
[----:B------:R-:W4:Y:S04]  /*0790*/  LDG.E.64.CONSTANT R22, desc[UR6][R18.64+0x1000] ;  /* 0x0010000612167981 */ /* 0x000f28000c1e9b00 */
[----:B------:R-:W4:Y:S04]  /*07a0*/  LDG.E.64.CONSTANT R24, desc[UR6][R18.64+0x2000] ;  /* 0x0020000612187981 */ /* 0x000f28000c1e9b00 */
[----:B------:R-:W4:Y:S01]  /*07b0*/  LDG.E.64.CONSTANT R26, desc[UR6][R18.64+0x3000] ;  /* 0x00300006121a7981 */ /* 0x000f22000c1e9b00 */
[----:B------:R-:W-:Y:S01]  /*07c0*/  VIADD R7, R7, 0x1000 ;  /* 0x0000100007077836 */ /* 0x000fe20000000000 */
[----:B--2--5:R-:W-:-:S04]  /*07d0*/  IADD3 R29, P0, P1, R12, R10, R2 ;  /* 0x0000000a0c1d7210 */ /* 0x024fc8000791e002 */
[----:B------:R-:W-:Y:S02]  /*07e0*/  IADD3.X R11, PT, PT, R13, R11, R3, P0, P1 ;  /* 0x0000000b0d0b7210 */ /* 0x000fe400007e2403 */
[----:B------:R-:W-:Y:S02]  /*07f0*/  PLOP3.LUT P0, PT, PT, PT, PT, 0x8, 0x80 ;  /* 0x000000000080781c */ /* 0x000fe40003f0e170 */
[----:B---3--:R-:W-:-:S04]  /*0800*/  IADD3 R29, P2, P3, R16, R14, R29 ;  /* 0x0000000e101d7210 */ /* 0x008fc80007b5e01d */
[----:B------:R-:W-:Y:S02]  /*0810*/  IADD3.X R15, PT, PT, R17, R15, R11, P2, P3 ;  /* 0x0000000f110f7210 */ /* 0x000fe400017e640b */
[----:B----4-:R-:W-:-:S04]  /*0820*/  IADD3 R3, P1, P4, R22, R20, R29 ;  /* 0x0000001416037210 */ /* 0x010fc80007c3e01d */
[----:B------:R-:W-:Y:S02]  /*0830*/  IADD3 R2, P2, P3, R26, R24, R3 ;  /* 0x000000181a027210 */ /* 0x000fe40007b5e003 */
[----:B------:R-:W-:-:S04]  /*0840*/  IADD3.X R3, PT, PT, R23, R21, R15, P1, P4 ;  /* 0x0000001517037210 */ /* 0x000fc80000fe840f */
[----:B------:R-:W-:-:S07]  /*0850*/  IADD3.X R3, PT, PT, R27, R25, R3, P2, P3 ;  /* 0x000000191b037210 */ /* 0x000fce00017e6403 */
.L_x_14:
[----:B------:R-:W-:Y:S05]  /*0860*/  BSYNC.RECONVERGENT B2 ;  /* 0x0000000000027941 */ /* 0x000fea0003800200 */
.L_x_13:
[----:B------:R-:W-:-:S13]  /*0870*/  ISETP.LT.OR P0, PT, R7, R4, P0 ;  /* 0x000000040700720c */ /* 0x000fda0000701670 */
[----:B------:R-:W-:Y:S05]  /*0880*/  @!P0 BRA `(.L_x_6) ;  /* 0x0000000000288947 */ /* 0x000fea0003800000 */
[----:B------:R-:W0:Y:S02]  /*0890*/  LDC.64 R8, c[0x0][0x380] ;  /* 0x0000e000ff087b82 */ /* 0x000e240000000a00 */
[----:B0-----:R-:W-:-:S05]  /*08a0*/  IMAD.WIDE R6, R7, 0x8, R8 ;  /* 0x0000000807067825 */ /* 0x001fca00078e0208 */
[----:B------:R-:W2:Y:S04]  /*08b0*/  LDG.E.64.CONSTANT R8, desc[UR6][R6.64] ;  /* 0x0000000606087981 */ /* 0x000ea8000c1e9b00 */
[----:B------:R-:W2:Y:S04]  /*08c0*/  LDG.E.64.CONSTANT R10, desc[UR6][R6.64+0x1000] ;  /* 0x00100006060a7981 */ /* 0x000ea8000c1e9b00 */
[----:B------:R-:W3:Y:S04]  /*08d0*/  LDG.E.64.CONSTANT R12, desc[UR6][R6.64+0x2000] ;  /* 0x00200006060c7981 */ /* 0x000ee8000c1e9b00 */
[----:B------:R-:W3:Y:S01]  /*08e0*/  LDG.E.64.CONSTANT R14, desc[UR6][R6.64+0x3000] ;  /* 0x00300006060e7981 */ /* 0x000ee2000c1e9b00 */
[----:B--2--5:R-:W-:-:S04]  /*08f0*/  IADD3 R17, P0, P1, R10, R8, R2 ;  /* 0x000000080a117210 */ /* 0x024fc8000791e002 */
[----:B------:R-:W-:Y:S02]  /*0900*/  IADD3.X R3, PT, PT, R11, R9, R3, P0, P1 ;  /* 0x000000090b037210 */ /* 0x000fe400007e2403 */
[----:B---3--:R-:W-:-:S04]  /*0910*/  IADD3 R2, P2, P3, R14, R12, R17 ;  /* 0x0000000c0e027210 */ /* 0x008fc80007b5e011 */
[----:B------:R-:W-:-:S09]  /*0920*/  IADD3.X R3, PT, PT, R15, R13, R3, P2, P3 ;  /* 0x0000000d0f037210 */ /* 0x000fd200017e6403 */
.L_x_6:
[----:B------:R-:W-:Y:S05]  /*0930*/  BSYNC.RECONVERGENT B1 ;  /* 0x0000000000017941 */ /* 0x000fea0003800200 */
.L_x_5:
[----:B------:R-:W-:-:S13]  /*0940*/  ISETP.GE.AND P0, PT, R4, 0x200, PT ;  /* 0x000002000400780c */ /* 0x000fda0003f06270 */
[----:B------:R-:W-:Y:S05]  /*0950*/  @!P0 BRA `(.L_x_15) ;  /* 0x00000004002c8947 */ /* 0x000fea0003800000 */
[----:B------:R-:W0:Y:S01]  /*0960*/  S2R R8, SR_LANEID ;  /* 0x0000000000087919 */ /* 0x000e220000000000 */
[----:B-----5:R-:W1:Y:S04]  /*0970*/  SHFL.DOWN PT, R0, R2, 0x1, 0x1f ;  /* 0x08201f0002007f89 */ /* 0x020e6800000e0000 */
[----:B------:R-:W2:Y:S01]  /*0980*/  SHFL.DOWN PT, R4, R3, 0x1, 0x1f ;  /* 0x08201f0003047f89 */ /* 0x000ea200000e0000 */
[----:B0-----:R-:W-:-:S04]  /*0990*/  ISETP.GT.AND P0, PT, R8, 0x1e, PT ;  /* 0x0000001e0800780c */ /* 0x001fc80003f04270 */
[----:B-1----:R-:W-:Y:S02]  /*09a0*/  SEL R9, R0, RZ, !P0 ;  /* 0x000000ff00097207 */ /* 0x002fe40004000000 */
[----:B--2---:R-:W-:Y:S02]  /*09b0*/  SEL R4, R4, RZ, !P0 ;  /* 0x000000ff04047207 */ /* 0x004fe40004000000 */
[----:B------:R-:W-:-:S05]  /*09c0*/  IADD3 R9, P0, PT, R2, R9, RZ ;  /* 0x0000000902097210 */ /* 0x000fca0007f1e0ff */
[----:B------:R-:W-:Y:S01]  /*09d0*/  IMAD.X R6, R3, 0x1, R4, P0 ;  /* 0x0000000103067824 */ /* 0x000fe200000e0604 */
[----:B------:R-:W0:Y:S01]  /*09e0*/  SHFL.DOWN PT, R0, R9, 0x2, 0x1f ;  /* 0x08401f0009007f89 */ /* 0x000e2200000e0000 */
[----:B------:R-:W-:-:S03]  /*09f0*/  ISETP.GT.AND P0, PT, R8, 0x1d, PT ;  /* 0x0000001d0800780c */ /* 0x000fc60003f04270 */
[----:B------:R-:W1:Y:S01]  /*0a00*/  SHFL.DOWN PT, R4, R6, 0x2, 0x1f ;  /* 0x08401f0006047f89 */ /* 0x000e6200000e0000 */
[----:B0-----:R-:W-:-:S04]  /*0a10*/  SEL R0, R0, RZ, !P0 ;  /* 0x000000ff00007207 */ /* 0x001fc80004000000 */
[----:B------:R-:W-:Y:S02]  /*0a20*/  IADD3 R7, P1, PT, R0, R9, RZ ;  /* 0x0000000900077210 */ /* 0x000fe40007f3e0ff */
[----:B-1----:R-:W-:Y:S02]  /*0a30*/  SEL R3, R4, RZ, !P0 ;  /* 0x000000ff04037207 */ /* 0x002fe40004000000 */
[----:B------:R-:W-:Y:S01]  /*0a40*/  ISETP.GT.AND P0, PT, R8, 0x1b, PT ;  /* 0x0000001b0800780c */ /* 0x000fe20003f04270 */
[----:B------:R-:W0:Y:S02]  /*0a50*/  SHFL.DOWN PT, R0, R7, 0x4, 0x1f ;  /* 0x08801f0007007f89 */ /* 0x000e2400000e0000 */
[----:B------:R-:W-:-:S05]  /*0a60*/  IMAD.X R3, R3, 0x1, R6, P1 ;  /* 0x0000000103037824 */ /* 0x000fca00008e0606 */
[----:B------:R-:W1:Y:S01]  /*0a70*/  SHFL.DOWN PT, R2, R3, 0x4, 0x1f ;  /* 0x08801f0003027f89 */ /* 0x000e6200000e0000 */
[----:B0-----:R-:W-:-:S04]  /*0a80*/  SEL R0, R0, RZ, !P0 ;  /* 0x000000ff00007207 */ /* 0x001fc80004000000 */
[----:B------:R-:W-:Y:S02]  /*0a90*/  IADD3 R11, P1, PT, R0, R7, RZ ;  /* 0x00000007000b7210 */ /* 0x000fe40007f3e0ff */
[----:B-1----:R-:W-:-:S03]  /*0aa0*/  SEL R2, R2, RZ, !P0 ;  /* 0x000000ff02027207 */ /* 0x002fc60004000000 */
[----:B------:R-:W0:Y:S01]  /*0ab0*/  SHFL.DOWN PT, R0, R11, 0x8, 0x1f ;  /* 0x09001f000b007f89 */ /* 0x000e2200000e0000 */
[----:B------:R-:W-:Y:S01]  /*0ac0*/  ISETP.GT.AND P0, PT, R8, 0x17, PT ;  /* 0x000000170800780c */ /* 0x000fe20003f04270 */
[----:B------:R-:W-:Y:S01]  /*0ad0*/  IMAD.X R13, R2, 0x1, R3, P1 ;  /* 0x00000001020d7824 */ /* 0x000fe200008e0603 */
[----:B------:R-:W-:-:S04]  /*0ae0*/  ISETP.NE.AND P1, PT, R8, RZ, PT ;  /* 0x000000ff0800720c */ /* 0x000fc80003f25270 */
[----:B------:R-:W1:Y:S09]  /*0af0*/  SHFL.DOWN PT, R2, R13, 0x8, 0x1f ;  /* 0x09001f000d027f89 */ /* 0x000e7200000e0000 */
[----:B------:R-:W2:Y:S01]  /*0b00*/  @!P1 S2R R7, SR_CgaCtaId ;  /* 0x0000000000079919 */ /* 0x000ea20000008800 */
[----:B0-----:R-:W-:-:S04]  /*0b10*/  SEL R0, R0, RZ, !P0 ;  /* 0x000000ff00007207 */ /* 0x001fc80004000000 */
[----:B------:R-:W-:Y:S02]  /*0b20*/  IADD3 R9, P2, PT, R0, R11, RZ ;  /* 0x0000000b00097210 */ /* 0x000fe40007f5e0ff */
[----:B-1----:R-:W-:-:S03]  /*0b30*/  SEL R2, R2, RZ, !P0 ;  /* 0x000000ff02027207 */ /* 0x002fc60004000000 */
[----:B------:R-:W0:Y:S01]  /*0b40*/  SHFL.DOWN PT, R0, R9, 0x10, 0x1f ;  /* 0x0a001f0009007f89 */ /* 0x000e2200000e0000 */
[----:B------:R-:W-:Y:S01]  /*0b50*/  ISETP.GT.AND P0, PT, R8, 0xf, PT ;  /* 0x0000000f0800780c */ /* 0x000fe20003f04270 */
[----:B------:R-:W-:Y:S01]  /*0b60*/  IMAD.X R6, R2, 0x1, R13, P2 ;  /* 0x0000000102067824 */ /* 0x000fe200010e060d */
[----:B------:R-:W-:-:S04]  /*0b70*/  @!P1 MOV R2, 0x400 ;  /* 0x0000040000029802 */ /* 0x000fc80000000f00 */
[----:B------:R-:W1:Y:S01]  /*0b80*/  SHFL.DOWN PT, R3, R6, 0x10, 0x1f ;  /* 0x0a001f0006037f89 */ /* 0x000e6200000e0000 */
[----:B--2---:R-:W-:Y:S02]  /*0b90*/  @!P1 LEA R7, R7, R2, 0x18 ;  /* 0x0000000207079211 */ /* 0x004fe400078ec0ff */
[----:B0-----:R-:W-:Y:S02]  /*0ba0*/  SEL R4, R0, RZ, !P0 ;  /* 0x000000ff00047207 */ /* 0x001fe40004000000 */
[----:B------:R-:W-:Y:S02]  /*0bb0*/  @!P1 SHF.R.U32.HI R0, RZ, 0x2, R5 ;  /* 0x00000002ff009819 */ /* 0x000fe40000011605 */
[----:B------:R-:W-:Y:S02]  /*0bc0*/  IADD3 R2, P2, PT, R4, R9, RZ ;  /* 0x0000000904027210 */ /* 0x000fe40007f5e0ff */
[----:B------:R-:W-:Y:S02]  /*0bd0*/  @!P1 LOP3.LUT R0, R0, 0xf8, RZ, 0xc0, !PT ;  /* 0x000000f800009812 */ /* 0x000fe400078ec0ff */
[----:B-1----:R-:W-:-:S02]  /*0be0*/  SEL R3, R3, RZ, !P0 ;  /* 0x000000ff03037207 */ /* 0x002fc40004000000 */
[----:B------:R-:W-:Y:S01]  /*0bf0*/  ISETP.NE.AND P0, PT, R5, RZ, PT ;  /* 0x000000ff0500720c */ /* 0x000fe20003f05270 */
[----:B------:R-:W-:Y:S02]  /*0c00*/  @!P1 IMAD.IADD R7, R0, 0x1, R7 ;  /* 0x0000000100079824 */ /* 0x000fe400078e0207 */
[----:B------:R-:W-:-:S05]  /*0c10*/  IMAD.X R3, R3, 0x1, R6, P2 ;  /* 0x0000000103037824 */ /* 0x000fca00010e0606 */
[----:B------:R2:W-:Y:S01]  /*0c20*/  @!P1 STS.64 [R7+0x10], R2 ;  /* 0x0000100207009388 */ /* 0x0005e20000000a00 */
[----:B------:R-:W-:Y:S06]  /*0c30*/  BAR.SYNC.DEFER_BLOCKING 0x0 ;  /* 0x0000000000007b1d */ /* 0x000fec0000010000 */
[----:B------:R-:W-:Y:S05]  /*0c40*/  @P0 BRA `(.L_x_16) ;  /* 0x00000018007c0947 */ /* 0x000fea0003800000 */
[----:B------:R-:W0:Y:S01]  /*0c50*/  S2UR UR5, SR_CgaCtaId ;  /* 0x00000000000579c3 */ /* 0x000e220000008800 */
[----:B------:R-:W-:Y:S02]  /*0c60*/  UMOV UR4, 0x400 ;  /* 0x0000040000047882 */ /* 0x000fe40000000000 */
[----:B0-----:R-:W-:-:S09]  /*0c70*/  ULEA UR4, UR5, UR4, 0x18 ;  /* 0x0000000405047291 */ /* 0x001fd2000f8ec0ff */
[----:B------:R-:W-:Y:S04]  /*0c80*/  LDS.64 R32, [UR4+0x18] ;  /* 0x00001804ff207984 */ /* 0x000fe80008000a00 */
[----:B------:R-:W0:Y:S04]  /*0c90*/  LDS.128 R28, [UR4+0x20] ;  /* 0x00002004ff1c7984 */ /* 0x000e280008000c00 */
[----:B------:R-:W1:Y:S04]  /*0ca0*/  LDS.128 R24, [UR4+0x30] ;  /* 0x00003004ff187984 */ /* 0x000e680008000c00 */
[----:B------:R-:W3:Y:S04]  /*0cb0*/  LDS.128 R20, [UR4+0x40] ;  /* 0x00004004ff147984 */ /* 0x000ee80008000c00 */
[----:B------:R-:W4:Y:S04]  /*0cc0*/  LDS.128 R16, [UR4+0x50] ;  /* 0x00005004ff107984 */ /* 0x000f280008000c00 */
[----:B------:R-:W5:Y:S04]  /*0cd0*/  LDS.128 R12, [UR4+0x60] ;  /* 0x00006004ff0c7984 */ /* 0x000f680008000c00 */
[----:B------:R-:W5:Y:S04]  /*0ce0*/  LDS.128 R8, [UR4+0x70] ;  /* 0x00007004ff087984 */ /* 0x000f680008000c00 */
[----:B--2---:R-:W2:Y:S01]  /*0cf0*/  LDS.128 R4, [UR4+0x80] ;  /* 0x00008004ff047984 */ /* 0x004ea20008000c00 */
[----:B0-----:R-:W-:-:S04]  /*0d00*/  IADD3 R35, P1, P2, R28, R32, R2 ;  /* 0x000000201c237210 */ /* 0x001fc80007a3e002 */
[----:B-1----:R-:W-:Y:S02]  /*0d10*/  IADD3 R35, P3, P4, R24, R35, R30 ;  /* 0x0000002318237210 */ /* 0x002fe40007c7e01e */
[----:B------:R-:W-:Y:S02]  /*0d20*/  IADD3.X R29, PT, PT, R29, R33, R3, P1, P2 ;  /* 0x000000211d1d7210 */ /* 0x000fe40000fe4403 */
[----:B---3--:R-:W-:Y:S02]  /*0d30*/  IADD3 R3, P1, P2, R20, R35, R26 ;  /* 0x0000002314037210 */ /* 0x008fe40007a3e01a */
[----:B------:R-:W-:Y:S02]  /*0d40*/  IADD3.X R25, PT, PT, R25, R29, R31, P3, P4 ;  /* 0x0000001d19197210 */ /* 0x000fe40001fe841f */
[----:B----4-:R-:W-:Y:S02]  /*0d50*/  IADD3 R3, P3, P4, R16, R3, R22 ;  /* 0x0000000310037210 */ /* 0x010fe40007c7e016 */
[----:B------:R-:W-:-:S02]  /*0d60*/  IADD3.X R21, PT, PT, R21, R25, R27, P1, P2 ;  /* 0x0000001915157210 */ /* 0x000fc40000fe441b */
[----:B-----5:R-:W-:Y:S02]  /*0d70*/  IADD3 R3, P1, P2, R12, R3, R18 ;  /* 0x000000030c037210 */ /* 0x020fe40007a3e012 */
[----:B------:R-:W-:Y:S02]  /*0d80*/  IADD3.X R17, PT, PT, R17, R21, R23, P3, P4 ;  /* 0x0000001511117210 */ /* 0x000fe40001fe8417 */
[----:B------:R-:W-:Y:S02]  /*0d90*/  IADD3 R3, P3, P4, R8, R3, R14 ;  /* 0x0000000308037210 */ /* 0x000fe40007c7e00e */
[----:B------:R-:W-:Y:S02]  /*0da0*/  IADD3.X R13, PT, PT, R13, R17, R19, P1, P2 ;  /* 0x000000110d0d7210 */ /* 0x000fe40000fe4413 */
[----:B--2---:R-:W-:Y:S02]  /*0db0*/  IADD3 R3, P1, P2, R4, R3, R10 ;  /* 0x0000000304037210 */ /* 0x004fe40007a3e00a */
[----:B------:R-:W-:-:S02]  /*0dc0*/  IADD3.X R9, PT, PT, R9, R13, R15, P3, P4 ;  /* 0x0000000d09097210 */ /* 0x000fc40001fe840f */
[----:B------:R-:W-:Y:S02]  /*0dd0*/  IADD3 R2, P3, PT, R3, R6, RZ ;  /* 0x0000000603027210 */ /* 0x000fe40007f7e0ff */
[----:B------:R-:W-:-:S05]  /*0de0*/  IADD3.X R3, PT, PT, R5, R9, R11, P1, P2 ;  /* 0x0000000905037210 */ /* 0x000fca0000fe440b */
[----:B------:R-:W-:Y:S01]  /*0df0*/  IMAD.X R3, R3, 0x1, R7, P3 ;  /* 0x0000000103037824 */ /* 0x000fe200018e0607 */
[----:B------:R-:W-:Y:S06]  /*0e00*/  BRA `(.L_x_16) ;  /* 0x00000018000c7947 */ /* 0x000fec0003800000 */
.L_x_15:
[----:B------:R-:W-:Y:S01]  /*0e10*/  LOP3.LUT R0, R5, 0x3e0, RZ, 0xc0, !PT ;  /* 0x000003e005007812 */ /* 0x000fe200078ec0ff */
[----:B------:R-:W0:Y:S03]  /*0e20*/  S2R R12, SR_LANEID ;  /* 0x00000000000c7919 */ /* 0x000e260000000000 */
[----:B------:R-:W-:Y:S01]  /*0e30*/  LOP3.LUT R9, RZ, R0, RZ, 0x33, !PT ;  /* 0x00000000ff097212 */ /* 0x000fe200078e33ff */
[----:B------:R-:W-:-:S04]  /*0e40*/  VIADD R7, R0, 0x20 ;  /* 0x0000002000077836 */ /* 0x000fc80000000000 */
[----:B------:R-:W-:Y:S01]  /*0e50*/  IMAD.IADD R9, R9, 0x1, R4 ;  /* 0x0000000109097824 */ /* 0x000fe200078e0204 */
[----:B------:R-:W-:-:S04]  /*0e60*/  ISETP.GT.AND P0, PT, R7, R4, PT ;  /* 0x000000040700720c */ /* 0x000fc80003f04270 */
[----:B------:R-:W-:-:S05]  /*0e70*/  SEL R9, R9, 0x1f, P0 ;  /* 0x0000001f09097807 */ /* 0x000fca0000000000 */
[----:B-----5:R-:W1:Y:S04]  /*0e80*/  SHFL.DOWN PT, R0, R2, 0x1, R9 ;  /* 0x0820000002007989 */ /* 0x020e6800000e0009 */
[----:B------:R-:W2:Y:S01]  /*0e90*/  SHFL.DOWN PT, R6, R3, 0x1, R9 ;  /* 0x0820000003067989 */ /* 0x000ea200000e0009 */
[C---:B0-----:R-:W-:Y:S01]  /*0ea0*/  ISETP.GE.AND P0, PT, R12.reuse, R9, PT ;  /* 0x000000090c00720c */ /* 0x041fe20003f06270 */
[C---:B------:R-:W-:Y:S01]  /*0eb0*/  VIADD R8, R12.reuse, 0x2 ;  /* 0x000000020c087836 */ /* 0x040fe20000000000 */
[----:B------:R-:W-:Y:S02]  /*0ec0*/  ISETP.NE.AND P2, PT, R12, RZ, PT ;  /* 0x000000ff0c00720c */ /* 0x000fe40003f45270 */
[----:B-1----:R-:W-:Y:S02]  /*0ed0*/  SEL R7, R0, RZ, !P0 ;  /* 0x000000ff00077207 */ /* 0x002fe40004000000 */
[----:B--2---:R-:W-:-:S02]  /*0ee0*/  SEL R6, R6, RZ, !P0 ;  /* 0x000000ff06067207 */ /* 0x004fc40004000000 */
[----:B------:R-:W-:-:S05]  /*0ef0*/  IADD3 R7, P0, PT, R2, R7, RZ ;  /* 0x0000000702077210 */ /* 0x000fca0007f1e0ff */
[----:B------:R-:W-:Y:S01]  /*0f00*/  IMAD.X R11, R3, 0x1, R6, P0 ;  /* 0x00000001030b7824 */ /* 0x000fe200000e0606 */
[----:B------:R-:W0:Y:S01]  /*0f10*/  SHFL.DOWN PT, R0, R7, 0x2, R9 ;  /* 0x0840000007007989 */ /* 0x000e2200000e0009 */
[----:B------:R-:W-:-:S03]  /*0f20*/  ISETP.GT.AND P0, PT, R8, R9, PT ;  /* 0x000000090800720c */ /* 0x000fc60003f04270 */
[----:B------:R-:W1:Y:S01]  /*0f30*/  SHFL.DOWN PT, R6, R11, 0x2, R9 ;  /* 0x084000000b067989 */ /* 0x000e6200000e0009 */
[----:B0-----:R-:W-:-:S04]  /*0f40*/  SEL R0, R0, RZ, !P0 ;  /* 0x000000ff00007207 */ /* 0x001fc80004000000 */
[----:B------:R-:W-:Y:S02]  /*0f50*/  IADD3 R8, P1, PT, R0, R7, RZ ;  /* 0x0000000700087210 */ /* 0x000fe40007f3e0ff */
[----:B-1----:R-:W-:-:S03]  /*0f60*/  SEL R6, R6, RZ, !P0 ;  /* 0x000000ff06067207 */ /* 0x002fc60004000000 */
[----:B------:R-:W0:Y:S02]  /*0f70*/  SHFL.DOWN PT, R0, R8, 0x4, R9 ;  /* 0x0880000008007989 */ /* 0x000e2400000e0009 */
[----:B------:R-:W-:Y:S02]  /*0f80*/  IMAD.X R10, R6, 0x1, R11, P1 ;  /* 0x00000001060a7824 */ /* 0x000fe400008e060b */
[----:B------:R-:W-:Y:S01]  /*0f90*/  VIADD R6, R12, 0x4 ;  /* 0x000000040c067836 */ /* 0x000fe20000000000 */
[----:B------:R-:W1:Y:S02]  /*0fa0*/  @!P2 S2R R11, SR_CgaCtaId ;  /* 0x00000000000ba919 */ /* 0x000e640000008800 */
[----:B------:R-:W2:Y:S02]  /*0fb0*/  SHFL.DOWN PT, R2, R10, 0x4, R9 ;  /* 0x088000000a027989 */ /* 0x000ea400000e0009 */
[----:B------:R-:W-:Y:S01]  /*0fc0*/  ISETP.GT.AND P0, PT, R6, R9, PT ;  /* 0x000000090600720c */ /* 0x000fe20003f04270 */
[----:B------:R-:W-:-:S03]  /*0fd0*/  VIADD R6, R12, 0x8 ;  /* 0x000000080c067836 */ /* 0x000fc60000000000 */
[----:B0-----:R-:W-:-:S04]  /*0fe0*/  SEL R0, R0, RZ, !P0 ;  /* 0x000000ff00007207 */ /* 0x001fc80004000000 */
[----:B------:R-:W-:Y:S02]  /*0ff0*/  IADD3 R3, P1, PT, R0, R8, RZ ;  /* 0x0000000800037210 */ /* 0x000fe40007f3e0ff */
[----:B--2---:R-:W-:-:S03]  /*1000*/  SEL R2, R2, RZ, !P0 ;  /* 0x000000ff02027207 */ /* 0x004fc60004000000 */
[----:B------:R-:W0:Y:S01]  /*1010*/  SHFL.DOWN PT, R0, R3, 0x8, R9 ;  /* 0x0900000003007989 */ /* 0x000e2200000e0009 */
[----:B------:R-:W-:Y:S01]  /*1020*/  ISETP.GT.AND P0, PT, R6, R9, PT ;  /* 0x000000090600720c */ /* 0x000fe20003f04270 */
[----:B------:R-:W-:-:S05]  /*1030*/  IMAD.X R7, R2, 0x1, R10, P1 ;  /* 0x0000000102077824 */ /* 0x000fca00008e060a */
[----:B------:R-:W2:Y:S01]  /*1040*/  SHFL.DOWN PT, R2, R7, 0x8, R9 ;  /* 0x0900000007027989 */ /* 0x000ea200000e0009 */
[----:B0-----:R-:W-:-:S04]  /*1050*/  SEL R0, R0, RZ, !P0 ;  /* 0x000000ff00007207 */ /* 0x001fc80004000000 */
[----:B------:R-:W-:Y:S02]  /*1060*/  IADD3 R6, P1, PT, R0, R3, RZ ;  /* 0x0000000300067210 */ /* 0x000fe40007f3e0ff */
[----:B--2---:R-:W-:-:S03]  /*1070*/  SEL R2, R2, RZ, !P0 ;  /* 0x000000ff02027207 */ /* 0x004fc60004000000 */
[----:B------:R-:W0:Y:S02]  /*1080*/  SHFL.DOWN PT, R0, R6, 0x10, R9 ;  /* 0x0a00000006007989 */ /* 0x000e2400000e0009 */
[----:B------:R-:W-:Y:S01]  /*1090*/  IMAD.X R8, R2, 0x1, R7, P1 ;  /* 0x0000000102087824 */ /* 0x000fe200008e0607 */
[----:B------:R-:W-:Y:S01]  /*10a0*/  @!P2 SHF.R.U32.HI R7, RZ, 0x2, R5 ;  /* 0x00000002ff07a819 */ /* 0x000fe20000011605 */
[----:B------:R-:W-:-:S03]  /*10b0*/  VIADD R2, R12, 0x10 ;  /* 0x000000100c027836 */ /* 0x000fc60000000000 */
[----:B------:R-:W2:Y:S01]  /*10c0*/  SHFL.DOWN PT, R3, R8, 0x10, R9 ;  /* 0x0a00000008037989 */ /* 0x000ea200000e0009 */
[----:B------:R-:W-:Y:S02]  /*10d0*/  @!P2 LOP3.LUT R7, R7, 0xf8, RZ, 0xc0, !PT ;  /* 0x000000f80707a812 */ /* 0x000fe400078ec0ff */
[----:B------:R-:W-:Y:S02]  /*10e0*/  ISETP.GT.AND P0, PT, R2, R9, PT ;  /* 0x000000090200720c */ /* 0x000fe40003f04270 */
[----:B------:R-:W-:-:S04]  /*10f0*/  @!P2 MOV R2, 0x400 ;  /* 0x000004000002a802 */ /* 0x000fc80000000f00 */
[----:B-1----:R-:W-:-:S05]  /*1100*/  @!P2 LEA R10, R11, R2, 0x18 ;  /* 0x000000020b0aa211 */ /* 0x002fca00078ec0ff */
[----:B------:R-:W-:Y:S01]  /*1110*/  @!P2 IMAD.IADD R7, R7, 0x1, R10 ;  /* 0x000000010707a824 */ /* 0x000fe200078e020a */
[----:B0-----:R-:W-:-:S04]  /*1120*/  SEL R0, R0, RZ, !P0 ;  /* 0x000000ff00007207 */ /* 0x001fc80004000000 */
[----:B------:R-:W-:Y:S02]  /*1130*/  IADD3 R2, P1, PT, R0, R6, RZ ;  /* 0x0000000600027210 */ /* 0x000fe40007f3e0ff */
[----:B--2---:R-:W-:Y:S02]  /*1140*/  SEL R3, R3, RZ, !P0 ;  /* 0x000000ff03037207 */ /* 0x004fe40004000000 */
[----:B------:R-:W-:-:S03]  /*1150*/  ISETP.NE.AND P0, PT, R5, RZ, PT ;  /* 0x000000ff0500720c */ /* 0x000fc60003f05270 */
[----:B------:R-:W-:-:S05]  /*1160*/  IMAD.X R3, R3, 0x1, R8, P1 ;  /* 0x0000000103037824 */ /* 0x000fca00008e0608 */
[----:B------:R1:W-:Y:S01]  /*1170*/  @!P2 STS.64 [R7+0x10], R2 ;  /* 0x000010020700a388 */ /* 0x0003e20000000a00 */
[----:B------:R-:W-:Y:S06]  /*1180*/  BAR.SYNC.DEFER_BLOCKING 0x0 ;  /* 0x0000000000007b1d */ /* 0x000fec0000010000 */
[----:B------:R-:W-:Y:S05]  /*1190*/  @P0 BRA `(.L_x_16) ;  /* 0x0000001400280947 */ /* 0x000fea0003800000 */
[----:B------:R-:W0:Y:S01]  /*11a0*/  S2UR UR5, SR_CgaCtaId ;  /* 0x00000000000579c3 */ /* 0x000e220000008800 */
[----:B------:R-:W-:Y:S01]  /*11b0*/  UMOV UR4, 0x400 ;  /* 0x0000040000047882 */ /* 0x000fe20000000000 */
[C---:B------:R-:W-:Y:S02]  /*11c0*/  ISETP.GT.AND P2, PT, R4.reuse, 0x40, PT ;  /* 0x000000400400780c */ /* 0x040fe40003f44270 */
[C---:B------:R-:W-:Y:S02]  /*11d0*/  ISETP.GT.AND P1, PT, R4.reuse, 0x20, PT ;  /* 0x000000200400780c */ /* 0x040fe40003f24270 */
[C---:B------:R-:W-:Y:S02]  /*11e0*/  ISETP.GT.AND P5, PT, R4.reuse, 0x180, PT ;  /* 0x000001800400780c */ /* 0x040fe40003fa4270 */
[----:B------:R-:W-:Y:S01]  /*11f0*/  ISETP.GT.AND P6, PT, R4, 0x1a0, PT ;  /* 0x000001a00400780c */ /* 0x000fe20003fc4270 */
[----:B0-----:R-:W-:-:S09]  /*1200*/  ULEA UR4, UR5, UR4, 0x18 ;  /* 0x0000000405047291 */ /* 0x001fd2000f8ec0ff */
[----:B------:R-:W0:Y:S04]  /*1210*/  LDS.128 R8, [UR4+0x20] ;  /* 0x00002004ff087984 */ /* 0x000e280008000c00 */
[----:B-1----:R-:W1:Y:S04]  /*1220*/  LDS.64 R6, [UR4+0x18] ;  /* 0x00001804ff067984 */ /* 0x002e680008000a00 */
[----:B------:R-:W2:Y:S04]  /*1230*/  LDS.128 R12, [UR4+0x30] ;  /* 0x00003004ff0c7984 */ /* 0x000ea80008000c00 */
[----:B------:R-:W3:Y:S04]  /*1240*/  LDS.128 R16, [UR4+0x40] ;  /* 0x00004004ff107984 */ /* 0x000ee80008000c00 */
[----:B------:R-:W4:Y:S04]  /*1250*/  LDS.128 R20, [UR4+0x50] ;  /* 0x00005004ff147984 */ /* 0x000f280008000c00 */
[----:B------:R-:W5:Y:S04]  /*1260*/  LDS.128 R24, [UR4+0x60] ;  /* 0x00006004ff187984 */ /* 0x000f680008000c00 */
[----:B------:R-:W5:Y:S04]  /*1270*/  LDS.128 R32, [UR4+0x70] ;  /* 0x00007004ff207984 */ /* 0x000f680008000c00 */
[----:B------:R-:W5:Y:S01]  /*1280*/  LDS.128 R28, [UR4+0x80] ;  /* 0x00008004ff1c7984 */ /* 0x000f620008000c00 */
[----:B0-----:R-:W-:-:S02]  /*1290*/  SEL R5, R8, RZ, P2 ;  /* 0x000000ff08057207 */ /* 0x001fc40001000000 */
[----:B------:R-:W-:Y:S02]  /*12a0*/  SEL R8, R9, RZ, P2 ;  /* 0x000000ff09087207 */ /* 0x000fe40001000000 */
[----:B-1----:R-:W-:Y:S02]  /*12b0*/  SEL R0, R6, RZ, P1 ;  /* 0x000000ff06007207 */ /* 0x002fe40000800000 */
[----:B------:R-:W-:Y:S02]  /*12c0*/  SEL R7, R7, RZ, P1 ;  /* 0x000000ff07077207 */ /* 0x000fe40000800000 */
[C---:B------:R-:W-:Y:S02]  /*12d0*/  ISETP.GT.AND P1, PT, R4.reuse, 0x60, PT ;  /* 0x000000600400780c */ /* 0x040fe40003f24270 */
[----:B------:R-:W-:Y:S02]  /*12e0*/  ISETP.GT.AND P2, PT, R4, 0x80, PT ;  /* 0x000000800400780c */ /* 0x000fe40003f44270 */
[----:B------:R-:W-:-:S02]  /*12f0*/  IADD3 R0, P3, P4, R5, R0, R2 ;  /* 0x0000000005007210 */ /* 0x000fc40007c7e002 */
[----:B------:R-:W-:Y:S02]  /*1300*/  SEL R5, R10, RZ, P1 ;  /* 0x000000ff0a057207 */ /* 0x000fe40000800000 */
[----:B------:R-:W-:Y:S02]  /*1310*/  SEL R11, R11, RZ, P1 ;  /* 0x000000ff0b0b7207 */ /* 0x000fe40000800000 */
[----:B--2---:R-:W-:Y:S02]  /*1320*/  SEL R2, R12, RZ, P2 ;  /* 0x000000ff0c027207 */ /* 0x004fe40001000000 */
[----:B------:R-:W-:Y:S02]  /*1330*/  SEL R6, R13, RZ, P2 ;  /* 0x000000ff0d067207 */ /* 0x000fe40001000000 */
[C---:B------:R-:W-:Y:S02]  /*1340*/  ISETP.GT.AND P1, PT, R4.reuse, 0xa0, PT ;  /* 0x000000a00400780c */ /* 0x040fe40003f24270 */
[----:B------:R-:W-:-:S02]  /*1350*/  ISETP.GT.AND P2, PT, R4, 0xc0, PT ;  /* 0x000000c00400780c */ /* 0x000fc40003f44270 */
[----:B------:R-:W-:Y:S02]  /*1360*/  IADD3.X R7, PT, PT, R8, R7, R3, P3, P4 ;  /* 0x0000000708077210 */ /* 0x000fe40001fe8403 */
[----:B------:R-:W-:Y:S02]  /*1370*/  IADD3 R2, P3, P4, R2, R0, R5 ;  /* 0x0000000002027210 */ /* 0x000fe40007c7e005 */
[----:B------:R-:W-:Y:S02]  /*1380*/  SEL R3, R14, RZ, P1 ;  /* 0x000000ff0e037207 */ /* 0x000fe40000800000 */
[----:B---3--:R-:W-:Y:S02]  /*1390*/  SEL R0, R16, RZ, P2 ;  /* 0x000000ff10007207 */ /* 0x008fe40001000000 */
[----:B------:R-:W-:Y:S02]  /*13a0*/  SEL R14, R15, RZ, P1 ;  /* 0x000000ff0f0e7207 */ /* 0x000fe40000800000 */
[----:B------:R-:W-:-:S02]  /*13b0*/  ISETP.GT.AND P1, PT, R4, 0xe0, PT ;  /* 0x000000e00400780c */ /* 0x000fc40003f24270 */
[----:B------:R-:W-:Y:S02]  /*13c0*/  IADD3.X R6, PT, PT, R6, R7, R11, P3, P4 ;  /* 0x0000000706067210 */ /* 0x000fe40001fe840b */
[----:B------:R-:W-:Y:S02]  /*13d0*/  SEL R5, R17, RZ, P2 ;  /* 0x000000ff11057207 */ /* 0x000fe40001000000 */
[----:B------:R-:W-:Y:S02]  /*13e0*/  IADD3 R0, P3, P4, R0, R2, R3 ;  /* 0x0000000200007210 */ /* 0x000fe40007c7e003 */
[----:B------:R-:W-:Y:S02]  /*13f0*/  ISETP.GT.AND P2, PT, R4, 0x100, PT ;  /* 0x000001000400780c */ /* 0x000fe40003f44270 */
[----:B------:R-:W-:Y:S02]  /*1400*/  SEL R3, R18, RZ, P1 ;  /* 0x000000ff12037207 */ /* 0x000fe40000800000 */
[----:B------:R-:W-:-:S02]  /*1410*/  SEL R19, R19, RZ, P1 ;  /* 0x000000ff13137207 */ /* 0x000fc40000800000 */
[----:B------:R-:W-:Y:S02]  /*1420*/  ISETP.GT.AND P1, PT, R4, 0x120, PT ;  /* 0x000001200400780c */ /* 0x000fe40003f24270 */
[----:B------:R-:W-:Y:S02]  /*1430*/  IADD3.X R5, PT, PT, R5, R6, R14, P3, P4 ;  /* 0x0000000605057210 */ /* 0x000fe40001fe840e */
[----:B----4-:R-:W-:Y:S02]  /*1440*/  SEL R2, R20, RZ, P2 ;  /* 0x000000ff14027207 */ /* 0x010fe40001000000 */
[----:B------:R-:W-:Y:S02]  /*1450*/  SEL R6, R21, RZ, P2 ;  /* 0x000000ff15067207 */ /* 0x000fe40001000000 */
[----:B------:R-:W-:Y:S02]  /*1460*/  ISETP.GT.AND P2, PT, R4, 0x140, PT ;  /* 0x000001400400780c */ /* 0x000fe40003f44270 */
[----:B------:R-:W-:-:S02]  /*1470*/  SEL R7, R22, RZ, P1 ;  /* 0x000000ff16077207 */ /* 0x000fc40000800000 */
[----:B------:R-:W-:Y:S02]  /*1480*/  SEL R22, R23, RZ, P1 ;  /* 0x000000ff17167207 */ /* 0x000fe40000800000 */
[----:B------:R-:W-:Y:S02]  /*1490*/  IADD3 R2, P3, P4, R2, R0, R3 ;  /* 0x0000000002027210 */ /* 0x000fe40007c7e003 */
[----:B------:R-:W-:Y:S02]  /*14a0*/  ISETP.GT.AND P1, PT, R4, 0x160, PT ;  /* 0x000001600400780c */ /* 0x000fe40003f24270 */
[----:B-----5:R-:W-:Y:S02]  /*14b0*/  SEL R0, R24, RZ, P2 ;  /* 0x000000ff18007207 */ /* 0x020fe40001000000 */
[----:B------:R-:W-:Y:S02]  /*14c0*/  IADD3.X R6, PT, PT, R6, R5, R19, P3, P4 ;  /* 0x0000000506067210 */ /* 0x000fe40001fe8413 */
[----:B------:R-:W-:-:S02]  /*14d0*/  SEL R3, R26, RZ, P1 ;  /* 0x000000ff1a037207 */ /* 0x000fc40000800000 */
[----:B------:R-:W-:Y:S02]  /*14e0*/  SEL R27, R27, RZ, P1 ;  /* 0x000000ff1b1b7207 */ /* 0x000fe40000800000 */
[----:B------:R-:W-:Y:S02]  /*14f0*/  SEL R5, R25, RZ, P2 ;  /* 0x000000ff19057207 */ /* 0x000fe40001000000 */
[----:B------:R-:W-:Y:S02]  /*1500*/  IADD3 R0, P1, P3, R0, R2, R7 ;  /* 0x0000000200007210 */ /* 0x000fe40007b3e007 */
[----:B------:R-:W-:Y:S02]  /*1510*/  SEL R2, R32, RZ, P5 ;  /* 0x000000ff20027207 */ /* 0x000fe40002800000 */
[----:B------:R-:W-:Y:S02]  /*1520*/  ISETP.GT.AND P2, PT, R4, 0x1c0, PT ;  /* 0x000001c00400780c */ /* 0x000fe40003f44270 */
[----:B------:R-:W-:-:S02]  /*1530*/  IADD3.X R5, PT, PT, R5, R6, R22, P1, P3 ;  /* 0x0000000605057210 */ /* 0x000fc40000fe6416 */
[----:B------:R-:W-:Y:S02]  /*1540*/  IADD3 R2, P3, P4, R2, R0, R3 ;  /* 0x0000000002027210 */ /* 0x000fe40007c7e003 */
[----:B------:R-:W-:Y:S02]  /*1550*/  SEL R0, R34, RZ, P6 ;  /* 0x000000ff22007207 */ /* 0x000fe40003000000 */
[----:B------:R-:W-:Y:S02]  /*1560*/  SEL R3, R28, RZ, P2 ;  /* 0x000000ff1c037207 */ /* 0x000fe40001000000 */
[----:B------:R-:W-:Y:S02]  /*1570*/  ISETP.GT.AND P1, PT, R4, 0x1e0, PT ;  /* 0x000001e00400780c */ /* 0x000fe40003f24270 */
[----:B------:R-:W-:Y:S02]  /*1580*/  SEL R4, R33, RZ, P5 ;  /* 0x000000ff21047207 */ /* 0x000fe40002800000 */
[----:B------:R-:W-:-:S02]  /*1590*/  SEL R35, R35, RZ, P6 ;  /* 0x000000ff23237207 */ /* 0x000fc40003000000 */
[----:B------:R-:W-:Y:S02]  /*15a0*/  IADD3 R3, P5, P6, R3, R2, R0 ;  /* 0x0000000203037210 */ /* 0x000fe40007ebe000 */
[----:B------:R-:W-:Y:S02]  /*15b0*/  SEL R2, R30, RZ, P1 ;  /* 0x000000ff1e027207 */ /* 0x000fe40000800000 */
[----:B------:R-:W-:Y:S02]  /*15c0*/  IADD3.X R4, PT, PT, R4, R5, R27, P3, P4 ;  /* 0x0000000504047210 */ /* 0x000fe40001fe841b */
[----:B------:R-:W-:Y:S02]  /*15d0*/  SEL R0, R29, RZ, P2 ;  /* 0x000000ff1d007207 */ /* 0x000fe40001000000 */
[----:B------:R-:W-:Y:S02]  /*15e0*/  IADD3 R2, P2, PT, R2, R3, RZ ;  /* 0x0000000302027210 */ /* 0x000fe40007f5e0ff */
[----:B------:R-:W-:-:S02]  /*15f0*/  SEL R3, R31, RZ, P1 ;  /* 0x000000ff1f037207 */ /* 0x000fc40000800000 */
[----:B------:R-:W-:-:S05]  /*1600*/  IADD3.X R0, PT, PT, R0, R4, R35, P5, P6 ;  /* 0x0000000400007210 */ /* 0x000fca0002fec423 */
[----:B------:R-:W-:Y:S01]  /*1610*/  IMAD.X R3, R3, 0x1, R0, P2 ;  /* 0x0000000103037824 */ /* 0x000fe200010e0600 */
[----:B------:R-:W-:Y:S06]  /*1620*/  BRA `(.L_x_16) ;  /* 0x0000001000047947 */ /* 0x000fec0003800000 */
.L_x_2:
[----:B------:R-:W0:Y:S01]  /*1630*/  S2R R39, SR_TID.X ;  /* 0x0000000000277919 */ /* 0x000e220000002100 */
[----:B------:R-:W1:Y:S02]  /*1640*/  LDCU.64 UR4, c[0x0][0x380] ;  /* 0x00007000ff0477ac */ /* 0x000e640008000a00 */
[----:B-1----:R-:W-:Y:S02]  /*1650*/  IMAD.U32 R2, RZ, RZ, UR4 ;  /* 0x00000004ff027e24 */ /* 0x002fe4000f8e00ff */
[----:B------:R-:W-:Y:S02]  /*1660*/  IMAD.U32 R3, RZ, RZ, UR5 ;  /* 0x00000005ff037e24 */ /* 0x000fe4000f8e00ff */
[----:B0-----:R-:W-:-:S05]  /*1670*/  IMAD.WIDE.U32 R18, R39, 0x8, R2 ;  /* 0x0000000827127825 */ /* 0x001fca00078e0002 */
[----:B------:R-:W2:Y:S04]  /*1680*/  LDG.E.64.CONSTANT R20, desc[UR6][R18.64] ;  /* 0x0000000612147981 */ /* 0x000ea8000c1e9b00 */
[----:B------:R-:W2:Y:S04]  /*1690*/  LDG.E.64.CONSTANT R6, desc[UR6][R18.64+0x1000] ;  /* 0x0010000612067981 */ /* 0x000ea8000c1e9b00 */
[----:B------:R-:W2:Y:S04]  /*16a0*/  LDG.E.64.CONSTANT R8, desc[UR6][R18.64+0x2000] ;  /* 0x0020000612087981 */ /* 0x000ea8000c1e9b00 */
[----:B------:R-:W3:Y:S04]  /*16b0*/  LDG.E.64.CONSTANT R10, desc[UR6][R18.64+0x3000] ;  /* 0x00300006120a7981 */ /* 0x000ee8000c1e9b00 */
[----:B------:R-:W3:Y:S04]  /*16c0*/  LDG.E.64.CONSTANT R12, desc[UR6][R18.64+0x4000] ;  /* 0x00400006120c7981 */ /* 0x000ee8000c1e9b00 */
[----:B------:R-:W4:Y:S04]  /*16d0*/  LDG.E.64.CONSTANT R14, desc[UR6][R18.64+0x5000] ;  /* 0x00500006120e7981 */ /* 0x000f28000c1e9b00 */
[----:B------:R-:W4:Y:S01]  /*16e0*/  LDG.E.64.CONSTANT R16, desc[UR6][R18.64+0x6000] ;  /* 0x0060000612107981 */ /* 0x000f22000c1e9b00 */
[----:B------:R-:W-:Y:S01]  /*16f0*/  UMOV UR4, 0xe00 ;  /* 0x00000e0000047882 */ /* 0x000fe20000000000 */
[----:B--2---:R-:W-:-:S04]  /*1700*/  IADD3 R43, P0, P1, R8, R6, R20 ;  /* 0x00000006082b7210 */ /* 0x004fc8000791e014 */
[----:B------:R-:W-:Y:S02]  /*1710*/  IADD3.X R7, PT, PT, R9, R7, R21, P0, P1 ;  /* 0x0000000709077210 */ /* 0x000fe400007e2415 */
[----:B------:R-:W-:Y:S02]  /*1720*/  ISETP.GE.U32.AND P0, PT, R4, 0x1c00, PT ;  /* 0x00001c000400780c */ /* 0x000fe40003f06070 */
[----:B---3--:R-:W-:-:S04]  /*1730*/  IADD3 R43, P2, P3, R12, R10, R43 ;  /* 0x0000000a0c2b7210 */ /* 0x008fc80007b5e02b */
[----:B------:R-:W-:Y:S02]  /*1740*/  IADD3.X R11, PT, PT, R13, R11, R7, P2, P3 ;  /* 0x0000000b0d0b7210 */ /* 0x000fe400017e6407 */
[----:B----4-:R-:W-:-:S04]  /*1750*/  IADD3 R43, P1, P4, R16, R14, R43 ;  /* 0x0000000e102b7210 */ /* 0x010fc80007c3e02b */
[----:B------:R-:W-:Y:S01]  /*1760*/  IADD3.X R41, PT, PT, R17, R15, R11, P1, P4 ;  /* 0x0000000f11297210 */ /* 0x000fe20000fe840b */
[----:B------:R-:W-:Y:S08]  /*1770*/  @!P0 BRA `(.L_x_17) ;  /* 0x0000000000708947 */ /* 0x000ff00003800000 */
[----:B------:R-:W0:Y:S01]  /*1780*/  LDC R20, c[0x0][0x390] ;  /* 0x0000e400ff147b82 */ /* 0x000e220000000800 */
[----:B------:R-:W-:Y:S01]  /*1790*/  VIADD R21, R4, 0xfffff200 ;  /* 0xfffff20004157836 */ /* 0x000fe20000000000 */
[----:B------:R-:W-:-:S06]  /*17a0*/  UMOV UR4, 0xe00 ;  /* 0x00000e0000047882 */ /* 0x000fcc0000000000 */
[----:B------:R-:W1:Y:S02]  /*17b0*/  LDC.64 R2, c[0x0][0x380] ;  /* 0x0000e000ff027b82 */ /* 0x000e640000000a00 */
.L_x_19:
[----:B------:R-:W-:-:S04]  /*17c0*/  VIADD R7, R39, UR4 ;  /* 0x0000000427077c36 */ /* 0x000fc80008000000 */
[----:B-1----:R-:W-:-:S05]  /*17d0*/  IMAD.WIDE.U32 R6, R7, 0x8, R2 ;  /* 0x0000000807067825 */ /* 0x002fca00078e0002 */
[----:B------:R-:W2:Y:S04]  /*17e0*/  LDG.E.64.CONSTANT R4, desc[UR6][R6.64] ;  /* 0x0000000606047981 */ /* 0x000ea8000c1e9b00 */
[----:B------:R-:W2:Y:S04]  /*17f0*/  LDG.E.64.CONSTANT R8, desc[UR6][R6.64+0x1000] ;  /* 0x0010000606087981 */ /* 0x000ea8000c1e9b00 */
[----:B------:R-:W3:Y:S04]  /*1800*/  LDG.E.64.CONSTANT R10, desc[UR6][R6.64+0x2000] ;  /* 0x00200006060a7981 */ /* 0x000ee8000c1e9b00 */
[----:B------:R-:W3:Y:S04]  /*1810*/  LDG.E.64.CONSTANT R12, desc[UR6][R6.64+0x3000] ;  /* 0x00300006060c7981 */ /* 0x000ee8000c1e9b00 */
[----:B------:R-:W4:Y:S04]  /*1820*/  LDG.E.64.CONSTANT R14, desc[UR6][R6.64+0x4000] ;  /* 0x00400006060e7981 */ /* 0x000f28000c1e9b00 */
[----:B------:R-:W4:Y:S04]  /*1830*/  LDG.E.64.CONSTANT R16, desc[UR6][R6.64+0x5000] ;  /* 0x0050000606107981 */ /* 0x000f28000c1e9b00 */
[----:B------:R-:W5:Y:S01]  /*1840*/  LDG.E.64.CONSTANT R18, desc[UR6][R6.64+0x6000] ;  /* 0x0060000606127981 */ /* 0x000f62000c1e9b00 */
[----:B--2---:R-:W-:Y:S01]  /*1850*/  IADD3 R43, P0, P1, R8, R4, R43 ;  /* 0x00000004082b7210 */ /* 0x004fe2000791e02b */
[----:B0-----:R-:W-:-:S03]  /*1860*/  IMAD.MOV.U32 R4, RZ, RZ, R20 ;  /* 0x000000ffff047224 */ /* 0x001fc600078e0014 */
[----:B------:R-:W-:Y:S01]  /*1870*/  IADD3.X R5, PT, PT, R9, R5, R41, P0, P1 ;  /* 0x0000000509057210 */ /* 0x000fe200007e2429 */
[----:B------:R-:W-:Y:S01]  /*1880*/  VIADD R0, R4, -UR4 ;  /* 0x8000000404007c36 */ /* 0x000fe20008000000 */
[----:B---3--:R-:W-:-:S04]  /*1890*/  IADD3 R43, P2, P3, R12, R10, R43 ;  /* 0x0000000a0c2b7210 */ /* 0x008fc80007b5e02b */
[----:B------:R-:W-:Y:S02]  /*18a0*/  ISETP.GE.AND P0, PT, R0, 0xe00, PT ;  /* 0x00000e000000780c */ /* 0x000fe40003f06270 */
[----:B------:R-:W-:Y:S02]  /*18b0*/  IADD3.X R11, PT, PT, R13, R11, R5, P2, P3 ;  /* 0x0000000b0d0b7210 */ /* 0x000fe400017e6405 */
[----:B----4-:R-:W-:-:S04]  /*18c0*/  IADD3 R43, P1, P4, R16, R14, R43 ;  /* 0x0000000e102b7210 */ /* 0x010fc80007c3e02b */
[----:B-----5:R-:W-:Y:S02]  /*18d0*/  IADD3 R43, P2, PT, R18, R43, RZ ;  /* 0x0000002b122b7210 */ /* 0x020fe40007f5e0ff */
[----:B------:R-:W-:-:S05]  /*18e0*/  IADD3.X R15, PT, PT, R17, R15, R11, P1, P4 ;  /* 0x0000000f110f7210 */ /* 0x000fca0000fe840b */
[----:B------:R-:W-:Y:S01]  /*18f0*/  IMAD.X R41, R19, 0x1, R15, P2 ;  /* 0x0000000113297824 */ /* 0x000fe200010e060f */
[----:B------:R-:W-:Y:S06]  /*1900*/  @!P0 BRA `(.L_x_18) ;  /* 0x0000000800248947 */ /* 0x000fec0003800000 */
[----:B------:R-:W-:-:S06]  /*1910*/  UIADD3 UR4, UPT, UPT, UR4, 0xe00, URZ ;  /* 0x00000e0004047890 */ /* 0x000fcc000fffe0ff */
[----:B------:R-:W-:-:S13]  /*1920*/  ISETP.LT.AND P0, PT, R21, UR4, PT ;  /* 0x0000000415007c0c */ /* 0x000fda000bf01270 */
[----:B------:R-:W-:Y:S05]  /*1930*/  @!P0 BRA `(.L_x_19) ;  /* 0xfffffffc00a08947 */ /* 0x000fea000383ffff */
.L_x_17:
[----:B------:R-:W-:-:S13]  /*1940*/  ISETP.LE.AND P0, PT, R4, UR4, PT ;  /* 0x0000000404007c0c */ /* 0x000fda000bf03270 */
[----:B------:R-:W-:Y:S05]  /*1950*/  @P0 BRA `(.L_x_18) ;  /* 0x0000000800100947 */ /* 0x000fea0003800000 */
[----:B------:R-:W-:Y:S01]  /*1960*/  VIADD R0, R4, -UR4 ;  /* 0x8000000404007c36 */ /* 0x000fe20008000000 */
[----:B------:R-:W-:Y:S04]  /*1970*/  BSSY.RECONVERGENT B1, `(.L_x_18) ;  /* 0x0000082000017945 */ /* 0x000fe80003800200 */
[----:B------:R-:W-:-:S13]  /*1980*/  ISETP.GE.AND P0, PT, R39, R0, PT ;  /* 0x000000002700720c */ /* 0x000fda0003f06270 */
[----:B------:R-:W-:Y:S05]  /*1990*/  @P0 BRA `(.L_x_20) ;  /* 0x0000000400fc0947 */ /* 0x000fea0003800000 */
[----:B------:R-:W-:Y:S01]  /*19a0*/  LOP3.LUT R5, RZ, R39, RZ, 0x33, !PT ;  /* 0x00000027ff057212 */ /* 0x000fe200078e33ff */
[----:B------:R-:W-:Y:S01]  /*19b0*/  BSSY.RECONVERGENT B2, `(.L_x_21) ;  /* 0x0000015000027945 */ /* 0x000fe20003800200 */
[----:B------:R-:W-:Y:S02]  /*19c0*/  IMAD.MOV.U32 R45, RZ, RZ, R39 ;  /* 0x000000ffff2d7224 */ /* 0x000fe400078e0027 */
[----:B------:R-:W-:-:S04]  /*19d0*/  IADD3 R4, PT, PT, R4, -UR4, R5 ;  /* 0x8000000404047c10 */ /* 0x000fc8000fffe005 */
[C---:B------:R-:W-:Y:S02]  /*19e0*/  LOP3.LUT R5, R4.reuse, 0x600, RZ, 0xc0, !PT ;  /* 0x0000060004057812 */ /* 0x040fe400078ec0ff */
[----:B------:R-:W-:Y:S02]  /*19f0*/  ISETP.GE.U32.AND P1, PT, R4, 0x600, PT ;  /* 0x000006000400780c */ /* 0x000fe40003f26070 */
[----:B------:R-:W-:-:S13]  /*1a00*/  ISETP.NE.AND P0, PT, R5, 0x600, PT ;  /* 0x000006000500780c */ /* 0x000fda0003f05270 */
[----:B------:R-:W-:Y:S05]  /*1a10*/  @!P0 BRA `(.L_x_22) ;  /* 0x0000000000388947 */ /* 0x000fea0003800000 */
[----:B------:R-:W-:Y:S01]  /*1a20*/  LEA.HI R4, R4, 0x1, RZ, 0x17 ;  /* 0x0000000104047811 */ /* 0x000fe200078fb8ff */
[----:B------:R-:W-:Y:S02]  /*1a30*/  VIADD R7, R39, UR4 ;  /* 0x0000000427077c36 */ /* 0x000fe40008000000 */
[----:B------:R-:W-:Y:S01]  /*1a40*/  IMAD.MOV.U32 R45, RZ, RZ, R39 ;  /* 0x000000ffff2d7224 */ /* 0x000fe200078e0027 */
[----:B------:R-:W-:-:S05]  /*1a50*/  LOP3.LUT R4, R4, 0x3, RZ, 0xc0, !PT ;  /* 0x0000000304047812 */ /* 0x000fca00078ec0ff */
[----:B------:R-:W-:-:S07]  /*1a60*/  IMAD.MOV R6, RZ, RZ, -R4 ;  /* 0x000000ffff067224 */ /* 0x000fce00078e0a04 */
.L_x_23:
[----:B------:R-:W-:-:S06]  /*1a70*/  IMAD.WIDE.U32 R4, R7, 0x8, R2 ;  /* 0x0000000807047825 */ /* 0x000fcc00078e0002 */
[----:B------:R-:W2:Y:S01]  /*1a80*/  LDG.E.64.CONSTANT R4, desc[UR6][R4.64] ;  /* 0x0000000604047981 */ /* 0x000ea2000c1e9b00 */
[----:B------:R-:W-:Y:S02]  /*1a90*/  VIADD R6, R6, 0x1 ;  /* 0x0000000106067836 */ /* 0x000fe40000000000 */
[----:B------:R-:W-:Y:S02]  /*1aa0*/  VIADD R45, R45, 0x200 ;  /* 0x000002002d2d7836 */ /* 0x000fe40000000000 */
[----:B------:R-:W-:Y:S01]  /*1ab0*/  VIADD R7, R7, 0x200 ;  /* 0x0000020007077836 */ /* 0x000fe20000000000 */
[----:B------:R-:W-:Y:S02]  /*1ac0*/  ISETP.NE.AND P0, PT, R6, RZ, PT ;  /* 0x000000ff0600720c */ /* 0x000fe40003f05270 */
[----:B--2---:R-:W-:-:S05]  /*1ad0*/  IADD3 R43, P2, PT, R4, R43, RZ ;  /* 0x0000002b042b7210 */ /* 0x004fca0007f5e0ff */
[----:B------:R-:W-:-:S06]  /*1ae0*/  IMAD.X R41, R5, 0x1, R41, P2 ;  /* 0x0000000105297824 */ /* 0x000fcc00010e0629 */
[----:B------:R-:W-:Y:S05]  /*1af0*/  @P0 BRA `(.L_x_23) ;  /* 0xfffffffc00dc0947 */ /* 0x000fea000383ffff */
.L_x_22:
[----:B------:R-:W-:Y:S05]  /*1b00*/  BSYNC.RECONVERGENT B2 ;  /* 0x0000000000027941 */ /* 0x000fea0003800200 */
.L_x_21:
[----:B------:R-:W-:Y:S05]  /*1b10*/  @!P1 BRA `(.L_x_20) ;  /* 0x00000004009c9947 */ /* 0x000fea0003800000 */
[----:B------:R-:W0:Y:S01]  /*1b20*/  LDCU.64 UR8, c[0x0][0x380] ;  /* 0x00007000ff0877ac */ /* 0x000e220008000a00 */
[----:B------:R-:W-:Y:S01]  /*1b30*/  IMAD.IADD R7, R0, 0x1, -R45 ;  /* 0x0000000100077824 */ /* 0x000fe200078e0a2d */
[C---:B------:R-:W-:Y:S01]  /*1b40*/  IADD3 R4, P0, PT, R45.reuse, UR4, RZ ;  /* 0x000000042d047c10 */ /* 0x040fe2000ff1e0ff */
[----:B------:R-:W-:Y:S01]  /*1b50*/  BSSY.RECONVERGENT B2, `(.L_x_24) ;  /* 0x0000039000027945 */ /* 0x000fe20003800200 */
[----:B------:R-:W-:Y:S02]  /*1b60*/  VIADD R38, R45, UR4 ;  /* 0x000000042d267c36 */ /* 0x000fe40008000000 */
[----:B------:R-:W-:Y:S01]  /*1b70*/  ISETP.GT.AND P1, PT, R7, 0x1800, PT ;  /* 0x000018000700780c */ /* 0x000fe20003f24270 */
[----:B------:R-:W-:Y:S01]  /*1b80*/  IMAD.X R5, RZ, RZ, RZ, P0 ;  /* 0x000000ffff057224 */ /* 0x000fe200000e06ff */
[----:B0-----:R-:W-:-:S04]  /*1b90*/  LEA R6, P0, R4, UR8, 0x3 ;  /* 0x0000000804067c11 */ /* 0x001fc8000f8018ff */
[----:B------:R-:W-:Y:S02]  /*1ba0*/  LEA.HI.X R4, R4, UR9, R5, 0x3, P0 ;  /* 0x0000000904047c11 */ /* 0x000fe400080f1c05 */
[----:B------:R-:W-:-:S05]  /*1bb0*/  IADD3 R6, P0, PT, R6, 0x2000, RZ ;  /* 0x0000200006067810 */ /* 0x000fca0007f1e0ff */
[----:B------:R-:W-:Y:S01]  /*1bc0*/  IMAD.X R7, RZ, RZ, R4, P0 ;  /* 0x000000ffff077224 */ /* 0x000fe200000e0604 */
[----:B------:R-:W-:Y:S01]  /*1bd0*/  PLOP3.LUT P0, PT, PT, PT, PT, 0x80, 0x8 ;  /* 0x000000000008781c */ /* 0x000fe20003f0f070 */
[----:B------:R-:W-:-:S12]  /*1be0*/  @!P1 BRA `(.L_x_25) ;  /* 0x0000000000bc9947 */ /* 0x000fd80003800000 */
[----:B------:R-:W-:Y:S01]  /*1bf0*/  PLOP3.LUT P0, PT, PT, PT, PT, 0x8, 0x80 ;  /* 0x000000000080781c */ /* 0x000fe20003f0e170 */
[----:B------:R-:W-:-:S12]  /*1c00*/  VIADD R40, R0, 0xffffe800 ;  /* 0xffffe80000287836 */ /* 0x000fd80000000000 */
.L_x_26:
[C-C-:B------:R-:W-:Y:S01]  /*1c10*/  IMAD.WIDE.U32 R8, R38.reuse, 0x8, R2.reuse ;  /* 0x0000000826087825 */ /* 0x140fe200078e0002 */
[----:B------:R-:W2:Y:S03]  /*1c20*/  LDG.E.64.CONSTANT R4, desc[UR6][R6.64+-0x1000] ;  /* 0xfff0000606047981 */ /* 0x000ea6000c1e9b00 */
[----:B------:R-:W-:Y:S01]  /*1c30*/  VIADD R25, R38, 0x800 ;  /* 0x0000080026197836 */ /* 0x000fe20000000000 */
[----:B------:R-:W3:Y:S04]  /*1c40*/  LDG.E.64.CONSTANT R10, desc[UR6][R6.64] ;  /* 0x00000006060a7981 */ /* 0x000ee8000c1e9b00 */
[----:B------:R-:W2:Y:S01]  /*1c50*/  LDG.E.64.CONSTANT R8, desc[UR6][R8.64] ;  /* 0x0000000608087981 */ /* 0x000ea2000c1e9b00 */
[----:B------:R-:W-:-:S03]  /*1c60*/  IMAD.WIDE.U32 R24, R25, 0x8, R2 ;  /* 0x0000000819187825 */ /* 0x000fc600078e0002 */
[----:B------:R-:W3:Y:S01]  /*1c70*/  LDG.E.64.CONSTANT R26, desc[UR6][R6.64+0x1000] ;  /* 0x00100006061a7981 */ /* 0x000ee2000c1e9b00 */
[----:B------:R-:W-:-:S03]  /*1c80*/  VIADD R17, R38, 0x1000 ;  /* 0x0000100026117836 */ /* 0x000fc60000000000 */
[----:B------:R-:W4:Y:S01]  /*1c90*/  LDG.E.64.CONSTANT R22, desc[UR6][R6.64+0x3000] ;  /* 0x0030000606167981 */ /* 0x000f22000c1e9b00 */
[----:B------:R-:W-:-:S03]  /*1ca0*/  IMAD.WIDE.U32 R16, R17, 0x8, R2 ;  /* 0x0000000811107825 */ /* 0x000fc600078e0002 */
[----:B------:R-:W4:Y:S04]  /*1cb0*/  LDG.E.64.CONSTANT R24, desc[UR6][R24.64] ;  /* 0x0000000618187981 */ /* 0x000f28000c1e9b00 */
[----:B------:R-:W5:Y:S04]  /*1cc0*/  LDG.E.64.CONSTANT R20, desc[UR6][R6.64+0x4000] ;  /* 0x0040000606147981 */ /* 0x000f68000c1e9b00 */
[----:B------:R-:W5:Y:S04]  /*1cd0*/  LDG.E.64.CONSTANT R18, desc[UR6][R6.64+0x5000] ;  /* 0x0050000606127981 */ /* 0x000f68000c1e9b00 */
[----:B------:R-:W5:Y:S04]  /*1ce0*/  LDG.E.64.CONSTANT R14, desc[UR6][R6.64+0x7000] ;  /* 0x00700006060e7981 */ /* 0x000f68000c1e9b00 */
[----:B------:R-:W5:Y:S01]  /*1cf0*/  LDG.E.64.CONSTANT R16, desc[UR6][R16.64] ;  /* 0x0000000610107981 */ /* 0x000f62000c1e9b00 */
[----:B------:R-:W-:-:S03]  /*1d00*/  VIADD R33, R38, 0x1800 ;  /* 0x0000180026217836 */ /* 0x000fc60000000000 */
[----:B------:R-:W5:Y:S04]  /*1d10*/  LDG.E.64.CONSTANT R12, desc[UR6][R6.64+0x8000] ;  /* 0x00800006060c7981 */ /* 0x000f68000c1e9b00 */
[----:B------:R-:W5:Y:S01]  /*1d20*/  LDG.E.64.CONSTANT R28, desc[UR6][R6.64+0x9000] ;  /* 0x00900006061c7981 */ /* 0x000f62000c1e9b00 */
[----:B------:R-:W-:-:S03]  /*1d30*/  IMAD.WIDE.U32 R32, R33, 0x8, R2 ;  /* 0x0000000821207825 */ /* 0x000fc600078e0002 */
[----:B------:R-:W5:Y:S04]  /*1d40*/  LDG.E.64.CONSTANT R30, desc[UR6][R6.64+0xb000] ;  /* 0x00b00006061e7981 */ /* 0x000f68000c1e9b00 */
[----:B------:R-:W5:Y:S04]  /*1d50*/  LDG.E.64.CONSTANT R32, desc[UR6][R32.64] ;  /* 0x0000000620207981 */ /* 0x000f68000c1e9b00 */
[----:B------:R-:W5:Y:S04]  /*1d60*/  LDG.E.64.CONSTANT R34, desc[UR6][R6.64+0xc000] ;  /* 0x00c0000606227981 */ /* 0x000f68000c1e9b00 */
[----:B------:R0:W5:Y:S01]  /*1d70*/  LDG.E.64.CONSTANT R36, desc[UR6][R6.64+0xd000] ;  /* 0x00d0000606247981 */ /* 0x000162000c1e9b00 */
[----:B------:R-:W-:-:S02]  /*1d80*/  VIADD R45, R45, 0x2000 ;  /* 0x000020002d2d7836 */ /* 0x000fc40000000000 */
[----:B------:R-:W-:Y:S01]  /*1d90*/  VIADD R38, R38, 0x2000 ;  /* 0x0000200026267836 */ /* 0x000fe20000000000 */
[----:B0-----:R-:W-:-:S05]  /*1da0*/  IADD3 R6, P6, PT, R6, 0x10000, RZ ;  /* 0x0001000006067810 */ /* 0x001fca0007fde0ff */
[----:B------:R-:W-:Y:S01]  /*1db0*/  IMAD.X R7, RZ, RZ, R7, P6 ;  /* 0x000000ffff077224 */ /* 0x000fe200030e0607 */
[----:B--2---:R-:W-:-:S04]  /*1dc0*/  IADD3 R43, P1, P2, R4, R8, R43 ;  /* 0x00000008042b7210 */ /* 0x004fc80007a3e02b */
[----:B---3--:R-:W-:Y:S02]  /*1dd0*/  IADD3 R43, P3, P4, R26, R10, R43 ;  /* 0x0000000a1a2b7210 */ /* 0x008fe40007c7e02b */
[----:B------:R-:W-:-:S04]  /*1de0*/  IADD3.X R5, PT, PT, R5, R9, R41, P1, P2 ;  /* 0x0000000905057210 */ /* 0x000fc80000fe4429 */
[----:B------:R-:W-:Y:S02]  /*1df0*/  IADD3.X R11, PT, PT, R27, R11, R5, P3, P4 ;  /* 0x0000000b1b0b7210 */ /* 0x000fe40001fe8405 */
[----:B----4-:R-:W-:-:S04]  /*1e00*/  IADD3 R43, P1, P2, R22, R24, R43 ;  /* 0x00000018162b7210 */ /* 0x010fc80007a3e02b */
[----:B------:R-:W-:Y:S02]  /*1e10*/  IADD3.X R23, PT, PT, R23, R25, R11, P1, P2 ;  /* 0x0000001917177210 */ /* 0x000fe40000fe440b */
[----:B-----5:R-:W-:-:S04]  /*1e20*/  IADD3 R43, P3, P4, R18, R20, R43 ;  /* 0x00000014122b7210 */ /* 0x020fc80007c7e02b */
[----:B------:R-:W-:Y:S02]  /*1e30*/  IADD3.X R19, PT, PT, R19, R21, R23, P3, P4 ;  /* 0x0000001513137210 */ /* 0x000fe40001fe8417 */
[----:B------:R-:W-:-:S04]  /*1e40*/  IADD3 R43, P1, P2, R14, R16, R43 ;  /* 0x000000100e2b7210 */ /* 0x000fc80007a3e02b */
[----:B------:R-:W-:Y:S02]  /*1e50*/  IADD3.X R15, PT, PT, R15, R17, R19, P1, P2 ;  /* 0x000000110f0f7210 */ /* 0x000fe40000fe4413 */
[----:B------:R-:W-:-:S04]  /*1e60*/  IADD3 R43, P3, P4, R28, R12, R43 ;  /* 0x0000000c1c2b7210 */ /* 0x000fc80007c7e02b */
[----:B------:R-:W-:Y:S02]  /*1e70*/  IADD3.X R13, PT, PT, R29, R13, R15, P3, P4 ;  /* 0x0000000d1d0d7210 */ /* 0x000fe40001fe840f */
[----:B------:R-:W-:Y:S02]  /*1e80*/  ISETP.GE.AND P3, PT, R45, R40, PT ;  /* 0x000000282d00720c */ /* 0x000fe40003f66270 */
[----:B------:R-:W-:-:S04]  /*1e90*/  IADD3 R43, P2, P1, R30, R32, R43 ;  /* 0x000000201e2b7210 */ /* 0x000fc8000795e02b */
[----:B------:R-:W-:Y:S02]  /*1ea0*/  IADD3.X R31, PT, PT, R31, R33, R13, P2, P1 ;  /* 0x000000211f1f7210 */ /* 0x000fe400017e240d */
[----:B------:R-:W-:-:S04]  /*1eb0*/  IADD3 R43, P4, P5, R36, R34, R43 ;  /* 0x00000022242b7210 */ /* 0x000fc80007d9e02b */
[----:B------:R-:W-:Y:S01]  /*1ec0*/  IADD3.X R41, PT, PT, R37, R35, R31, P4, P5 ;  /* 0x0000002325297210 */ /* 0x000fe200027ea41f */
[----:B------:R-:W-:Y:S08]  /*1ed0*/  @!P3 BRA `(.L_x_26) ;  /* 0xfffffffc004cb947 */ /* 0x000ff0000383ffff */
.L_x_25:
[----:B------:R-:W-:Y:S05]  /*1ee0*/  BSYNC.RECONVERGENT B2 ;  /* 0x0000000000027941 */ /* 0x000fea0003800200 */
.L_x_24:
[----:B------:R-:W-:Y:S01]  /*1ef0*/  IMAD.IADD R4, R0, 0x1, -R45 ;  /* 0x0000000100047824 */ /* 0x000fe200078e0a2d */
[----:B------:R-:W-:Y:S04]  /*1f00*/  BSSY.RECONVERGENT B2, `(.L_x_27) ;  /* 0x000001d000027945 */ /* 0x000fe80003800200 */
[----:B------:R-:W-:-:S13]  /*1f10*/  ISETP.GT.AND P1, PT, R4, 0x800, PT ;  /* 0x000008000400780c */ /* 0x000fda0003f24270 */
[----:B------:R-:W-:Y:S05]  /*1f20*/  @!P1 BRA `(.L_x_28) ;  /* 0x0000000000689947 */ /* 0x000fea0003800000 */
[C-C-:B------:R-:W-:Y:S01]  /*1f30*/  IMAD.WIDE.U32 R10, R38.reuse, 0x8, R2.reuse ;  /* 0x00000008260a7825 */ /* 0x140fe200078e0002 */
[----:B------:R-:W2:Y:S03]  /*1f40*/  LDG.E.64.CONSTANT R12, desc[UR6][R6.64+-0x1000] ;  /* 0xfff00006060c7981 */ /* 0x000ea6000c1e9b00 */
[----:B------:R-:W-:Y:S01]  /*1f50*/  VIADD R19, R38, 0x800 ;  /* 0x0000080026137836 */ /* 0x000fe20000000000 */
[----:B------:R-:W3:Y:S04]  /*1f60*/  LDG.E.64.CONSTANT R14, desc[UR6][R6.64] ;  /* 0x00000006060e7981 */ /* 0x000ee8000c1e9b00 */
[----:B------:R-:W2:Y:S01]  /*1f70*/  LDG.E.64.CONSTANT R10, desc[UR6][R10.64] ;  /* 0x000000060a0a7981 */ /* 0x000ea2000c1e9b00 */
[----:B------:R-:W-:-:S03]  /*1f80*/  IMAD.WIDE.U32 R18, R19, 0x8, R2 ;  /* 0x0000000813127825 */ /* 0x000fc600078e0002 */
[----:B------:R-:W3:Y:S04]  /*1f90*/  LDG.E.64.CONSTANT R16, desc[UR6][R6.64+0x1000] ;  /* 0x0010000606107981 */ /* 0x000ee8000c1e9b00 */
[----:B------:R-:W4:Y:S04]  /*1fa0*/  LDG.E.64.CONSTANT R20, desc[UR6][R6.64+0x3000] ;  /* 0x0030000606147981 */ /* 0x000f28000c1e9b00 */
[----:B------:R-:W4:Y:S04]  /*1fb0*/  LDG.E.64.CONSTANT R18, desc[UR6][R18.64] ;  /* 0x0000000612127981 */ /* 0x000f28000c1e9b00 */
[----:B------:R-:W5:Y:S04]  /*1fc0*/  LDG.E.64.CONSTANT R4, desc[UR6][R6.64+0x4000] ;  /* 0x0040000606047981 */ /* 0x000f68000c1e9b00 */
[----:B------:R-:W5:Y:S01]  /*1fd0*/  LDG.E.64.CONSTANT R8, desc[UR6][R6.64+0x5000] ;  /* 0x0050000606087981 */ /* 0x000f62000c1e9b00 */
[----:B------:R-:W-:-:S02]  /*1fe0*/  VIADD R45, R45, 0x1000 ;  /* 0x000010002d2d7836 */ /* 0x000fc40000000000 */
[----:B------:R-:W-:Y:S01]  /*1ff0*/  VIADD R38, R38, 0x1000 ;  /* 0x0000100026267836 */ /* 0x000fe20000000000 */
[----:B--2---:R-:W-:-:S04]  /*2000*/  IADD3 R43, P0, P1, R12, R10, R43 ;  /* 0x0000000a0c2b7210 */ /* 0x004fc8000791e02b */
[----:B------:R-:W-:Y:S02]  /*2010*/  IADD3.X R13, PT, PT, R13, R11, R41, P0, P1 ;  /* 0x0000000b0d0d7210 */ /* 0x000fe400007e2429 */
[----:B---3--:R-:W-:Y:S02]  /*2020*/  IADD3 R43, P0, P1, R16, R14, R43 ;  /* 0x0000000e102b7210 */ /* 0x008fe4000791e02b */
[----:B------:R-:W-:Y:S02]  /*2030*/  IADD3 R10, P3, PT, R6, 0x8000, RZ ;  /* 0x00008000060a7810 */ /* 0x000fe40007f7e0ff */
[----:B------:R-:W-:Y:S02]  /*2040*/  IADD3.X R15, PT, PT, R17, R15, R13, P0, P1 ;  /* 0x0000000f110f7210 */ /* 0x000fe400007e240d */
[----:B----4-:R-:W-:Y:S01]  /*2050*/  IADD3 R43, P0, P1, R20, R18, R43 ;  /* 0x00000012142b7210 */ /* 0x010fe2000791e02b */
[----:B------:R-:W-:-:S03]  /*2060*/  IMAD.X R11, RZ, RZ, R7, P3 ;  /* 0x000000ffff0b7224 */ /* 0x000fc600018e0607 */
[----:B------:R-:W-:Y:S02]  /*2070*/  IADD3.X R21, PT, PT, R21, R19, R15, P0, P1 ;  /* 0x0000001315157210 */ /* 0x000fe400007e240f */
[----:B-----5:R-:W-:Y:S01]  /*2080*/  IADD3 R43, P1, P2, R8, R4, R43 ;  /* 0x00000004082b7210 */ /* 0x020fe20007a3e02b */
[----:B------:R-:W-:Y:S01]  /*2090*/  IMAD.MOV.U32 R6, RZ, RZ, R10 ;  /* 0x000000ffff067224 */ /* 0x000fe200078e000a */
[----:B------:R-:W-:Y:S01]  /*20a0*/  PLOP3.LUT P0, PT, PT, PT, PT, 0x8, 0x80 ;  /* 0x000000000080781c */ /* 0x000fe20003f0e170 */
[----:B------:R-:W-:Y:S01]  /*20b0*/  IMAD.MOV.U32 R7, RZ, RZ, R11 ;  /* 0x000000ffff077224 */ /* 0x000fe200078e000b */
[----:B------:R-:W-:-:S11]  /*20c0*/  IADD3.X R41, PT, PT, R9, R5, R21, P1, P2 ;  /* 0x0000000509297210 */ /* 0x000fd60000fe4415 */
.L_x_28:
[----:B------:R-:W-:Y:S05]  /*20d0*/  BSYNC.RECONVERGENT B2 ;  /* 0x0000000000027941 */ /* 0x000fea0003800200 */
.L_x_27:
[----:B------:R-:W-:-:S13]  /*20e0*/  ISETP.LT.OR P0, PT, R45, R0, P0 ;  /* 0x000000002d00720c */ /* 0x000fda0000701670 */
[----:B------:R-:W-:Y:S05]  /*20f0*/  @!P0 BRA `(.L_x_20) ;  /* 0x0000000000248947 */ /* 0x000fea0003800000 */
[----:B------:R-:W-:Y:S01]  /*2100*/  IMAD.WIDE.U32 R2, R38, 0x8, R2 ;  /* 0x0000000826027825 */ /* 0x000fe200078e0002 */
[----:B------:R-:W2:Y:S04]  /*2110*/  LDG.E.64.CONSTANT R4, desc[UR6][R6.64+-0x1000] ;  /* 0xfff0000606047981 */ /* 0x000ea8000c1e9b00 */
[----:B------:R-:W3:Y:S04]  /*2120*/  LDG.E.64.CONSTANT R8, desc[UR6][R6.64] ;  /* 0x0000000606087981 */ /* 0x000ee8000c1e9b00 */
[----:B------:R-:W2:Y:S04]  /*2130*/  LDG.E.64.CONSTANT R2, desc[UR6][R2.64] ;  /* 0x0000000602027981 */ /* 0x000ea8000c1e9b00 */
[----:B------:R-:W3:Y:S01]  /*2140*/  LDG.E.64.CONSTANT R10, desc[UR6][R6.64+0x1000] ;  /* 0x00100006060a7981 */ /* 0x000ee2000c1e9b00 */
[----:B--2---:R-:W-:-:S04]  /*2150*/  IADD3 R43, P0, P1, R4, R2, R43 ;  /* 0x00000002042b7210 */ /* 0x004fc8000791e02b */
[----:B---3--:R-:W-:Y:S02]  /*2160*/  IADD3 R43, P2, P3, R10, R8, R43 ;  /* 0x000000080a2b7210 */ /* 0x008fe40007b5e02b */
[----:B------:R-:W-:-:S04]  /*2170*/  IADD3.X R41, PT, PT, R5, R3, R41, P0, P1 ;  /* 0x0000000305297210 */ /* 0x000fc800007e2429 */
[----:B------:R-:W-:-:S07]  /*2180*/  IADD3.X R41, PT, PT, R11, R9, R41, P2, P3 ;  /* 0x000000090b297210 */ /* 0x000fce00017e6429 */
.L_x_20:
[----:B------:R-:W-:Y:S05]  /*2190*/  BSYNC.RECONVERGENT B1 ;  /* 0x0000000000017941 */ /* 0x000fea0003800200 */
.L_x_18:
[----:B------:R-:W0:Y:S01]  /*21a0*/  S2R R6, SR_LANEID ;  /* 0x0000000000067919 */ /* 0x000e220000000000 */
[----:B------:R-:W1:Y:S04]  /*21b0*/  SHFL.DOWN PT, R0, R43, 0x1, 0x1f ;  /* 0x08201f002b007f89 */ /* 0x000e6800000e0000 */
[----:B------:R-:W2:Y:S01]  /*21c0*/  SHFL.DOWN PT, R2, R41, 0x1, 0x1f ;  /* 0x08201f0029027f89 */ /* 0x000ea200000e0000 */
[C---:B0-----:R-:W-:Y:S02]  /*21d0*/  ISETP.GT.AND P0, PT, R6.reuse, 0x1e, PT ;  /* 0x0000001e0600780c */ /* 0x041fe40003f04270 */
[----:B------:R-:W-:Y:S02]  /*21e0*/  ISETP.GT.AND P1, PT, R6, 0x1d, PT ;  /* 0x0000001d0600780c */ /* 0x000fe40003f24270 */
[----:B-1----:R-:W-:-:S02]  /*21f0*/  SEL R0, R0, RZ, !P0 ;  /* 0x000000ff00007207 */ /* 0x002fc40004000000 */
[----:B--2---:R-:W-:Y:S02]  /*2200*/  SEL R2, R2, RZ, !P0 ;  /* 0x000000ff02027207 */ /* 0x004fe40004000000 */
[----:B------:R-:W-:Y:S02]  /*2210*/  IADD3 R7, P0, PT, R43, R0, RZ ;  /* 0x000000002b077210 */ /* 0x000fe40007f1e0ff */
[----:B------:R-:W-:-:S03]  /*2220*/  ISETP.NE.AND P2, PT, R6, RZ, PT ;  /* 0x000000ff0600720c */ /* 0x000fc60003f45270 */
[----:B------:R-:W-:Y:S01]  /*2230*/  IMAD.X R9, R41, 0x1, R2, P0 ;  /* 0x0000000129097824 */ /* 0x000fe200000e0602 */
[----:B------:R-:W0:Y:S04]  /*2240*/  SHFL.DOWN PT, R0, R7, 0x2, 0x1f ;  /* 0x08401f0007007f89 */ /* 0x000e2800000e0000 */
[----:B------:R-:W1:Y:S05]  /*2250*/  SHFL.DOWN PT, R2, R9, 0x2, 0x1f ;  /* 0x08401f0009027f89 */ /* 0x000e6a00000e0000 */
[----:B------:R-:W2:Y:S01]  /*2260*/  @!P2 S2R R11, SR_CgaCtaId ;  /* 0x00000000000ba919 */ /* 0x000ea20000008800 */
        /* <DEDUP_REMOVED lines=12> */
[----:B------:R-:W-:-:S05]  /*2330*/  IMAD.X R9, R2, 0x1, R5, P0 ;  /* 0x0000000102097824 */ /* 0x000fca00000e0605 */
[----:B------:R-:W1:Y:S01]  /*2340*/  SHFL.DOWN PT, R2, R9, 0x8, 0x1f ;  /* 0x09001f0009027f89 */ /* 0x000e6200000e0000 */
[----:B0-----:R-:W-:-:S04]  /*2350*/  SEL R0, R0, RZ, !P1 ;  /* 0x000000ff00007207 */ /* 0x001fc80004800000 */
[----:B------:R-:W-:Y:S02]  /*2360*/  IADD3 R5, P0, PT, R0, R7, RZ ;  /* 0x0000000700057210 */ /* 0x000fe40007f1e0ff */
[----:B-1----:R-:W-:-:S03]  /*2370*/  SEL R2, R2, RZ, !P1 ;  /* 0x000000ff02027207 */ /* 0x002fc60004800000 */
[----:B------:R-:W0:Y:S01]  /*2380*/  SHFL.DOWN PT, R0, R5, 0x10, 0x1f ;  /* 0x0a001f0005007f89 */ /* 0x000e2200000e0000 */
[----:B------:R-:W-:Y:S02]  /*2390*/  ISETP.GT.AND P1, PT, R6, 0xf, PT ;  /* 0x0000000f0600780c */ /* 0x000fe40003f24270 */
[----:B------:R-:W-:Y:S01]  /*23a0*/  @!P2 SHF.R.U32.HI R6, RZ, 0x2, R39 ;  /* 0x00000002ff06a819 */ /* 0x000fe20000011627 */
[----:B------:R-:W-:Y:S01]  /*23b0*/  IMAD.X R4, R2, 0x1, R9, P0 ;  /* 0x0000000102047824 */ /* 0x000fe200000e0609 */
[----:B------:R-:W-:Y:S02]  /*23c0*/  @!P2 MOV R2, 0x400 ;  /* 0x000004000002a802 */ /* 0x000fe40000000f00 */
[----:B------:R-:W-:Y:S02]  /*23d0*/  @!P2 LOP3.LUT R6, R6, 0xf8, RZ, 0xc0, !PT ;  /* 0x000000f80606a812 */ /* 0x000fe400078ec0ff */
[----:B------:R-:W1:Y:S01]  /*23e0*/  SHFL.DOWN PT, R3, R4, 0x10, 0x1f ;  /* 0x0a001f0004037f89 */ /* 0x000e6200000e0000 */
[----:B--2---:R-:W-:-:S05]  /*23f0*/  @!P2 LEA R11, R11, R2, 0x18 ;  /* 0x000000020b0ba211 */ /* 0x004fca00078ec0ff */
[----:B------:R-:W-:Y:S01]  /*2400*/  @!P2 IMAD.IADD R11, R6, 0x1, R11 ;  /* 0x00000001060ba824 */ /* 0x000fe200078e020b */
[----:B0-----:R-:W-:-:S04]  /*2410*/  SEL R0, R0, RZ, !P1 ;  /* 0x000000ff00007207 */ /* 0x001fc80004800000 */
[----:B------:R-:W-:Y:S02]  /*2420*/  IADD3 R2, P0, PT, R0, R5, RZ ;  /* 0x0000000500027210 */ /* 0x000fe40007f1e0ff */
[----:B-1----:R-:W-:-:S05]  /*2430*/  SEL R3, R3, RZ, !P1 ;  /* 0x000000ff03037207 */ /* 0x002fca0004800000 */
[----:B------:R-:W-:Y:S01]  /*2440*/  IMAD.X R3, R3, 0x1, R4, P0 ;  /* 0x0000000103037824 */ /* 0x000fe200000e0604 */
[----:B------:R-:W-:-:S04]  /*2450*/  ISETP.NE.AND P0, PT, R39, RZ, PT ;  /* 0x000000ff2700720c */ /* 0x000fc80003f05270 */
[----:B------:R0:W-:Y:S01]  /*2460*/  @!P2 STS.64 [R11+0x10], R2 ;  /* 0x000010020b00a388 */ /* 0x0001e20000000a00 */
[----:B------:R-:W-:Y:S08]  /*2470*/  BAR.SYNC.DEFER_BLOCKING 0x0 ;  /* 0x0000000000007b1d */ /* 0x000ff00000010000 */
[----:B------:R-:W-:Y:S05]  /*2480*/  @P0 BRA `(.L_x_16) ;  /* 0x00000000006c0947 */ /* 0x000fea0003800000 */
[----:B------:R-:W1:Y:S01]  /*2490*/  S2UR UR5, SR_CgaCtaId ;  /* 0x00000000000579c3 */ /* 0x000e620000008800 */
[----:B------:R-:W-:Y:S02]  /*24a0*/  UMOV UR4, 0x400 ;  /* 0x0000040000047882 */ /* 0x000fe40000000000 */
[----:B-1----:R-:W-:-:S09]  /*24b0*/  ULEA UR4, UR5, UR4, 0x18 ;  /* 0x0000000405047291 */ /* 0x002fd2000f8ec0ff */
[----:B------:R-:W-:Y:S04]  /*24c0*/  LDS.64 R32, [UR4+0x18] ;  /* 0x00001804ff207984 */ /* 0x000fe80008000a00 */
[----:B------:R-:W1:Y:S04]  /*24d0*/  LDS.128 R28, [UR4+0x20] ;  /* 0x00002004ff1c7984 */ /* 0x000e680008000c00 */
[----:B------:R-:W2:Y:S04]  /*24e0*/  LDS.128 R24, [UR4+0x30] ;  /* 0x00003004ff187984 */ /* 0x000ea80008000c00 */
[----:B------:R-:W3:Y:S04]  /*24f0*/  LDS.128 R20, [UR4+0x40] ;  /* 0x00004004ff147984 */ /* 0x000ee80008000c00 */
[----:B------:R-:W4:Y:S04]  /*2500*/  LDS.128 R16, [UR4+0x50] ;  /* 0x00005004ff107984 */ /* 0x000f280008000c00 */
[----:B------:R-:W5:Y:S04]  /*2510*/  LDS.128 R12, [UR4+0x60] ;  /* 0x00006004ff0c7984 */ /* 0x000f680008000c00 */
[----:B0-----:R-:W0:Y:S04]  /*2520*/  LDS.128 R8, [UR4+0x70] ;  /* 0x00007004ff087984 */ /* 0x001e280008000c00 */
[----:B------:R-:W0:Y:S01]  /*2530*/  LDS.128 R4, [UR4+0x80] ;  /* 0x00008004ff047984 */ /* 0x000e220008000c00 */
[----:B-1----:R-:W-:-:S04]  /*2540*/  IADD3 R35, P1, P2, R28, R32, R2 ;  /* 0x000000201c237210 */ /* 0x002fc80007a3e002 */
[----:B--2---:R-:W-:Y:S02]  /*2550*/  IADD3 R35, P3, P4, R24, R35, R30 ;  /* 0x0000002318237210 */ /* 0x004fe40007c7e01e */
[----:B------:R-:W-:Y:S02]  /*2560*/  IADD3.X R29, PT, PT, R29, R33, R3, P1, P2 ;  /* 0x000000211d1d7210 */ /* 0x000fe40000fe4403 */
[----:B---3--:R-:W-:Y:S02]  /*2570*/  IADD3 R3, P1, P2, R20, R35, R26 ;  /* 0x0000002314037210 */ /* 0x008fe40007a3e01a */
[----:B------:R-:W-:Y:S02]  /*2580*/  IADD3.X R25, PT, PT, R25, R29, R31, P3, P4 ;  /* 0x0000001d19197210 */ /* 0x000fe40001fe841f */
[----:B----4-:R-:W-:Y:S02]  /*2590*/  IADD3 R3, P3, P4, R16, R3, R22 ;  /* 0x0000000310037210 */ /* 0x010fe40007c7e016 */
[----:B------:R-:W-:-:S02]  /*25a0*/  IADD3.X R21, PT, PT, R21, R25, R27, P1, P2 ;  /* 0x0000001915157210 */ /* 0x000fc40000fe441b */
[----:B-----5:R-:W-:Y:S02]  /*25b0*/  IADD3 R3, P1, P2, R12, R3, R18 ;  /* 0x000000030c037210 */ /* 0x020fe40007a3e012 */
[----:B------:R-:W-:Y:S02]  /*25c0*/  IADD3.X R17, PT, PT, R17, R21, R23, P3, P4 ;  /* 0x0000001511117210 */ /* 0x000fe40001fe8417 */
[----:B0-----:R-:W-:Y:S02]  /*25d0*/  IADD3 R3, P3, P4, R8, R3, R14 ;  /* 0x0000000308037210 */ /* 0x001fe40007c7e00e */
[----:B------:R-:W-:Y:S02]  /*25e0*/  IADD3.X R13, PT, PT, R13, R17, R19, P1, P2 ;  /* 0x000000110d0d7210 */ /* 0x000fe40000fe4413 */
[----:B------:R-:W-:Y:S02]  /*25f0*/  IADD3 R3, P1, P2, R4, R3, R10 ;  /* 0x0000000304037210 */ /* 0x000fe40007a3e00a */
[----:B------:R-:W-:-:S02]  /*2600*/  IADD3.X R9, PT, PT, R9, R13, R15, P3, P4 ;  /* 0x0000000d09097210 */ /* 0x000fc40001fe840f */
[----:B------:R-:W-:Y:S02]  /*2610*/  IADD3 R2, P3, PT, R3, R6, RZ ;  /* 0x0000000603027210 */ /* 0x000fe40007f7e0ff */
[----:B------:R-:W-:-:S05]  /*2620*/  IADD3.X R3, PT, PT, R5, R9, R11, P1, P2 ;  /* 0x0000000905037210 */ /* 0x000fca0000fe440b */
[----:B------:R-:W-:-:S07]  /*2630*/  IMAD.X R3, R3, 0x1, R7, P3 ;  /* 0x0000000103037824 */ /* 0x000fce00018e0607 */
.L_x_16:
[----:B------:R-:W-:Y:S05]  /*2640*/  BSYNC.RECONVERGENT B0 ;  /* 0x0000000000007941 */ /* 0x000fea0003800200 */
.L_x_1:
[----:B------:R-:W-:Y:S05]  /*2650*/  @P0 EXIT ;  /* 0x000000000000094d */ /* 0x000fea0003800000 */
[----:B------:R-:W0:Y:S01]  /*2660*/  LDCU.64 UR4, c[0x0][0x398] ;  /* 0x00007300ff0477ac */ /* 0x000e220008000a00 */
[----:B------:R-:W3:Y:S01]  /*2670*/  LDC.64 R4, c[0x0][0x388] ;  /* 0x0000e200ff047b82 */ /* 0x000ee20000000a00 */
[----:B012---:R-:W-:-:S04]  /*2680*/  IADD3 R2, P0, PT, R2, UR4, RZ ;  /* 0x0000000402027c10 */ /* 0x007fc8000ff1e0ff */
[----:B------:R-:W-:-:S05]  /*2690*/  IADD3.X R3, PT, PT, R3, UR5, RZ, P0, !PT ;  /* 0x0000000503037c10 */ /* 0x000fca00087fe4ff */
[----:B---3--:R-:W-:Y:S01]  /*26a0*/  STG.E.64 desc[UR6][R4.64], R2 ;  /* 0x0000000204007986 */ /* 0x008fe2000c101b06 */
[----:B------:R-:W-:Y:S05]  /*26b0*/  EXIT ;  /* 0x000000000000794d */ /* 0x000fea0003800000 */
.L_x_29:
[----:B------:R-:W-:-:S00]  /*26c0*/  BRA `(.L_x_29) ;  /* 0xfffffffc00fc7947 */ /* 0x000fc0000383ffff */
[----:B------:R-:W-:-:S00]  /*26d0*/  NOP ;  /* 0x0000000000007918 */ /* 0x000fc00000000000 */
        /* <DEDUP_REMOVED lines=10> */
.L_x_1106:


//--------------------- .text._ZN3cub18CUB_300001_SM_10006detail6reduce18DeviceReduceKernelINS2_10policy_hubIlyN4cuda3std3__44plusIlEEE10Policy1000EN6thrust24THRUST_300001_SM_1000_NS18transform_iteratorINSD_6detail14equal_to_valueIbEENSF_15normal_iteratorINSD_10device_ptrIbEEEEllEEyS9_lNS7_10__identityEEEvT0_PT3_T1_NS0_13GridEvenShareISR_EET2_T4_ --------------------------
	.section	.text._ZN3cub18CUB_300001_SM_10006detail6reduce18DeviceReduceKernelINS2_10policy_hubIlyN4cuda3std3__44plusIlEEE10Policy1000EN6thrust24THRUST_300001_SM_1000_NS18transform_iteratorINSD_6detail14equal_to_valueIbEENSF_15normal_iteratorINSD_10device_ptrIbEEEEllEEyS9_lNS7_10__identityEEEvT0_PT3_T1_NS0_13GridEvenShareISR_EET2_T4_,"ax",@progbits
	.align	128
        .global         _ZN3cub18CUB_300001_SM_10006detail6reduce18DeviceReduceKernelINS2_10policy_hubIlyN4cuda3std3__44plusIlEEE10Policy1000EN6thrust24THRUST_300001_SM_1000_NS18transform_iteratorINSD_6detail14equal_to_valueIbEENSF_15normal_iteratorINSD_10device_ptrIbEEEEllEEyS9_lNS7_10__identityEEEvT0_PT3_T1_NS0_13GridEvenShareISR_EET2_T4_
        .type           _ZN3cub18CUB_300001_SM_10006detail6reduce18DeviceReduceKernelINS2_10policy_hubIlyN4cuda3std3__44plusIlEEE10Policy1000EN6thrust24THRUST_300001_SM_1000_NS18transform_iteratorINSD_6detail14equal_to_valueIbEENSF_15normal_iteratorINSD_10device_ptrIbEEEEllEEyS9_lNS7_10__identityEEEvT0_PT3_T1_NS0_13GridEvenShareISR_EET2_T4_,@function
        .size           _ZN3cub18CUB_300001_SM_10006detail6reduce18DeviceReduceKernelINS2_10policy_hubIlyN4cuda3std3__44plusIlEEE10Policy1000EN6thrust24THRUST_300001_SM_1000_NS18transform_iteratorINSD_6detail14equal_to_valueIbEENSF_15normal_iteratorINSD_10device_ptrIbEEEEllEEyS9_lNS7_10__identityEEEvT0_PT3_T1_NS0_13GridEvenShareISR_EET2_T4_,(.L_x_1107 - _ZN3cub18CUB_300001_SM_10006detail6reduce18DeviceReduceKernelINS2_10policy_hubIlyN4cuda3std3__44plusIlEEE10Policy1000EN6thrust24THRUST_300001_SM_1000_NS18transform_iteratorINSD_6detail14equal_to_valueIbEENSF_15normal_iteratorINSD_10device_ptrIbEEEEllEEyS9_lNS7_10__identityEEEvT0_PT3_T1_NS0_13GridEvenShareISR_EET2_T4_)
        .other          _ZN3cub18CUB_300001_SM_10006detail6reduce18DeviceReduceKernelINS2_10policy_hubIlyN4cuda3std3__44plusIlEEE10Policy1000EN6thrust24THRUST_300001_SM_1000_NS18transform_iteratorINSD_6detail14equal_to_valueIbEENSF_15normal_iteratorINSD_10device_ptrIbEEEEllEEyS9_lNS7_10__identityEEEvT0_PT3_T1_NS0_13GridEvenShareISR_EET2_T4_,@"STO_CUDA_ENTRY STV_DEFAULT"
_ZN3cub18CUB_300001_SM_10006detail6reduce18DeviceReduceKernelINS2_10policy_hubIlyN4cuda3std3__44plusIlEEE10Policy1000EN6thrust24THRUST_300001_SM_1000_NS18transform_iteratorINSD_6detail14equal_to_valueIbEENSF_15normal_iteratorINSD_10device_ptrIbEEEEllEEyS9_lNS7_10__identityEEEvT0_PT3_T1_NS0_13GridEvenShareISR_EET2_T4_:
.text._ZN3cub18CUB_300001_SM_10006detail6reduce18DeviceReduceKernelINS2_10policy_hubIlyN4cuda3std3__44plusIlEEE10Policy1000EN6thrust24THRUST_300001_SM_1000_NS18transform_iteratorINSD_6detail14equal_to_valueIbEENSF_15normal_iteratorINSD_10device_ptrIbEEEEllEEyS9_lNS7_10__identityEEEvT0_PT3_T1_NS0_13GridEvenShareISR_EET2_T4_:
[----:B------:R-:W-:Y:S01]  /*0000*/  LDC R1, c[0x0][0x37c] ;  /* 0x0000df00ff017b82 */ /* 0x000fe20000000800 */
[----:B------:R-:W0:Y:S01]  /*0010*/  S2R R0, SR_CTAID.X ;  /* 0x0000000000007919 */ /* 0x000e220000002500 */
[----:B------:R-:W1:Y:S06]  /*0020*/  LDCU.64 UR6, c[0x0][0x3c0] ;  /* 0x00007800ff0677ac */ /* 0x000e6c0008000a00 */
[----:B------:R-:W2:Y:S01]  /*0030*/  LDC R4, c[0x0][0x388] ;  /* 0x0000e200ff047b82 */ /* 0x000ea20000000800 */
[----:B------:R-:W-:Y:S01]  /*0040*/  BSSY.RECONVERGENT B0, `(.L_x_30) ;  /* 0x0000311000007945 */ /* 0x000fe20003800200 */
[----:B------:R-:W3:Y:S01]  /*0050*/  LDCU UR5, c[0x0][0x3c8] ;  /* 0x00007900ff0577ac */ /* 0x000ee20008000800 */
[----:B------:R-:W4:Y:S01]  /*0060*/  LDCU.64 UR8, c[0x0][0x358] ;  /* 0x00006b00ff0877ac */ /* 0x000f220008000a00 */
[----:B-1----:R-:W-:-:S02]  /*0070*/  IMAD.U32 R2, RZ, RZ, UR6 ;  /* 0x00000006ff027e24 */ /* 0x002fc4000f8e00ff */
[----:B------:R-:W-:Y:S01]  /*0080*/  IMAD.U32 R3, RZ, RZ, UR7 ;  /* 0x00000007ff037e24 */ /* 0x000fe2000f8e00ff */
[----:B---3--:R-:W-:-:S04]  /*0090*/  UIMAD UR4, UR5, 0xe00, URZ ;  /* 0x00000e00050478a4 */ /* 0x008fc8000f8e02ff */
[----:B------:R-:W-:Y:S01]  /*00a0*/  USHF.R.S32.HI UR10, URZ, 0x1f, UR4 ;  /* 0x0000001fff0a7899 */ /* 0x000fe20008011404 */
[----:B0-----:R-:W-:-:S05]  /*00b0*/  IMAD R5, R0, 0xe00, RZ ;  /* 0x00000e0000057824 */ /* 0x001fca00078e02ff */
[----:B------:R-:W-:-:S04]  /*00c0*/  IADD3 R12, P1, PT, -R5, R2, RZ ;  /* 0x00000002050c7210 */ /* 0x000fc80007f3e1ff */
[----:B------:R-:W-:Y:S02]  /*00d0*/  ISETP.GT.U32.AND P0, PT, R12, 0xdff, PT ;  /* 0x00000dff0c00780c */ /* 0x000fe40003f04070 */
[----:B------:R-:W-:-:S04]  /*00e0*/  IADD3.X R16, PT, PT, R3, -0x1, RZ, P1, !PT ;  /* 0xffffffff03107810 */ /* 0x000fc80000ffe4ff */
[----:B------:R-:W-:-:S13]  /*00f0*/  ISETP.GT.U32.AND.EX P0, PT, R16, RZ, PT, P0 ;  /* 0x000000ff1000720c */ /* 0x000fda0003f04100 */
[----:B--2-4-:R-:W-:Y:S05]  /*0100*/  @P0 BRA `(.L_x_31) ;  /* 0x0000001800600947 */ /* 0x014fea0003800000 */
[----:B------:R-:W0:Y:S01]  /*0110*/  S2R R6, SR_TID.X ;  /* 0x0000000000067919 */ /* 0x000e220000002100 */
[----:B------:R-:W-:Y:S01]  /*0120*/  IMAD.IADD R28, R2, 0x1, -R5 ;  /* 0x00000001021c7824 */ /* 0x000fe200078e0a05 */
[----:B------:R-:W-:Y:S01]  /*0130*/  BSSY.RECONVERGENT B1, `(.L_x_32) ;  /* 0x0000010000017945 */ /* 0x000fe20003800200 */
[----:B------:R-:W-:Y:S02]  /*0140*/  IMAD.MOV.U32 R9, RZ, RZ, RZ ;  /* 0x000000ffff097224 */ /* 0x000fe400078e00ff */
[----:B------:R-:W-:Y:S01]  /*0150*/  IMAD.MOV.U32 R7, RZ, RZ, RZ ;  /* 0x000000ffff077224 */ /* 0x000fe200078e00ff */
[----:B0-----:R-:W-:Y:S01]  /*0160*/  ISETP.GE.AND P0, PT, R6, R28, PT ;  /* 0x0000001c0600720c */ /* 0x001fe20003f06270 */
[----:B------:R-:W-:-:S12]  /*0170*/  IMAD.MOV.U32 R8, RZ, RZ, R6 ;  /* 0x000000ffff087224 */ /* 0x000fd800078e0006 */
[----:B------:R-:W-:Y:S05]  /*0180*/  @P0 BRA `(.L_x_33) ;  /* 0x0000000000280947 */ /* 0x000fea0003800000 */
[----:B------:R-:W0:Y:S01]  /*0190*/  LDCU.64 UR4, c[0x0][0x380] ;  /* 0x00007000ff0477ac */ /* 0x000e220008000a00 */
[----:B------:R-:W-:-:S05]  /*01a0*/  IMAD.IADD R10, R5, 0x1, R6 ;  /* 0x00000001050a7824 */ /* 0x000fca00078e0206 */
[----:B0-----:R-:W-:-:S05]  /*01b0*/  IADD3 R10, P0, PT, R10, UR4, RZ ;  /* 0x000000040a0a7c10 */ /* 0x001fca000ff1e0ff */
[----:B------:R-:W-:-:S05]  /*01c0*/  IMAD.X R11, RZ, RZ, UR5, P0 ;  /* 0x00000005ff0b7e24 */ /* 0x000fca00080e06ff */
[----:B------:R-:W2:Y:S01]  /*01d0*/  LDG.E.U8 R10, desc[UR8][R10.64] ;  /* 0x000000080a0a7981 */ /* 0x000ea2000c1e1100 */
[----:B------:R-:W-:Y:S01]  /*01e0*/  LOP3.LUT R3, R4, 0xff, RZ, 0xc0, !PT ;  /* 0x000000ff04037812 */ /* 0x000fe200078ec0ff */
[----:B------:R-:W-:Y:S02]  /*01f0*/  VIADD R8, R6, 0x200 ;  /* 0x0000020006087836 */ /* 0x000fe40000000000 */
[----:B------:R-:W-:Y:S01]  /*0200*/  IMAD.MOV.U32 R7, RZ, RZ, RZ ;  /* 0x000000ffff077224 */ /* 0x000fe200078e00ff */
[----:B--2---:R-:W-:-:S04]  /*0210*/  ISETP.NE.AND P0, PT, R10, R3, PT ;  /* 0x000000030a00720c */ /* 0x004fc80003f05270 */
[----:B------:R-:W-:-:S09]  /*0220*/  SEL R9, RZ, 0x1, P0 ;  /* 0x00000001ff097807 */ /* 0x000fd20000000000 */
.L_x_33:
[----:B------:R-:W-:Y:S05]  /*0230*/  BSYNC.RECONVERGENT B1 ;  /* 0x0000000000017941 */ /* 0x000fea0003800200 */
.L_x_32:
[----:B------:R-:W-:Y:S01]  /*0240*/  ISETP.GE.AND P0, PT, R8, R28, PT ;  /* 0x0000001c0800720c */ /* 0x000fe20003f06270 */
[----:B------:R-:W-:-:S12]  /*0250*/  BSSY.RECONVERGENT B1, `(.L_x_34) ;  /* 0x00000b4000017945 */ /* 0x000fd80003800200 */
[----:B------:R-:W-:Y:S05]  /*0260*/  @P0 BRA `(.L_x_35) ;  /* 0x0000000800c80947 */ /* 0x000fea0003800000 */
[----:B------:R-:W-:Y:S01]  /*0270*/  LOP3.LUT R3, RZ, R8, RZ, 0x33, !PT ;  /* 0x00000008ff037212 */ /* 0x000fe200078e33ff */
[----:B------:R-:W-:Y:S03]  /*0280*/  BSSY.RECONVERGENT B2, `(.L_x_36) ;  /* 0x0000055000027945 */ /* 0x000fe60003800200 */
[----:B------:R-:W-:-:S04]  /*0290*/  IADD3 R3, PT, PT, -R5, R2, R3 ;  /* 0x0000000205037210 */ /* 0x000fc80007ffe103 */
[C---:B------:R-:W-:Y:S02]  /*02a0*/  ISETP.GE.U32.AND P1, PT, R3.reuse, 0x1e00, PT ;  /* 0x00001e000300780c */ /* 0x040fe40003f26070 */
[----:B------:R-:W-:-:S04]  /*02b0*/  LEA.HI R10, R3, 0x1, RZ, 0x17 ;  /* 0x00000001030a7811 */ /* 0x000fc800078fb8ff */
[----:B------:R-:W-:-:S04]  /*02c0*/  LOP3.LUT R18, R10, 0xf, RZ, 0xc0, !PT ;  /* 0x0000000f0a127812 */ /* 0x000fc800078ec0ff */
[----:B------:R-:W-:-:S03]  /*02d0*/  ISETP.NE.AND P0, PT, R18, RZ, PT ;  /* 0x000000ff1200720c */ /* 0x000fc60003f05270 */
[----:B------:R-:W-:Y:S10]  /*02e0*/  @!P1 BRA `(.L_x_37) ;  /* 0x0000000400389947 */ /* 0x000ff40003800000 */
[----:B------:R-:W0:Y:S01]  /*02f0*/  LDCU.64 UR4, c[0x0][0x380] ;  /* 0x00007000ff0477ac */ /* 0x000e220008000a00 */
[----:B------:R-:W-:-:S05]  /*0300*/  LOP3.LUT R11, R10, 0xfffff0, RZ, 0xc0, !PT ;  /* 0x00fffff00a0b7812 */ /* 0x000fca00078ec0ff */
[----:B------:R-:W-:Y:S01]  /*0310*/  IMAD.MOV R11, RZ, RZ, -R11 ;  /* 0x000000ffff0b7224 */ /* 0x000fe200078e0a0b */
[----:B0-----:R-:W-:-:S04]  /*0320*/  IADD3 R2, P1, P2, R5, UR4, R8 ;  /* 0x0000000405027c10 */ /* 0x001fc8000fa3e008 */
[----:B------:R-:W-:Y:S02]  /*0330*/  IADD3 R2, P3, PT, R2, 0x1000, RZ ;  /* 0x0000100002027810 */ /* 0x000fe40007f7e0ff */
[----:B------:R-:W-:-:S05]  /*0340*/  IADD3.X R3, PT, PT, RZ, UR5, RZ, P1, P2 ;  /* 0x00000005ff037c10 */ /* 0x000fca0008fe44ff */
[----:B------:R-:W-:-:S07]  /*0350*/  IMAD.X R3, RZ, RZ, R3, P3 ;  /* 0x000000ffff037224 */ /* 0x000fce00018e0603 */
.L_x_38:
[----:B------:R-:W2:Y:S04]  /*0360*/  LDG.E.U8 R19, desc[UR8][R2.64+-0x1000] ;  /* 0xfff0000802137981 */ /* 0x000ea8000c1e1100 */
[----:B------:R-:W3:Y:S04]  /*0370*/  LDG.E.U8 R21, desc[UR8][R2.64+-0xe00] ;  /* 0xfff2000802157981 */ /* 0x000ee8000c1e1100 */
[----:B------:R-:W4:Y:S04]  /*0380*/  LDG.E.U8 R23, desc[UR8][R2.64+-0xc00] ;  /* 0xfff4000802177981 */ /* 0x000f28000c1e1100 */
[----:B------:R-:W5:Y:S04]  /*0390*/  LDG.E.U8 R20, desc[UR8][R2.64+-0xa00] ;  /* 0xfff6000802147981 */ /* 0x000f68000c1e1100 */
[----:B------:R-:W5:Y:S04]  /*03a0*/  LDG.E.U8 R12, desc[UR8][R2.64+-0x800] ;  /* 0xfff80008020c7981 */ /* 0x000f68000c1e1100 */
[----:B------:R-:W5:Y:S01]  /*03b0*/  LDG.E.U8 R13, desc[UR8][R2.64+-0x600] ;  /* 0xfffa0008020d7981 */ /* 0x000f62000c1e1100 */
[----:B------:R-:W-:-:S03]  /*03c0*/  LOP3.LUT R14, R4, 0xff, RZ, 0xc0, !PT ;  /* 0x000000ff040e7812 */ /* 0x000fc600078ec0ff */
[----:B------:R-:W5:Y:S04]  /*03d0*/  LDG.E.U8 R15, desc[UR8][R2.64+-0x400] ;  /* 0xfffc0008020f7981 */ /* 0x000f68000c1e1100 */
[----:B------:R-:W5:Y:S04]  /*03e0*/  LDG.E.U8 R17, desc[UR8][R2.64+-0x200] ;  /* 0xfffe000802117981 */ /* 0x000f68000c1e1100 */
[----:B------:R-:W5:Y:S04]  /*03f0*/  LDG.E.U8 R29, desc[UR8][R2.64] ;  /* 0x00000008021d7981 */ /* 0x000f68000c1e1100 */
[----:B------:R-:W5:Y:S04]  /*0400*/  LDG.E.U8 R16, desc[UR8][R2.64+0x200] ;  /* 0x0002000802107981 */ /* 0x000f68000c1e1100 */
[----:B------:R-:W5:Y:S04]  /*0410*/  LDG.E.U8 R27, desc[UR8][R2.64+0x400] ;  /* 0x00040008021b7981 */ /* 0x000f68000c1e1100 */
[----:B------:R-:W5:Y:S01]  /*0420*/  LDG.E.U8 R25, desc[UR8][R2.64+0x600] ;  /* 0x0006000802197981 */ /* 0x000f62000c1e1100 */
[----:B--2---:R-:W-:-:S02]  /*0430*/  ISETP.NE.AND P1, PT, R19, R14, PT ;  /* 0x0000000e1300720c */ /* 0x004fc40003f25270 */
[-C--:B---3--:R-:W-:Y:S02]  /*0440*/  ISETP.NE.AND P2, PT, R21, R14.reuse, PT ;  /* 0x0000000e1500720c */ /* 0x088fe40003f45270 */
[----:B------:R-:W-:Y:S01]  /*0450*/  SEL R19, RZ, 0x1, P1 ;  /* 0x00000001ff137807 */ /* 0x000fe20000800000 */
[----:B------:R-:W2:Y:S01]  /*0460*/  LDG.E.U8 R21, desc[UR8][R2.64+0xa00] ;  /* 0x000a000802157981 */ /* 0x000ea2000c1e1100 */
[----:B------:R-:W-:Y:S02]  /*0470*/  SEL R22, RZ, 0x1, P2 ;  /* 0x00000001ff167807 */ /* 0x000fe40001000000 */
[-C--:B----4-:R-:W-:Y:S02]  /*0480*/  ISETP.NE.AND P1, PT, R23, R14.reuse, PT ;  /* 0x0000000e1700720c */ /* 0x090fe40003f25270 */
[----:B-----5:R-:W-:Y:S01]  /*0490*/  ISETP.NE.AND P2, PT, R20, R14, PT ;  /* 0x0000000e1400720c */ /* 0x020fe20003f45270 */
[----:B------:R-:W3:Y:S01]  /*04a0*/  LDG.E.U8 R23, desc[UR8][R2.64+0x800] ;  /* 0x0008000802177981 */ /* 0x000ee2000c1e1100 */
[----:B------:R-:W-:-:S02]  /*04b0*/  IADD3 R19, P6, P5, R22, R9, R19 ;  /* 0x0000000916137210 */ /* 0x000fc40007dde013 */
[----:B------:R-:W-:Y:S02]  /*04c0*/  SEL R9, RZ, 0x1, P1 ;  /* 0x00000001ff097807 */ /* 0x000fe40000800000 */
[----:B------:R-:W-:-:S04]  /*04d0*/  SEL R20, RZ, 0x1, P2 ;  /* 0x00000001ff147807 */ /* 0x000fc80001000000 */
[----:B------:R-:W-:Y:S02]  /*04e0*/  IADD3 R20, P2, P1, R20, R19, R9 ;  /* 0x0000001314147210 */ /* 0x000fe4000795e009 */
[----:B------:R-:W4:Y:S04]  /*04f0*/  LDG.E.U8 R19, desc[UR8][R2.64+0xe00] ;  /* 0x000e000802137981 */ /* 0x000f28000c1e1100 */
[----:B------:R-:W5:Y:S01]  /*0500*/  LDG.E.U8 R9, desc[UR8][R2.64+0xc00] ;  /* 0x000c000802097981 */ /* 0x000f62000c1e1100 */
[-C--:B------:R-:W-:Y:S02]  /*0510*/  ISETP.NE.AND P3, PT, R12, R14.reuse, PT ;  /* 0x0000000e0c00720c */ /* 0x080fe40003f65270 */
[----:B------:R-:W-:Y:S02]  /*0520*/  ISETP.NE.AND P4, PT, R13, R14, PT ;  /* 0x0000000e0d00720c */ /* 0x000fe40003f85270 */
[----:B------:R-:W-:-:S02]  /*0530*/  SEL R13, RZ, 0x1, P3 ;  /* 0x00000001ff0d7807 */ /* 0x000fc40001800000 */
[----:B------:R-:W-:Y:S02]  /*0540*/  SEL R12, RZ, 0x1, P4 ;  /* 0x00000001ff0c7807 */ /* 0x000fe40002000000 */
[-C--:B------:R-:W-:Y:S02]  /*0550*/  ISETP.NE.AND P3, PT, R15, R14.reuse, PT ;  /* 0x0000000e0f00720c */ /* 0x080fe40003f65270 */
[----:B------:R-:W-:Y:S02]  /*0560*/  ISETP.NE.AND P4, PT, R17, R14, PT ;  /* 0x0000000e1100720c */ /* 0x000fe40003f85270 */
[----:B------:R-:W-:Y:S02]  /*0570*/  IADD3.X R15, PT, PT, RZ, R7, RZ, P6, P5 ;  /* 0x00000007ff0f7210 */ /* 0x000fe400037ea4ff */
[----:B------:R-:W-:Y:S02]  /*0580*/  IADD3 R7, P5, P6, R12, R20, R13 ;  /* 0x000000140c077210 */ /* 0x000fe40007ebe00d */
        /* <DEDUP_REMOVED lines=14> */
[----:B------:R-:W-:Y:S02]  /*0670*/  IADD3.X R15, PT, PT, RZ, R15, RZ, P2, P1 ;  /* 0x0000000fff0f7210 */ /* 0x000fe400017e24ff */
[----:B------:R-:W-:Y:S01]  /*0680*/  IADD3 R13, P2, P1, R13, R7, R12 ;  /* 0x000000070d0d7210 */ /* 0x000fe2000795e00c */
[----:B------:R-:W-:Y:S02]  /*0690*/  VIADD R11, R11, 0x10 ;  /* 0x000000100b0b7836 */ /* 0x000fe40000000000 */
[----:B------:R-:W-:Y:S01]  /*06a0*/  VIADD R8, R8, 0x2000 ;  /* 0x0000200008087836 */ /* 0x000fe20000000000 */
[-C--:B--2---:R-:W-:Y:S02]  /*06b0*/  ISETP.NE.AND P4, PT, R21, R14.reuse, PT ;  /* 0x0000000e1500720c */ /* 0x084fe40003f85270 */
[----:B---3--:R-:W-:-:S04]  /*06c0*/  ISETP.NE.AND P3, PT, R23, R14, PT ;  /* 0x0000000e1700720c */ /* 0x008fc80003f65270 */
[----:B------:R-:W-:Y:S02]  /*06d0*/  SEL R12, RZ, 0x1, P3 ;  /* 0x00000001ff0c7807 */ /* 0x000fe40001800000 */
[----:B------:R-:W-:Y:S02]  /*06e0*/  SEL R7, RZ, 0x1, P4 ;  /* 0x00000001ff077807 */ /* 0x000fe40002000000 */
[-C--:B----4-:R-:W-:Y:S02]  /*06f0*/  ISETP.NE.AND P3, PT, R19, R14.reuse, PT ;  /* 0x0000000e1300720c */ /* 0x090fe40003f65270 */
[----:B-----5:R-:W-:Y:S02]  /*0700*/  ISETP.NE.AND P4, PT, R9, R14, PT ;  /* 0x0000000e0900720c */ /* 0x020fe40003f85270 */
[----:B------:R-:W-:Y:S02]  /*0710*/  SEL R9, RZ, 0x1, P3 ;  /* 0x00000001ff097807 */ /* 0x000fe40001800000 */
[----:B------:R-:W-:-:S02]  /*0720*/  ISETP.NE.AND P3, PT, R11, RZ, PT ;  /* 0x000000ff0b00720c */ /* 0x000fc40003f65270 */
[----:B------:R-:W-:Y:S02]  /*0730*/  IADD3.X R14, PT, PT, RZ, R15, RZ, P5, P6 ;  /* 0x0000000fff0e7210 */ /* 0x000fe40002fec4ff */
[----:B------:R-:W-:Y:S02]  /*0740*/  IADD3 R7, P5, P6, R7, R13, R12 ;  /* 0x0000000d07077210 */ /* 0x000fe40007ebe00c */
[----:B------:R-:W-:Y:S02]  /*0750*/  SEL R12, RZ, 0x1, P4 ;  /* 0x00000001ff0c7807 */ /* 0x000fe40002000000 */
[----:B------:R-:W-:Y:S02]  /*0760*/  IADD3.X R13, PT, PT, RZ, R14, RZ, P2, P1 ;  /* 0x0000000eff0d7210 */ /* 0x000fe400017e24ff */
[----:B------:R-:W-:Y:S02]  /*0770*/  IADD3 R9, P1, P2, R9, R7, R12 ;  /* 0x0000000709097210 */ /* 0x000fe40007a3e00c */
[----:B------:R-:W-:-:S02]  /*0780*/  IADD3 R2, P4, PT, R2, 0x2000, RZ ;  /* 0x0000200002027810 */ /* 0x000fc40007f9e0ff */
[----:B------:R-:W-:-:S03]  /*0790*/  IADD3.X R7, PT, PT, RZ, R13, RZ, P5, P6 ;  /* 0x0000000dff077210 */ /* 0x000fc60002fec4ff */
[----:B------:R-:W-:Y:S01]  /*07a0*/  IMAD.X R3, RZ, RZ, R3, P4 ;  /* 0x000000ffff037224 */ /* 0x000fe200020e0603 */
[----:B------:R-:W-:Y:S01]  /*07b0*/  IADD3.X R7, PT, PT, RZ, R7, RZ, P1, P2 ;  /* 0x00000007ff077210 */ /* 0x000fe20000fe44ff */
[----:B------:R-:W-:Y:S06]  /*07c0*/  @P3 BRA `(.L_x_38) ;  /* 0xfffffff800e43947 */ /* 0x000fec000383ffff */
.L_x_37:
[----:B------:R-:W-:Y:S05]  /*07d0*/  BSYNC.RECONVERGENT B2 ;  /* 0x0000000000027941 */ /* 0x000fea0003800200 */
.L_x_36:
[----:B------:R-:W-:Y:S05]  /*07e0*/  @!P0 BRA `(.L_x_35) ;  /* 0x0000000400688947 */ /* 0x000fea0003800000 */
[----:B------:R-:W-:Y:S01]  /*07f0*/  ISETP.GE.U32.AND P1, PT, R18, 0x8, PT ;  /* 0x000000081200780c */ /* 0x000fe20003f26070 */
[----:B------:R-:W-:Y:S01]  /*0800*/  BSSY.RECONVERGENT B2, `(.L_x_39) ;  /* 0x000002a000027945 */ /* 0x000fe20003800200 */
[----:B------:R-:W-:-:S04]  /*0810*/  LOP3.LUT R19, R10, 0x7, RZ, 0xc0, !PT ;  /* 0x000000070a137812 */ /* 0x000fc800078ec0ff */
[----:B------:R-:W-:-:S07]  /*0820*/  ISETP.NE.AND P0, PT, R19, RZ, PT ;  /* 0x000000ff1300720c */ /* 0x000fce0003f05270 */
[----:B------:R-:W-:Y:S06]  /*0830*/  @!P1 BRA `(.L_x_40) ;  /* 0x0000000000989947 */ /* 0x000fec0003800000 */
[----:B------:R-:W0:Y:S01]  /*0840*/  LDCU.64 UR4, c[0x0][0x380] ;  /* 0x00007000ff0477ac */ /* 0x000e220008000a00 */
[----:B------:R-:W-:Y:S02]  /*0850*/  SHF.R.S32.HI R3, RZ, 0x1f, R8 ;  /* 0x0000001fff037819 */ /* 0x000fe40000011408 */
[----:B0-----:R-:W-:-:S04]  /*0860*/  IADD3 R2, P1, P2, R8, UR4, R5 ;  /* 0x0000000408027c10 */ /* 0x001fc8000fa3e005 */
[----:B------:R-:W-:-:S05]  /*0870*/  IADD3.X R3, PT, PT, R3, UR5, RZ, P1, P2 ;  /* 0x0000000503037c10 */ /* 0x000fca0008fe44ff */
[----:B------:R-:W2:Y:S04]  /*0880*/  LDG.E.U8 R11, desc[UR8][R2.64] ;  /* 0x00000008020b7981 */ /* 0x000ea8000c1e1100 */
[----:B------:R-:W3:Y:S04]  /*0890*/  LDG.E.U8 R12, desc[UR8][R2.64+0x200] ;  /* 0x00020008020c7981 */ /* 0x000ee8000c1e1100 */
[----:B------:R-:W4:Y:S04]  /*08a0*/  LDG.E.U8 R13, desc[UR8][R2.64+0x400] ;  /* 0x00040008020d7981 */ /* 0x000f28000c1e1100 */
[----:B------:R-:W5:Y:S04]  /*08b0*/  LDG.E.U8 R14, desc[UR8][R2.64+0x600] ;  /* 0x00060008020e7981 */ /* 0x000f68000c1e1100 */
[----:B------:R-:W5:Y:S04]  /*08c0*/  LDG.E.U8 R15, desc[UR8][R2.64+0x800] ;  /* 0x00080008020f7981 */ /* 0x000f68000c1e1100 */
[----:B------:R-:W5:Y:S04]  /*08d0*/  LDG.E.U8 R16, desc[UR8][R2.64+0xa00] ;  /* 0x000a000802107981 */ /* 0x000f68000c1e1100 */
[----:B------:R-:W5:Y:S04]  /*08e0*/  LDG.E.U8 R17, desc[UR8][R2.64+0xc00] ;  /* 0x000c000802117981 */ /* 0x000f68000c1e1100 */
[----:B------:R0:W5:Y:S01]  /*08f0*/  LDG.E.U8 R18, desc[UR8][R2.64+0xe00] ;  /* 0x000e000802127981 */ /* 0x000162000c1e1100 */
[----:B------:R-:W-:Y:S01]  /*0900*/  LOP3.LUT R20, R4, 0xff, RZ, 0xc0, !PT ;  /* 0x000000ff04147812 */ /* 0x000fe200078ec0ff */
[----:B------:R-:W-:-:S03]  /*0910*/  VIADD R8, R8, 0x1000 ;  /* 0x0000100008087836 */ /* 0x000fc60000000000 */
[-C--:B--2---:R-:W-:Y:S02]  /*0920*/  ISETP.NE.AND P1, PT, R11, R20.reuse, PT ;  /* 0x000000140b00720c */ /* 0x084fe40003f25270 */
[-C--:B---3--:R-:W-:Y:S02]  /*0930*/  ISETP.NE.AND P2, PT, R12, R20.reuse, PT ;  /* 0x000000140c00720c */ /* 0x088fe40003f45270 */
[----:B------:R-:W-:Y:S02]  /*0940*/  SEL R11, RZ, 0x1, P1 ;  /* 0x00000001ff0b7807 */ /* 0x000fe40000800000 */
[----:B------:R-:W-:Y:S02]  /*0950*/  SEL R12, RZ, 0x1, P2 ;  /* 0x00000001ff0c7807 */ /* 0x000fe40001000000 */
[-C--:B----4-:R-:W-:Y:S02]  /*0960*/  ISETP.NE.AND P1, PT, R13, R20.reuse, PT ;  /* 0x000000140d00720c */ /* 0x090fe40003f25270 */
[----:B-----5:R-:W-:-:S02]  /*0970*/  ISETP.NE.AND P2, PT, R14, R20, PT ;  /* 0x000000140e00720c */ /* 0x020fc40003f45270 */
[----:B------:R-:W-:Y:S02]  /*0980*/  IADD3 R11, P5, P6, R12, R9, R11 ;  /* 0x000000090c0b7210 */ /* 0x000fe40007ebe00b */
[----:B------:R-:W-:Y:S02]  /*0990*/  SEL R12, RZ, 0x1, P1 ;  /* 0x00000001ff0c7807 */ /* 0x000fe40000800000 */
[----:B------:R-:W-:Y:S02]  /*09a0*/  SEL R9, RZ, 0x1, P2 ;  /* 0x00000001ff097807 */ /* 0x000fe40001000000 */
[-C--:B------:R-:W-:Y:S02]  /*09b0*/  ISETP.NE.AND P3, PT, R15, R20.reuse, PT ;  /* 0x000000140f00720c */ /* 0x080fe40003f65270 */
[----:B------:R-:W-:Y:S02]  /*09c0*/  ISETP.NE.AND P4, PT, R16, R20, PT ;  /* 0x000000141000720c */ /* 0x000fe40003f85270 */
[----:B------:R-:W-:-:S02]  /*09d0*/  IADD3 R9, P1, P2, R9, R11, R12 ;  /* 0x0000000b09097210 */ /* 0x000fc40007a3e00c */
[----:B0-----:R-:W-:Y:S02]  /*09e0*/  SEL R2, RZ, 0x1, P3 ;  /* 0x00000001ff027807 */ /* 0x001fe40001800000 */
[----:B------:R-:W-:Y:S02]  /*09f0*/  SEL R3, RZ, 0x1, P4 ;  /* 0x00000001ff037807 */ /* 0x000fe40002000000 */
[-C--:B------:R-:W-:Y:S02]  /*0a00*/  ISETP.NE.AND P4, PT, R17, R20.reuse, PT ;  /* 0x000000141100720c */ /* 0x080fe40003f85270 */
[----:B------:R-:W-:Y:S02]  /*0a10*/  ISETP.NE.AND P3, PT, R18, R20, PT ;  /* 0x000000141200720c */ /* 0x000fe40003f65270 */
[----:B------:R-:W-:Y:S02]  /*0a20*/  IADD3.X R7, PT, PT, RZ, R7, RZ, P5, P6 ;  /* 0x00000007ff077210 */ /* 0x000fe40002fec4ff */
[----:B------:R-:W-:-:S02]  /*0a30*/  IADD3 R3, P5, P6, R3, R9, R2 ;  /* 0x0000000903037210 */ /* 0x000fc40007ebe002 */
[----:B------:R-:W-:Y:S02]  /*0a40*/  SEL R2, RZ, 0x1, P4 ;  /* 0x00000001ff027807 */ /* 0x000fe40002000000 */
[----:B------:R-:W-:Y:S02]  /*0a50*/  SEL R9, RZ, 0x1, P3 ;  /* 0x00000001ff097807 */ /* 0x000fe40001800000 */
[----:B------:R-:W-:Y:S02]  /*0a60*/  IADD3.X R7, PT, PT, RZ, R7, RZ, P1, P2 ;  /* 0x00000007ff077210 */ /* 0x000fe40000fe44ff */
[----:B------:R-:W-:Y:S02]  /*0a70*/  IADD3 R9, P1, P2, R9, R3, R2 ;  /* 0x0000000309097210 */ /* 0x000fe40007a3e002 */
[----:B------:R-:W-:-:S04]  /*0a80*/  IADD3.X R7, PT, PT, RZ, R7, RZ, P5, P6 ;  /* 0x00000007ff077210 */ /* 0x000fc80002fec4ff */
[----:B------:R-:W-:-:S07]  /*0a90*/  IADD3.X R7, PT, PT, RZ, R7, RZ, P1, P2 ;  /* 0x00000007ff077210 */ /* 0x000fce0000fe44ff */
.L_x_40:
[----:B------:R-:W-:Y:S05]  /*0aa0*/  BSYNC.RECONVERGENT B2 ;  /* 0x0000000000027941 */ /* 0x000fea0003800200 */
.L_x_39:
        /* <DEDUP_REMOVED lines=13> */
[----:B------:R-:W5:Y:S01]  /*0b80*/  LDG.E.U8 R17, desc[UR8][R2.64+0x600] ;  /* 0x0006000802117981 */ /* 0x000f62000c1e1100 */
[----:B------:R-:W-:Y:S01]  /*0b90*/  LOP3.LUT R12, R4, 0xff, RZ, 0xc0, !PT ;  /* 0x000000ff040c7812 */ /* 0x000fe200078ec0ff */
[----:B------:R-:W-:-:S03]  /*0ba0*/  VIADD R8, R8, 0x800 ;  /* 0x0000080008087836 */ /* 0x000fc60000000000 */
[-C--:B--2---:R-:W-:Y:S02]  /*0bb0*/  ISETP.NE.AND P1, PT, R11, R12.reuse, PT ;  /* 0x0000000c0b00720c */ /* 0x084fe40003f25270 */
[-C--:B---3--:R-:W-:Y:S02]  /*0bc0*/  ISETP.NE.AND P2, PT, R13, R12.reuse, PT ;  /* 0x0000000c0d00720c */ /* 0x088fe40003f45270 */
[-C--:B----4-:R-:W-:Y:S02]  /*0bd0*/  ISETP.NE.AND P3, PT, R15, R12.reuse, PT ;  /* 0x0000000c0f00720c */ /* 0x090fe40003f65270 */
[----:B------:R-:W-:Y:S02]  /*0be0*/  SEL R11, RZ, 0x1, P2 ;  /* 0x00000001ff0b7807 */ /* 0x000fe40001000000 */
[----:B-----5:R-:W-:Y:S02]  /*0bf0*/  ISETP.NE.AND P4, PT, R17, R12, PT ;  /* 0x0000000c1100720c */ /* 0x020fe40003f85270 */
[----:B------:R-:W-:-:S02]  /*0c00*/  SEL R12, RZ, 0x1, P1 ;  /* 0x00000001ff0c7807 */ /* 0x000fc40000800000 */
[----:B------:R-:W-:Y:S02]  /*0c10*/  SEL R14, RZ, 0x1, P3 ;  /* 0x00000001ff0e7807 */ /* 0x000fe40001800000 */
[----:B------:R-:W-:Y:S02]  /*0c20*/  SEL R13, RZ, 0x1, P4 ;  /* 0x00000001ff0d7807 */ /* 0x000fe40002000000 */
[----:B------:R-:W-:-:S04]  /*0c30*/  IADD3 R9, P1, P2, R11, R9, R12 ;  /* 0x000000090b097210 */ /* 0x000fc80007a3e00c */
[----:B------:R-:W-:Y:S02]  /*0c40*/  IADD3 R9, P3, P4, R13, R9, R14 ;  /* 0x000000090d097210 */ /* 0x000fe40007c7e00e */
[----:B------:R-:W-:-:S04]  /*0c50*/  IADD3.X R7, PT, PT, RZ, R7, RZ, P1, P2 ;  /* 0x00000007ff077210 */ /* 0x000fc80000fe44ff */
[----:B------:R-:W-:-:S07]  /*0c60*/  IADD3.X R7, PT, PT, RZ, R7, RZ, P3, P4 ;  /* 0x00000007ff077210 */ /* 0x000fce0001fe84ff */
.L_x_42:
[----:B------:R-:W-:Y:S05]  /*0c70*/  BSYNC.RECONVERGENT B2 ;  /* 0x0000000000027941 */ /* 0x000fea0003800200 */
.L_x_41:
[----:B------:R-:W-:Y:S05]  /*0c80*/  @!P0 BRA `(.L_x_35) ;  /* 0x0000000000408947 */ /* 0x000fea0003800000 */
[----:B------:R-:W0:Y:S01]  /*0c90*/  LDCU.64 UR4, c[0x0][0x380] ;  /* 0x00007000ff0477ac */ /* 0x000e220008000a00 */
[----:B------:R-:W-:Y:S02]  /*0ca0*/  LOP3.LUT R15, R4, 0xff, RZ, 0xc0, !PT ;  /* 0x000000ff040f7812 */ /* 0x000fe400078ec0ff */
[----:B0-----:R-:W-:Y:S01]  /*0cb0*/  IADD3 R11, P0, PT, R5, UR4, RZ ;  /* 0x00000004050b7c10 */ /* 0x001fe2000ff1e0ff */
[----:B------:R-:W-:-:S04]  /*0cc0*/  IMAD.MOV R5, RZ, RZ, -R10 ;  /* 0x000000ffff057224 */ /* 0x000fc800078e0a0a */
[----:B------:R-:W-:-:S08]  /*0cd0*/  IMAD.X R13, RZ, RZ, UR5, P0 ;  /* 0x00000005ff0d7e24 */ /* 0x000fd000080e06ff */
.L_x_43:
[----:B------:R-:W-:-:S04]  /*0ce0*/  IADD3 R2, P0, PT, R8, R11, RZ ;  /* 0x0000000b08027210 */ /* 0x000fc80007f1e0ff */
[----:B------:R-:W-:-:S05]  /*0cf0*/  LEA.HI.X.SX32 R3, R8, R13, 0x1, P0 ;  /* 0x0000000d08037211 */ /* 0x000fca00000f0eff */
[----:B------:R-:W2:Y:S01]  /*0d00*/  LDG.E.U8 R2, desc[UR8][R2.64] ;  /* 0x0000000802027981 */ /* 0x000ea2000c1e1100 */
[----:B------:R-:W-:Y:S02]  /*0d10*/  VIADD R5, R5, 0x1 ;  /* 0x0000000105057836 */ /* 0x000fe40000000000 */
[----:B------:R-:W-:Y:S01]  /*0d20*/  VIADD R8, R8, 0x200 ;  /* 0x0000020008087836 */ /* 0x000fe20000000000 */
[----:B--2---:R-:W-:-:S04]  /*0d30*/  ISETP.NE.AND P0, PT, R2, R15, PT ;  /* 0x0000000f0200720c */ /* 0x004fc80003f05270 */
[----:B------:R-:W-:Y:S02]  /*0d40*/  SEL R4, RZ, 0x1, P0 ;  /* 0x00000001ff047807 */ /* 0x000fe40000000000 */
[----:B------:R-:W-:Y:S02]  /*0d50*/  ISETP.NE.AND P0, PT, R5, RZ, PT ;  /* 0x000000ff0500720c */ /* 0x000fe40003f05270 */
[----:B------:R-:W-:-:S05]  /*0d60*/  IADD3 R9, P1, PT, R9, R4, RZ ;  /* 0x0000000409097210 */ /* 0x000fca0007f3e0ff */
[----:B------:R-:W-:-:S06]  /*0d70*/  IMAD.X R7, RZ, RZ, R7, P1 ;  /* 0x000000ffff077224 */ /* 0x000fcc00008e0607 */
[----:B------:R-:W-:Y:S05]  /*0d80*/  @P0 BRA `(.L_x_43) ;  /* 0xfffffffc00d40947 */ /* 0x000fea000383ffff */
.L_x_35:
[----:B------:R-:W-:Y:S05]  /*0d90*/  BSYNC.RECONVERGENT B1 ;  /* 0x0000000000017941 */ /* 0x000fea0003800200 */
.L_x_34:
[----:B------:R-:W-:-:S13]  /*0da0*/  ISETP.GE.AND P0, PT, R28, 0x200, PT ;  /* 0x000002001c00780c */ /* 0x000fda0003f06270 */
[----:B------:R-:W-:Y:S05]  /*0db0*/  @!P0 BRA `(.L_x_44) ;  /* 0x00000004002c8947 */ /* 0x000fea0003800000 */
[----:B------:R-:W0:Y:S01]  /*0dc0*/  S2R R11, SR_LANEID ;  /* 0x00000000000b7919 */ /* 0x000e220000000000 */
[----:B------:R-:W1:Y:S04]  /*0dd0*/  SHFL.DOWN PT, R2, R9, 0x1, 0x1f ;  /* 0x08201f0009027f89 */ /* 0x000e6800000e0000 */
        /* <DEDUP_REMOVED lines=27> */
[----:B------:R-:W-:Y:S02]  /*0f90*/  @!P1 MOV R5, 0x400 ;  /* 0x0000040000059802 */ /* 0x000fe40000000f00 */
[----:B-1----:R-:W-:Y:S01]  /*0fa0*/  SEL R3, R3, RZ, !P0 ;  /* 0x000000ff03037207 */ /* 0x002fe20004000000 */
[----:B------:R-:W0:Y:S01]  /*0fb0*/  SHFL.DOWN PT, R2, R7, 0x10, 0x1f ;  /* 0x0a001f0007027f89 */ /* 0x000e2200000e0000 */
[----:B------:R-:W-:-:S03]  /*0fc0*/  ISETP.GT.AND P0, PT, R11, 0xf, PT ;  /* 0x0000000f0b00780c */ /* 0x000fc60003f04270 */
[----:B------:R-:W-:Y:S01]  /*0fd0*/  IMAD.X R10, R3, 0x1, R4, P2 ;  /* 0x00000001030a7824 */ /* 0x000fe200010e0604 */
[----:B------:R-:W-:-:S04]  /*0fe0*/  @!P1 SHF.R.U32.HI R4, RZ, 0x2, R6 ;  /* 0x00000002ff049819 */ /* 0x000fc80000011606 */
[----:B------:R-:W1:Y:S01]  /*0ff0*/  SHFL.DOWN PT, R3, R10, 0x10, 0x1f ;  /* 0x0a001f000a037f89 */ /* 0x000e6200000e0000 */
[----:B------:R-:W-:Y:S02]  /*1000*/  @!P1 LOP3.LUT R4, R4, 0xf8, RZ, 0xc0, !PT ;  /* 0x000000f804049812 */ /* 0x000fe400078ec0ff */
[----:B--2---:R-:W-:-:S05]  /*1010*/  @!P1 LEA R5, R8, R5, 0x18 ;  /* 0x0000000508059211 */ /* 0x004fca00078ec0ff */
[----:B------:R-:W-:Y:S01]  /*1020*/  @!P1 IMAD.IADD R5, R4, 0x1, R5 ;  /* 0x0000000104059824 */ /* 0x000fe200078e0205 */
[----:B0-----:R-:W-:-:S04]  /*1030*/  SEL R2, R2, RZ, !P0 ;  /* 0x000000ff02027207 */ /* 0x001fc80004000000 */
[----:B------:R-:W-:Y:S02]  /*1040*/  IADD3 R2, P2, PT, R2, R7, RZ ;  /* 0x0000000702027210 */ /* 0x000fe40007f5e0ff */
[----:B-1----:R-:W-:Y:S02]  /*1050*/  SEL R3, R3, RZ, !P0 ;  /* 0x000000ff03037207 */ /* 0x002fe40004000000 */
[----:B------:R-:W-:-:S03]  /*1060*/  ISETP.NE.AND P0, PT, R6, RZ, PT ;  /* 0x000000ff0600720c */ /* 0x000fc60003f05270 */
        /* <DEDUP_REMOVED lines=9> */
[----:B--2---:R-:W1:Y:S04]  /*1100*/  LDS.128 R4, [UR4+0x30] ;  /* 0x00003004ff047984 */ /* 0x004e680008000c00 */
[----:B------:R-:W2:Y:S04]  /*1110*/  LDS.128 R20, [UR4+0x40] ;  /* 0x00004004ff147984 */ /* 0x000ea80008000c00 */
[----:B------:R-:W3:Y:S04]  /*1120*/  LDS.128 R16, [UR4+0x50] ;  /* 0x00005004ff107984 */ /* 0x000ee80008000c00 */
[----:B------:R-:W4:Y:S01]  /*1130*/  LDS.128 R12, [UR4+0x60] ;  /* 0x00006004ff0c7984 */ /* 0x000f220008000c00 */
[----:B0-----:R-:W-:-:S04]  /*1140*/  IADD3 R11, P1, P2, R24, R8, R2 ;  /* 0x00000008180b7210 */ /* 0x001fc80007a3e002 */
[----:B------:R-:W-:Y:S02]  /*1150*/  IADD3.X R25, PT, PT, R25, R9, R3, P1, P2 ;  /* 0x0000000919197210 */ /* 0x000fe40000fe4403 */
[----:B-1----:R-:W-:Y:S02]  /*1160*/  IADD3 R3, P1, P2, R4, R11, R26 ;  /* 0x0000000b04037210 */ /* 0x002fe40007a3e01a */
[----:B------:R-:W0:Y:S02]  /*1170*/  LDS.128 R8, [UR4+0x70] ;  /* 0x00007004ff087984 */ /* 0x000e240008000c00 */
[----:B------:R-:W-:Y:S02]  /*1180*/  IADD3.X R5, PT, PT, R5, R25, R27, P1, P2 ;  /* 0x0000001905057210 */ /* 0x000fe40000fe441b */
[----:B------:R-:W1:Y:S01]  /*1190*/  LDS.128 R24, [UR4+0x80] ;  /* 0x00008004ff187984 */ /* 0x000e620008000c00 */
[----:B--2---:R-:W-:-:S04]  /*11a0*/  IADD3 R3, P1, P2, R20, R3, R6 ;  /* 0x0000000314037210 */ /* 0x004fc80007a3e006 */
[----:B---3--:R-:W-:Y:S02]  /*11b0*/  IADD3 R3, P3, P4, R16, R3, R22 ;  /* 0x0000000310037210 */ /* 0x008fe40007c7e016 */
[----:B------:R-:W-:Y:S02]  /*11c0*/  IADD3.X R7, PT, PT, R21, R5, R7, P1, P2 ;  /* 0x0000000515077210 */ /* 0x000fe40000fe4407 */
[----:B----4-:R-:W-:Y:S02]  /*11d0*/  IADD3 R3, P1, P2, R12, R3, R18 ;  /* 0x000000030c037210 */ /* 0x010fe40007a3e012 */
[----:B------:R-:W-:-:S04]  /*11e0*/  IADD3.X R17, PT, PT, R17, R7, R23, P3, P4 ;  /* 0x0000000711117210 */ /* 0x000fc80001fe8417 */
[----:B------:R-:W-:Y:S02]  /*11f0*/  IADD3.X R13, PT, PT, R13, R17, R19, P1, P2 ;  /* 0x000000110d0d7210 */ /* 0x000fe40000fe4413 */
[----:B0-----:R-:W-:-:S04]  /*1200*/  IADD3 R3, P3, P4, R8, R3, R14 ;  /* 0x0000000308037210 */ /* 0x001fc80007c7e00e */
[----:B-1----:R-:W-:Y:S02]  /*1210*/  IADD3 R3, P1, P2, R24, R3, R10 ;  /* 0x0000000318037210 */ /* 0x002fe40007a3e00a */
[----:B------:R-:W-:Y:S02]  /*1220*/  IADD3.X R9, PT, PT, R9, R13, R15, P3, P4 ;  /* 0x0000000d09097210 */ /* 0x000fe40001fe840f */
[----:B------:R-:W-:Y:S02]  /*1230*/  IADD3 R2, P3, PT, R3, R26, RZ ;  /* 0x0000001a03027210 */ /* 0x000fe40007f7e0ff */
[----:B------:R-:W-:-:S05]  /*1240*/  IADD3.X R3, PT, PT, R25, R9, R11, P1, P2 ;  /* 0x0000000919037210 */ /* 0x000fca0000fe440b */
[----:B------:R-:W-:Y:S01]  /*1250*/  IMAD.X R3, R3, 0x1, R27, P3 ;  /* 0x0000000103037824 */ /* 0x000fe200018e061b */
[----:B------:R-:W-:Y:S06]  /*1260*/  BRA `(.L_x_45) ;  /* 0x0000001c00b87947 */ /* 0x000fec0003800000 */
.L_x_44:
[----:B------:R-:W-:-:S04]  /*1270*/  LOP3.LUT R2, R6, 0x3e0, RZ, 0xc0, !PT ;  /* 0x000003e006027812 */ /* 0x000fc800078ec0ff */
[----:B------:R-:W-:Y:S01]  /*1280*/  LOP3.LUT R5, RZ, R2, RZ, 0x33, !PT ;  /* 0x00000002ff057212 */ /* 0x000fe200078e33ff */
[----:B------:R-:W-:Y:S02]  /*1290*/  VIADD R3, R2, 0x20 ;  /* 0x0000002002037836 */ /* 0x000fe40000000000 */
[----:B------:R-:W0:Y:S02]  /*12a0*/  S2R R2, SR_LANEID ;  /* 0x0000000000027919 */ /* 0x000e240000000000 */
[----:B------:R-:W-:Y:S01]  /*12b0*/  IMAD.IADD R4, R28, 0x1, R5 ;  /* 0x000000011c047824 */ /* 0x000fe200078e0205 */
[----:B------:R-:W-:-:S04]  /*12c0*/  ISETP.GT.AND P0, PT, R3, R28, PT ;  /* 0x0000001c0300720c */ /* 0x000fc80003f04270 */
[----:B------:R-:W-:-:S05]  /*12d0*/  SEL R4, R4, 0x1f, P0 ;  /* 0x0000001f04047807 */ /* 0x000fca0000000000 */
[----:B------:R-:W1:Y:S04]  /*12e0*/  SHFL.DOWN PT, R3, R9, 0x1, R4 ;  /* 0x0820000009037989 */ /* 0x000e6800000e0004 */
        /* <DEDUP_REMOVED lines=9> */
[----:B------:R-:W-:Y:S01]  /*1380*/  ISETP.GT.AND P0, PT, R11, R4, PT ;  /* 0x000000040b00720c */ /* 0x000fe20003f04270 */
[----:B------:R-:W-:Y:S02]  /*1390*/  VIADD R7, R2, 0x4 ;  /* 0x0000000402077836 */ /* 0x000fe40000000000 */
[----:B------:R-:W1:Y:S01]  /*13a0*/  SHFL.DOWN PT, R5, R12, 0x2, R4 ;  /* 0x084000000c057989 */ /* 0x000e6200000e0004 */
[----:B------:R-:W2:Y:S01]  /*13b0*/  @!P2 S2R R13, SR_CgaCtaId ;  /* 0x00000000000da919 */ /* 0x000ea20000008800 */
[----:B0-----:R-:W-:-:S04]  /*13c0*/  SEL R3, R3, RZ, !P0 ;  /* 0x000000ff03037207 */ /* 0x001fc80004000000 */
[----:B------:R-:W-:Y:S02]  /*13d0*/  IADD3 R8, P1, PT, R3, R10, RZ ;  /* 0x0000000a03087210 */ /* 0x000fe40007f3e0ff */
[----:B-1----:R-:W-:Y:S02]  /*13e0*/  SEL R5, R5, RZ, !P0 ;  /* 0x000000ff05057207 */ /* 0x002fe40004000000 */
[----:B------:R-:W-:Y:S01]  /*13f0*/  ISETP.GT.AND P0, PT, R7, R4, PT ;  /* 0x000000040700720c */ /* 0x000fe20003f04270 */
[----:B------:R-:W0:Y:S01]  /*1400*/  SHFL.DOWN PT, R3, R8, 0x4, R4 ;  /* 0x0880000008037989 */ /* 0x000e2200000e0004 */
[----:B------:R-:W-:Y:S02]  /*1410*/  VIADD R7, R2, 0x8 ;  /* 0x0000000802077836 */ /* 0x000fe40000000000 */
[----:B------:R-:W-:-:S05]  /*1420*/  IMAD.X R9, R5, 0x1, R12, P1 ;  /* 0x0000000105097824 */ /* 0x000fca00008e060c */
[----:B------:R-:W1:Y:S01]  /*1430*/  SHFL.DOWN PT, R5, R9, 0x4, R4 ;  /* 0x0880000009057989 */ /* 0x000e6200000e0004 */
[----:B0-----:R-:W-:-:S04]  /*1440*/  SEL R3, R3, RZ, !P0 ;  /* 0x000000ff03037207 */ /* 0x001fc80004000000 */
[----:B------:R-:W-:Y:S02]  /*1450*/  IADD3 R10, P1, PT, R3, R8, RZ ;  /* 0x00000008030a7210 */ /* 0x000fe40007f3e0ff */
[----:B-1----:R-:W-:-:S03]  /*1460*/  SEL R5, R5, RZ, !P0 ;  /* 0x000000ff05057207 */ /* 0x002fc60004000000 */
[----:B------:R-:W0:Y:S01]  /*1470*/  SHFL.DOWN PT, R3, R10, 0x8, R4 ;  /* 0x090000000a037989 */ /* 0x000e2200000e0004 */
[----:B------:R-:W-:Y:S01]  /*1480*/  ISETP.GT.AND P0, PT, R7, R4, PT ;  /* 0x000000040700720c */ /* 0x000fe20003f04270 */
[----:B------:R-:W-:Y:S01]  /*1490*/  VIADD R7, R2, 0x10 ;  /* 0x0000001002077836 */ /* 0x000fe20000000000 */
[----:B------:R-:W-:Y:S01]  /*14a0*/  @!P2 MOV R2, 0x400 ;  /* 0x000004000002a802 */ /* 0x000fe20000000f00 */
[----:B------:R-:W-:-:S05]  /*14b0*/  IMAD.X R11, R5, 0x1, R9, P1 ;  /* 0x00000001050b7824 */ /* 0x000fca00008e0609 */
[----:B------:R-:W1:Y:S01]  /*14c0*/  SHFL.DOWN PT, R5, R11, 0x8, R4 ;  /* 0x090000000b057989 */ /* 0x000e6200000e0004 */
[----:B0-----:R-:W-:-:S04]  /*14d0*/  SEL R3, R3, RZ, !P0 ;  /* 0x000000ff03037207 */ /* 0x001fc80004000000 */
[----:B------:R-:W-:Y:S02]  /*14e0*/  IADD3 R8, P1, PT, R3, R10, RZ ;  /* 0x0000000a03087210 */ /* 0x000fe40007f3e0ff */
[----:B--2---:R-:W-:Y:S02]  /*14f0*/  @!P2 LEA R10, R13, R2, 0x18 ;  /* 0x000000020d0aa211 */ /* 0x004fe400078ec0ff */
[----:B-1----:R-:W-:Y:S01]  /*1500*/  SEL R5, R5, RZ, !P0 ;  /* 0x000000ff05057207 */ /* 0x002fe20004000000 */
[----:B------:R-:W0:Y:S01]  /*1510*/  SHFL.DOWN PT, R3, R8, 0x10, R4 ;  /* 0x0a00000008037989 */ /* 0x000e2200000e0004 */
[----:B------:R-:W-:Y:S02]  /*1520*/  ISETP.GT.AND P0, PT, R7, R4, PT ;  /* 0x000000040700720c */ /* 0x000fe40003f04270 */
[----:B------:R-:W-:Y:S01]  /*1530*/  @!P2 SHF.R.U32.HI R7, RZ, 0x2, R6 ;  /* 0x00000002ff07a819 */ /* 0x000fe20000011606 */
[----:B------:R-:W-:-:S03]  /*1540*/  IMAD.X R9, R5, 0x1, R11, P1 ;  /* 0x0000000105097824 */ /* 0x000fc600008e060b */
[----:B------:R-:W-:Y:S02]  /*1550*/  @!P2 LOP3.LUT R7, R7, 0xf8, RZ, 0xc0, !PT ;  /* 0x000000f80707a812 */ /* 0x000fe400078ec0ff */
[----:B------:R-:W1:Y:S03]  /*1560*/  SHFL.DOWN PT, R5, R9, 0x10, R4 ;  /* 0x0a00000009057989 */ /* 0x000e6600000e0004 */
        /* <DEDUP_REMOVED lines=14> */
[C---:B------:R-:W-:Y:S02]  /*1650*/  ISETP.GT.AND P5, PT, R28.reuse, 0x180, PT ;  /* 0x000001801c00780c */ /* 0x040fe40003fa4270 */
[----:B------:R-:W-:Y:S01]  /*1660*/  ISETP.GT.AND P6, PT, R28, 0x1a0, PT ;  /* 0x000001a01c00780c */ /* 0x000fe20003fc4270 */
[----:B0-----:R-:W-:-:S09]  /*1670*/  ULEA UR4, UR5, UR4, 0x18 ;  /* 0x0000000405047291 */ /* 0x001fd2000f8ec0ff */
[----:B------:R-:W0:Y:S04]  /*1680*/  LDS.64 R12, [UR4+0x18] ;  /* 0x00001804ff0c7984 */ /* 0x000e280008000a00 */
[----:B------:R-:W2:Y:S04]  /*1690*/  LDS.128 R16, [UR4+0x20] ;  /* 0x00002004ff107984 */ /* 0x000ea80008000c00 */
[----:B-1----:R-:W1:Y:S04]  /*16a0*/  LDS.128 R4, [UR4+0x30] ;  /* 0x00003004ff047984 */ /* 0x002e680008000c00 */
[----:B------:R-:W3:Y:S04]  /*16b0*/  LDS.128 R8, [UR4+0x40] ;  /* 0x00004004ff087984 */ /* 0x000ee80008000c00 */
[----:B------:R-:W-:Y:S01]  /*16c0*/  LDS.128 R24, [UR4+0x80] ;  /* 0x00008004ff187984 */ /* 0x000fe20008000c00 */
[----:B0-----:R-:W-:-:S02]  /*16d0*/  SEL R22, R12, RZ, P1 ;  /* 0x000000ff0c167207 */ /* 0x001fc40000800000 */
[----:B------:R-:W-:Y:S02]  /*16e0*/  SEL R23, R13, RZ, P1 ;  /* 0x000000ff0d177207 */ /* 0x000fe40000800000 */
[----:B--2---:R-:W-:Y:S01]  /*16f0*/  SEL R21, R16, RZ, P2 ;  /* 0x000000ff10157207 */ /* 0x004fe20001000000 */
[----:B------:R-:W0:Y:S01]  /*1700*/  LDS.128 R12, [UR4+0x50] ;  /* 0x00005004ff0c7984 */ /* 0x000e220008000c00 */
[----:B------:R-:W-:Y:S02]  /*1710*/  ISETP.GT.AND P1, PT, R28, 0x60, PT ;  /* 0x000000601c00780c */ /* 0x000fe40003f24270 */
[----:B------:R-:W-:Y:S02]  /*1720*/  SEL R20, R17, RZ, P2 ;  /* 0x000000ff11147207 */ /* 0x000fe40001000000 */
[----:B------:R-:W-:Y:S02]  /*1730*/  IADD3 R16, P2, P4, R21, R22, R2 ;  /* 0x0000001615107210 */ /* 0x000fe40007c5e002 */
[----:B------:R-:W-:-:S02]  /*1740*/  SEL R17, R18, RZ, P1 ;  /* 0x000000ff12117207 */ /* 0x000fc40000800000 */
[----:B-1----:R-:W-:Y:S02]  /*1750*/  SEL R4, R4, RZ, P3 ;  /* 0x000000ff04047207 */ /* 0x002fe40001800000 */
[----:B------:R-:W-:Y:S02]  /*1760*/  IADD3.X R20, PT, PT, R20, R23, R3, P2, P4 ;  /* 0x0000001714147210 */ /* 0x000fe400017e8403 */
[----:B------:R-:W-:Y:S02]  /*1770*/  SEL R3, R5, RZ, P3 ;  /* 0x000000ff05037207 */ /* 0x000fe40001800000 */
[----:B------:R-:W-:Y:S02]  /*1780*/  SEL R2, R19, RZ, P1 ;  /* 0x000000ff13027207 */ /* 0x000fe40000800000 */
[----:B------:R-:W-:Y:S02]  /*1790*/  IADD3 R4, P3, P4, R4, R16, R17 ;  /* 0x0000001004047210 */ /* 0x000fe40007c7e011 */
[----:B------:R-:W1:Y:S01]  /*17a0*/  LDS.128 R16, [UR4+0x60] ;  /* 0x00006004ff107984 */ /* 0x000e620008000c00 */
[----:B------:R-:W-:-:S02]  /*17b0*/  ISETP.GT.AND P1, PT, R28, 0xa0, PT ;  /* 0x000000a01c00780c */ /* 0x000fc40003f24270 */
[----:B------:R-:W-:Y:S02]  /*17c0*/  IADD3.X R3, PT, PT, R3, R20, R2, P3, P4 ;  /* 0x0000001403037210 */ /* 0x000fe40001fe8402 */
[----:B------:R-:W2:Y:S01]  /*17d0*/  LDS.128 R20, [UR4+0x70] ;  /* 0x00007004ff147984 */ /* 0x000ea20008000c00 */
[----:B------:R-:W-:Y:S02]  /*17e0*/  ISETP.GT.AND P2, PT, R28, 0xc0, PT ;  /* 0x000000c01c00780c */ /* 0x000fe40003f44270 */
[----:B------:R-:W-:Y:S02]  /*17f0*/  SEL R5, R6, RZ, P1 ;  /* 0x000000ff06057207 */ /* 0x000fe40000800000 */
[----:B---3--:R-:W-:Y:S02]  /*1800*/  SEL R2, R8, RZ, P2 ;  /* 0x000000ff08027207 */ /* 0x008fe40001000000 */
[----:B------:R-:W-:Y:S02]  /*1810*/  SEL R7, R7, RZ, P1 ;  /* 0x000000ff07077207 */ /* 0x000fe40000800000 */
[----:B------:R-:W-:-:S02]  /*1820*/  ISETP.GT.AND P1, PT, R28, 0xe0, PT ;  /* 0x000000e01c00780c */ /* 0x000fc40003f24270 */
[----:B------:R-:W-:Y:S02]  /*1830*/  IADD3 R2, P3, P4, R2, R4, R5 ;  /* 0x0000000402027210 */ /* 0x000fe40007c7e005 */
[----:B------:R-:W-:Y:S02]  /*1840*/  SEL R6, R9, RZ, P2 ;  /* 0x000000ff09067207 */ /* 0x000fe40001000000 */
[----:B------:R-:W-:Y:S02]  /*1850*/  ISETP.GT.AND P2, PT, R28, 0x100, PT ;  /* 0x000001001c00780c */ /* 0x000fe40003f44270 */
[----:B------:R-:W-:Y:S02]  /*1860*/  SEL R4, R10, RZ, P1 ;  /* 0x000000ff0a047207 */ /* 0x000fe40000800000 */
[----:B------:R-:W-:Y:S02]  /*1870*/  SEL R10, R11, RZ, P1 ;  /* 0x000000ff0b0a7207 */ /* 0x000fe40000800000 */
[----:B------:R-:W-:-:S02]  /*1880*/  ISETP.GT.AND P1, PT, R28, 0x120, PT ;  /* 0x000001201c00780c */ /* 0x000fc40003f24270 */
[----:B------:R-:W-:Y:S02]  /*1890*/  IADD3.X R6, PT, PT, R6, R3, R7, P3, P4 ;  /* 0x0000000306067210 */ /* 0x000fe40001fe8407 */
[----:B0-----:R-:W-:Y:S02]  /*18a0*/  SEL R3, R12, RZ, P2 ;  /* 0x000000ff0c037207 */ /* 0x001fe40001000000 */
[----:B------:R-:W-:Y:S02]  /*18b0*/  SEL R7, R13, RZ, P2 ;  /* 0x000000ff0d077207 */ /* 0x000fe40001000000 */
[----:B------:R-:W-:Y:S02]  /*18c0*/  ISETP.GT.AND P2, PT, R28, 0x140, PT ;  /* 0x000001401c00780c */ /* 0x000fe40003f44270 */
[----:B------:R-:W-:Y:S02]  /*18d0*/  SEL R5, R14, RZ, P1 ;  /* 0x000000ff0e057207 */ /* 0x000fe40000800000 */
[----:B------:R-:W-:-:S02]  /*18e0*/  SEL R15, R15, RZ, P1 ;  /* 0x000000ff0f0f7207 */ /* 0x000fc40000800000 */
[----:B------:R-:W-:Y:S02]  /*18f0*/  ISETP.GT.AND P1, PT, R28, 0x160, PT ;  /* 0x000001601c00780c */ /* 0x000fe40003f24270 */
[----:B------:R-:W-:Y:S02]  /*1900*/  IADD3 R4, P3, P4, R3, R2, R4 ;  /* 0x0000000203047210 */ /* 0x000fe40007c7e004 */
[----:B-1----:R-:W-:Y:S02]  /*1910*/  SEL R2, R16, RZ, P2 ;  /* 0x000000ff10027207 */ /* 0x002fe40001000000 */
[----:B------:R-:W-:Y:S02]  /*1920*/  SEL R3, R18, RZ, P1 ;  /* 0x000000ff12037207 */ /* 0x000fe40000800000 */
[----:B------:R-:W-:Y:S02]  /*1930*/  IADD3.X R7, PT, PT, R7, R6, R10, P3, P4 ;  /* 0x0000000607077210 */ /* 0x000fe40001fe840a */
[----:B------:R-:W-:-:S02]  /*1940*/  SEL R18, R19, RZ, P1 ;  /* 0x000000ff13127207 */ /* 0x000fc40000800000 */
[----:B------:R-:W-:Y:S02]  /*1950*/  SEL R6, R17, RZ, P2 ;  /* 0x000000ff11067207 */ /* 0x000fe40001000000 */
[----:B------:R-:W-:Y:S02]  /*1960*/  IADD3 R2, P1, P3, R2, R4, R5 ;  /* 0x0000000402027210 */ /* 0x000fe40007b3e005 */
[----:B--2---:R-:W-:Y:S02]  /*1970*/  SEL R4, R20, RZ, P5 ;  /* 0x000000ff14047207 */ /* 0x004fe40002800000 */
[----:B------:R-:W-:Y:S02]  /*1980*/  ISETP.GT.AND P2, PT, R28, 0x1c0, PT ;  /* 0x000001c01c00780c */ /* 0x000fe40003f44270 */
[----:B------:R-:W-:Y:S02]  /*1990*/  IADD3.X R6, PT, PT, R6, R7, R15, P1, P3 ;  /* 0x0000000706067210 */ /* 0x000fe40000fe640f */
[----:B------:R-:W-:-:S02]  /*19a0*/  IADD3 R4, P3, P4, R4, R2, R3 ;  /* 0x0000000204047210 */ /* 0x000fc40007c7e003 */
[----:B------:R-:W-:Y:S02]  /*19b0*/  SEL R2, R22, RZ, P6 ;  /* 0x000000ff16027207 */ /* 0x000fe40003000000 */
[----:B------:R-:W-:Y:S02]  /*19c0*/  SEL R3, R24, RZ, P2 ;  /* 0x000000ff18037207 */ /* 0x000fe40001000000 */
[----:B------:R-:W-:Y:S02]  /*19d0*/  ISETP.GT.AND P1, PT, R28, 0x1e0, PT ;  /* 0x000001e01c00780c */ /* 0x000fe40003f24270 */
[----:B------:R-:W-:Y:S02]  /*19e0*/  SEL R5, R21, RZ, P5 ;  /* 0x000000ff15057207 */ /* 0x000fe40002800000 */
[----:B------:R-:W-:Y:S02]  /*19f0*/  SEL R23, R23, RZ, P6 ;  /* 0x000000ff17177207 */ /* 0x000fe40003000000 */
[----:B------:R-:W-:-:S02]  /*1a00*/  IADD3 R3, P5, P6, R3, R4, R2 ;  /* 0x0000000403037210 */ /* 0x000fc40007ebe002 */
[----:B------:R-:W-:Y:S02]  /*1a10*/  SEL R2, R26, RZ, P1 ;  /* 0x000000ff1a027207 */ /* 0x000fe40000800000 */
[----:B------:R-:W-:Y:S02]  /*1a20*/  IADD3.X R5, PT, PT, R5, R6, R18, P3, P4 ;  /* 0x0000000605057210 */ /* 0x000fe40001fe8412 */
[----:B------:R-:W-:Y:S02]  /*1a30*/  SEL R4, R25, RZ, P2 ;  /* 0x000000ff19047207 */ /* 0x000fe40001000000 */
[----:B------:R-:W-:Y:S02]  /*1a40*/  IADD3 R2, P2, PT, R2, R3, RZ ;  /* 0x0000000302027210 */ /* 0x000fe40007f5e0ff */
[----:B------:R-:W-:Y:S02]  /*1a50*/  SEL R3, R27, RZ, P1 ;  /* 0x000000ff1b037207 */ /* 0x000fe40000800000 */
[----:B------:R-:W-:-:S05]  /*1a60*/  IADD3.X R4, PT, PT, R4, R5, R23, P5, P6 ;  /* 0x0000000504047210 */ /* 0x000fca0002fec417 */
[----:B------:R-:W-:Y:S01]  /*1a70*/  IMAD.X R3, R3, 0x1, R4, P2 ;  /* 0x0000000103037824 */ /* 0x000fe200010e0604 */
[----:B------:R-:W-:Y:S06]  /*1a80*/  BRA `(.L_x_45) ;  /* 0x0000001400b07947 */ /* 0x000fec0003800000 */
.L_x_31:
[----:B------:R-:W0:Y:S01]  /*1a90*/  S2R R6, SR_TID.X ;  /* 0x0000000000067919 */ /* 0x000e220000002100 */
[----:B------:R-:W1:Y:S01]  /*1aa0*/  LDCU.64 UR6, c[0x0][0x380] ;  /* 0x00007000ff0677ac */ /* 0x000e620008000a00 */
[----:B0-----:R-:W-:-:S05]  /*1ab0*/  IMAD.IADD R8, R5, 0x1, R6 ;  /* 0x0000000105087824 */ /* 0x001fca00078e0206 */
[----:B-1----:R-:W-:-:S05]  /*1ac0*/  IADD3 R8, P0, PT, R8, UR6, RZ ;  /* 0x0000000608087c10 */ /* 0x002fca000ff1e0ff */
[----:B------:R-:W-:-:S05]  /*1ad0*/  IMAD.X R9, RZ, RZ, UR7, P0 ;  /* 0x00000007ff097e24 */ /* 0x000fca00080e06ff */
[----:B------:R-:W2:Y:S04]  /*1ae0*/  LDG.E.U8 R7, desc[UR8][R8.64] ;  /* 0x0000000808077981 */ /* 0x000ea8000c1e1100 */
[----:B------:R-:W3:Y:S04]  /*1af0*/  LDG.E.U8 R11, desc[UR8][R8.64+0x200] ;  /* 0x00020008080b7981 */ /* 0x000ee8000c1e1100 */
[----:B------:R-:W4:Y:S04]  /*1b00*/  LDG.E.U8 R15, desc[UR8][R8.64+0x600] ;  /* 0x00060008080f7981 */ /* 0x000f28000c1e1100 */
[----:B------:R-:W5:Y:S04]  /*1b10*/  LDG.E.U8 R13, desc[UR8][R8.64+0x400] ;  /* 0x00040008080d7981 */ /* 0x000f68000c1e1100 */
[----:B------:R-:W5:Y:S04]  /*1b20*/  LDG.E.U8 R17, desc[UR8][R8.64+0x800] ;  /* 0x0008000808117981 */ /* 0x000f68000c1e1100 */
[----:B------:R-:W5:Y:S04]  /*1b30*/  LDG.E.U8 R19, desc[UR8][R8.64+0xa00] ;  /* 0x000a000808137981 */ /* 0x000f68000c1e1100 */
[----:B------:R0:W5:Y:S01]  /*1b40*/  LDG.E.U8 R21, desc[UR8][R8.64+0xc00] ;  /* 0x000c000808157981 */ /* 0x000162000c1e1100 */
[----:B------:R-:W-:-:S04]  /*1b50*/  LOP3.LUT R14, R4, 0xff, RZ, 0xc0, !PT ;  /* 0x000000ff040e7812 */ /* 0x000fc800078ec0ff */
[-C--:B--2---:R-:W-:Y:S02]  /*1b60*/  ISETP.NE.AND P0, PT, R7, R14.reuse, PT ;  /* 0x0000000e0700720c */ /* 0x084fe40003f05270 */
[-C--:B---3--:R-:W-:Y:S02]  /*1b70*/  ISETP.NE.AND P1, PT, R11, R14.reuse, PT ;  /* 0x0000000e0b00720c */ /* 0x088fe40003f25270 */
[----:B------:R-:W-:Y:S02]  /*1b80*/  SEL R11, RZ, 0x1, P0 ;  /* 0x00000001ff0b7807 */ /* 0x000fe40000000000 */
[-C--:B----4-:R-:W-:Y:S02]  /*1b90*/  ISETP.NE.AND P0, PT, R15, R14.reuse, PT ;  /* 0x0000000e0f00720c */ /* 0x090fe40003f05270 */
[----:B-----5:R-:W-:Y:S02]  /*1ba0*/  ISETP.NE.AND P2, PT, R13, R14, PT ;  /* 0x0000000e0d00720c */ /* 0x020fe40003f45270 */
[----:B0-----:R-:W-:-:S02]  /*1bb0*/  SEL R9, RZ, 0x1, P0 ;  /* 0x00000001ff097807 */ /* 0x001fc40000000000 */
[----:B------:R-:W-:Y:S02]  /*1bc0*/  ISETP.GE.U32.AND P0, PT, R12, UR4, PT ;  /* 0x000000040c007c0c */ /* 0x000fe4000bf06070 */
[----:B------:R-:W-:Y:S02]  /*1bd0*/  SEL R10, RZ, 0x1, P1 ;  /* 0x00000001ff0a7807 */ /* 0x000fe40000800000 */
[----:B------:R-:W-:Y:S02]  /*1be0*/  SEL R7, RZ, 0x1, P2 ;  /* 0x00000001ff077807 */ /* 0x000fe40001000000 */
[----:B------:R-:W-:Y:S02]  /*1bf0*/  ISETP.NE.AND P3, PT, R17, R14, PT ;  /* 0x0000000e1100720c */ /* 0x000fe40003f65270 */
[----:B------:R-:W-:Y:S02]  /*1c00*/  ISETP.GE.U32.AND.EX P0, PT, R16, UR10, PT, P0 ;  /* 0x0000000a10007c0c */ /* 0x000fe4000bf06100 */
[----:B------:R-:W-:-:S02]  /*1c10*/  IADD3 R7, P1, P2, R7, R10, R11 ;  /* 0x0000000a07077210 */ /* 0x000fc40007a3e00b */
[----:B------:R-:W-:Y:S02]  /*1c20*/  SEL R8, RZ, 0x1, P3 ;  /* 0x00000001ff087807 */ /* 0x000fe40001800000 */
[-C--:B------:R-:W-:Y:S02]  /*1c30*/  ISETP.NE.AND P5, PT, R19, R14.reuse, PT ;  /* 0x0000000e1300720c */ /* 0x080fe40003fa5270 */
[----:B------:R-:W-:Y:S02]  /*1c40*/  ISETP.NE.AND P6, PT, R21, R14, PT ;  /* 0x0000000e1500720c */ /* 0x000fe40003fc5270 */
[----:B------:R-:W-:Y:S02]  /*1c50*/  IADD3 R7, P3, P4, R8, R7, R9 ;  /* 0x0000000708077210 */ /* 0x000fe40007c7e009 */
[----:B------:R-:W-:Y:S02]  /*1c60*/  SEL R9, RZ, 0x1, P5 ;  /* 0x00000001ff097807 */ /* 0x000fe40002800000 */
[----:B------:R-:W-:-:S02]  /*1c70*/  SEL R8, RZ, 0x1, P6 ;  /* 0x00000001ff087807 */ /* 0x000fc40003000000 */
[----:B------:R-:W-:Y:S02]  /*1c80*/  IADD3.X R13, PT, PT, RZ, RZ, RZ, P1, P2 ;  /* 0x000000ffff0d7210 */ /* 0x000fe40000fe44ff */
[----:B------:R-:W-:Y:S02]  /*1c90*/  IADD3 R7, P1, P2, R8, R7, R9 ;  /* 0x0000000708077210 */ /* 0x000fe40007a3e009 */
[----:B------:R-:W-:-:S04]  /*1ca0*/  IADD3.X R13, PT, PT, RZ, R13, RZ, P3, P4 ;  /* 0x0000000dff0d7210 */ /* 0x000fc80001fe84ff */
[----:B------:R-:W-:Y:S01]  /*1cb0*/  IADD3.X R13, PT, PT, RZ, R13, RZ, P1, P2 ;  /* 0x0000000dff0d7210 */ /* 0x000fe20000fe44ff */
[----:B------:R-:W-:Y:S06]  /*1cc0*/  @!P0 BRA `(.L_x_46) ;  /* 0x0000000c00f88947 */ /* 0x000fec0003800000 */
[----:B------:R-:W-:Y:S01]  /*1cd0*/  IADD3 R9, P1, PT, R5, UR4, RZ ;  /* 0x0000000405097c10 */ /* 0x000fe2000ff3e0ff */
[----:B------:R-:W-:Y:S01]  /*1ce0*/  IMAD.MOV.U32 R19, RZ, RZ, RZ ;  /* 0x000000ffff137224 */ /* 0x000fe200078e00ff */
[----:B------:R-:W-:Y:S02]  /*1cf0*/  IADD3 R18, P4, PT, R2, -0xe00, RZ ;  /* 0xfffff20002127810 */ /* 0x000fe40007f9e0ff */
[----:B------:R-:W-:Y:S01]  /*1d00*/  LOP3.LUT R11, RZ, R6, RZ, 0x33, !PT ;  /* 0x00000006ff0b7212 */ /* 0x000fe200078e33ff */
[----:B------:R-:W-:Y:S01]  /*1d10*/  IMAD.X R8, RZ, RZ, UR10, P1 ;  /* 0x0000000aff087e24 */ /* 0x000fe200088e06ff */
[----:B------:R-:W-:Y:S02]  /*1d20*/  ISETP.GT.U32.AND P0, PT, R9, R18, PT ;  /* 0x000000120900720c */ /* 0x000fe40003f04070 */
[----:B------:R-:W-:Y:S02]  /*1d30*/  IADD3.X R17, PT, PT, R3, -0x1, RZ, P4, !PT ;  /* 0xffffffff03117810 */ /* 0x000fe400027fe4ff */
[----:B------:R-:W-:-:S02]  /*1d40*/  IADD3 R15, P2, P3, R9, UR6, R6 ;  /* 0x00000006090f7c10 */ /* 0x000fc4000fb5e006 */
[----:B------:R-:W-:Y:S02]  /*1d50*/  ISETP.GT.U32.AND.EX P0, PT, R8, R17, PT, P0 ;  /* 0x000000110800720c */ /* 0x000fe40003f04100 */
[----:B------:R-:W-:Y:S02]  /*1d60*/  IADD3 R12, PT, PT, R2, -UR4, R11 ;  /* 0x80000004020c7c10 */ /* 0x000fe4000fffe00b */
[----:B------:R-:W-:Y:S02]  /*1d70*/  IADD3 R15, P4, PT, R15, 0x1000, RZ ;  /* 0x000010000f0f7810 */ /* 0x000fe40007f9e0ff */
[----:B------:R-:W-:Y:S01]  /*1d80*/  IADD3.X R16, PT, PT, R8, UR7, RZ, P2, P3 ;  /* 0x0000000708107c10 */ /* 0x000fe200097e64ff */
[----:B------:R-:W-:Y:S01]  /*1d90*/  IMAD.IADD R11, R12, 0x1, -R5 ;  /* 0x000000010c0b7824 */ /* 0x000fe200078e0a05 */
[----:B------:R-:W-:-:S03]  /*1da0*/  IADD3 R10, P1, PT, R9, UR6, RZ ;  /* 0x00000006090a7c10 */ /* 0x000fc6000ff3e0ff */
[----:B------:R-:W-:Y:S01]  /*1db0*/  IMAD.X R16, RZ, RZ, R16, P4 ;  /* 0x000000ffff107224 */ /* 0x000fe200020e0610 */
[----:B------:R-:W-:Y:S01]  /*1dc0*/  IADD3.X R12, PT, PT, R8, UR7, RZ, P1, !PT ;  /* 0x00000007080c7c10 */ /* 0x000fe20008ffe4ff */
[----:B------:R-:W-:Y:S08]  /*1dd0*/  @P0 BRA `(.L_x_47) ;  /* 0x0000000000d80947 */ /* 0x000ff00003800000 */
[----:B------:R-:W0:Y:S01]  /*1de0*/  LDC.64 R2, c[0x0][0x3c0] ;  /* 0x0000f000ff027b82 */ /* 0x000e220000000a00 */
[----:B------:R-:W-:Y:S01]  /*1df0*/  LOP3.LUT R14, R4, 0xff, RZ, 0xc0, !PT ;  /* 0x000000ff040e7812 */ /* 0x000fe200078ec0ff */
[----:B------:R-:W1:Y:S01]  /*1e00*/  LDCU UR5, c[0x0][0x3c8] ;  /* 0x00007900ff0577ac */ /* 0x000e620008000800 */
[----:B------:R-:W2:Y:S01]  /*1e10*/  LDCU.64 UR6, c[0x0][0x380] ;  /* 0x00007000ff0677ac */ /* 0x000ea20008000a00 */
[----:B------:R-:W-:-:S04]  /*1e20*/  NOP ;  /* 0x0000000000007918 */ /* 0x000fc80000000000 */
.L_x_48:
[----:B--2---:R-:W-:-:S04]  /*1e30*/  IADD3 R4, P0, P1, R9, UR6, R6 ;  /* 0x0000000609047c10 */ /* 0x004fc8000f91e006 */
[----:B------:R-:W-:-:S05]  /*1e40*/  IADD3.X R5, PT, PT, R8, UR7, RZ, P0, P1 ;  /* 0x0000000708057c10 */ /* 0x000fca00087e24ff */
[----:B------:R-:W2:Y:S04]  /*1e50*/  LDG.E.U8 R20, desc[UR8][R4.64] ;  /* 0x0000000804147981 */ /* 0x000ea8000c1e1100 */
[----:B------:R-:W3:Y:S04]  /*1e60*/  LDG.E.U8 R22, desc[UR8][R4.64+0x200] ;  /* 0x0002000804167981 */ /* 0x000ee8000c1e1100 */
[----:B------:R-:W4:Y:S04]  /*1e70*/  LDG.E.U8 R25, desc[UR8][R4.64+0x400] ;  /* 0x0004000804197981 */ /* 0x000f28000c1e1100 */
[----:B------:R-:W5:Y:S04]  /*1e80*/  LDG.E.U8 R29, desc[UR8][R4.64+0x600] ;  /* 0x00060008041d7981 */ /* 0x000f68000c1e1100 */
[----:B------:R-:W5:Y:S04]  /*1e90*/  LDG.E.U8 R27, desc[UR8][R4.64+0x800] ;  /* 0x00080008041b7981 */ /* 0x000f68000c1e1100 */
[----:B------:R-:W5:Y:S04]  /*1ea0*/  LDG.E.U8 R23, desc[UR8][R4.64+0xa00] ;  /* 0x000a000804177981 */ /* 0x000f68000c1e1100 */
[----:B------:R0:W5:Y:S01]  /*1eb0*/  LDG.E.U8 R21, desc[UR8][R4.64+0xc00] ;  /* 0x000c000804157981 */ /* 0x000162000c1e1100 */
[----:B-1----:R-:W-:-:S04]  /*1ec0*/  UIMAD UR4, UR5, 0xe00, URZ ;  /* 0x00000e00050478a4 */ /* 0x002fc8000f8e02ff */
[----:B------:R-:W-:Y:S01]  /*1ed0*/  USHF.R.S32.HI UR10, URZ, 0x1f, UR4 ;  /* 0x0000001fff0a7899 */ /* 0x000fe20008011404 */
[----:B0-----:R-:W-:Y:S02]  /*1ee0*/  IADD3 R5, P5, PT, -R9, R2, RZ ;  /* 0x0000000209057210 */ /* 0x001fe40007fbe1ff */
[-C--:B--2---:R-:W-:Y:S02]  /*1ef0*/  ISETP.NE.AND P0, PT, R20, R14.reuse, PT ;  /* 0x0000000e1400720c */ /* 0x084fe40003f05270 */
[-C--:B---3--:R-:W-:Y:S02]  /*1f00*/  ISETP.NE.AND P1, PT, R22, R14.reuse, PT ;  /* 0x0000000e1600720c */ /* 0x088fe40003f25270 */
[----:B------:R-:W-:Y:S02]  /*1f10*/  SEL R22, RZ, 0x1, P0 ;  /* 0x00000001ff167807 */ /* 0x000fe40000000000 */
[----:B------:R-:W-:Y:S02]  /*1f20*/  SEL R20, RZ, 0x1, P1 ;  /* 0x00000001ff147807 */ /* 0x000fe40000800000 */
[----:B----4-:R-:W-:-:S02]  /*1f30*/  ISETP.NE.AND P0, PT, R25, R14, PT ;  /* 0x0000000e1900720c */ /* 0x010fc40003f05270 */
[-C--:B-----5:R-:W-:Y:S02]  /*1f40*/  ISETP.NE.AND P2, PT, R29, R14.reuse, PT ;  /* 0x0000000e1d00720c */ /* 0x0a0fe40003f45270 */
[----:B------:R-:W-:Y:S02]  /*1f50*/  IADD3 R7, P3, P4, R20, R7, R22 ;  /* 0x0000000714077210 */ /* 0x000fe40007c7e016 */
[----:B------:R-:W-:Y:S02]  /*1f60*/  ISETP.NE.AND P1, PT, R27, R14, PT ;  /* 0x0000000e1b00720c */ /* 0x000fe40003f25270 */
[----:B------:R-:W-:Y:S02]  /*1f70*/  SEL R20, RZ, 0x1, P0 ;  /* 0x00000001ff147807 */ /* 0x000fe40000000000 */
[----:B------:R-:W-:Y:S02]  /*1f80*/  SEL R4, RZ, 0x1, P2 ;  /* 0x00000001ff047807 */ /* 0x000fe40001000000 */
[----:B------:R-:W-:-:S02]  /*1f90*/  ISETP.GE.U32.AND P0, PT, R5, UR4, PT ;  /* 0x0000000405007c0c */ /* 0x000fc4000bf06070 */
[----:B------:R-:W-:Y:S02]  /*1fa0*/  SEL R5, RZ, 0x1, P1 ;  /* 0x00000001ff057807 */ /* 0x000fe40000800000 */
[----:B------:R-:W-:Y:S01]  /*1fb0*/  IADD3 R7, P1, P2, R4, R7, R20 ;  /* 0x0000000704077210 */ /* 0x000fe20007a3e014 */
[----:B------:R-:W-:Y:S01]  /*1fc0*/  IMAD.X R20, R3, 0x1, ~R8, P5 ;  /* 0x0000000103147824 */ /* 0x000fe200028e0e08 */
[----:B------:R-:W-:Y:S02]  /*1fd0*/  ISETP.NE.AND P6, PT, R23, R14, PT ;  /* 0x0000000e1700720c */ /* 0x000fe40003fc5270 */
[----:B------:R-:W-:Y:S02]  /*1fe0*/  IADD3.X R13, PT, PT, RZ, R13, RZ, P3, P4 ;  /* 0x0000000dff0d7210 */ /* 0x000fe40001fe84ff */
[----:B------:R-:W-:Y:S02]  /*1ff0*/  ISETP.GE.U32.AND.EX P0, PT, R20, UR10, PT, P0 ;  /* 0x0000000a14007c0c */ /* 0x000fe4000bf06100 */
[----:B------:R-:W-:-:S02]  /*2000*/  SEL R4, RZ, 0x1, P6 ;  /* 0x00000001ff047807 */ /* 0x000fc40003000000 */
[----:B------:R-:W-:Y:S02]  /*2010*/  ISETP.NE.AND P6, PT, R21, R14, PT ;  /* 0x0000000e1500720c */ /* 0x000fe40003fc5270 */
[----:B------:R-:W-:Y:S02]  /*2020*/  IADD3 R7, P4, P3, R4, R7, R5 ;  /* 0x0000000704077210 */ /* 0x000fe40007b9e005 */
[----:B------:R-:W-:Y:S02]  /*2030*/  SEL R4, RZ, 0x1, P6 ;  /* 0x00000001ff047807 */ /* 0x000fe40003000000 */
[----:B------:R-:W-:Y:S02]  /*2040*/  IADD3.X R13, PT, PT, RZ, R13, RZ, P1, P2 ;  /* 0x0000000dff0d7210 */ /* 0x000fe40000fe44ff */
[----:B------:R-:W-:Y:S02]  /*2050*/  IADD3 R10, P2, PT, R10, UR4, RZ ;  /* 0x000000040a0a7c10 */ /* 0x000fe4000ff5e0ff */
[----:B------:R-:W-:-:S02]  /*2060*/  IADD3 R15, P5, PT, R15, UR4, RZ ;  /* 0x000000040f0f7c10 */ /* 0x000fc4000ffbe0ff */
[----:B------:R-:W-:Y:S02]  /*2070*/  IADD3 R7, P1, PT, R7, R4, RZ ;  /* 0x0000000407077210 */ /* 0x000fe40007f3e0ff */
[----:B------:R-:W-:Y:S02]  /*2080*/  IADD3.X R13, PT, PT, RZ, R13, RZ, P4, P3 ;  /* 0x0000000dff0d7210 */ /* 0x000fe400027e64ff */
[----:B------:R-:W-:Y:S02]  /*2090*/  IADD3.X R12, PT, PT, R12, UR10, RZ, P2, !PT ;  /* 0x0000000a0c0c7c10 */ /* 0x000fe400097fe4ff */
[----:B------:R-:W-:Y:S01]  /*20a0*/  IADD3.X R16, PT, PT, R16, UR10, RZ, P5, !PT ;  /* 0x0000000a10107c10 */ /* 0x000fe2000affe4ff */
[----:B------:R-:W-:Y:S01]  /*20b0*/  IMAD.X R13, RZ, RZ, R13, P1 ;  /* 0x000000ffff0d7224 */ /* 0x000fe200008e060d */
[----:B------:R-:W-:Y:S06]  /*20c0*/  @!P0 BRA `(.L_x_46) ;  /* 0x0000000800f88947 */ /* 0x000fec0003800000 */
[----:B------:R-:W-:Y:S01]  /*20d0*/  IADD3 R9, P0, PT, R9, UR4, RZ ;  /* 0x0000000409097c10 */ /* 0x000fe2000ff1e0ff */
[----:B------:R-:W-:Y:S02]  /*20e0*/  VIADD R11, R11, -UR4 ;  /* 0x800000040b0b7c36 */ /* 0x000fe40008000000 */
[----:B------:R-:W-:Y:S01]  /*20f0*/  VIADD R19, R19, 0x1 ;  /* 0x0000000113137836 */ /* 0x000fe20000000000 */
[----:B------:R-:W-:Y:S02]  /*2100*/  IADD3.X R8, PT, PT, R8, UR10, RZ, P0, !PT ;  /* 0x0000000a08087c10 */ /* 0x000fe400087fe4ff */
[----:B------:R-:W-:-:S04]  /*2110*/  ISETP.GT.U32.AND P0, PT, R9, R18, PT ;  /* 0x000000120900720c */ /* 0x000fc80003f04070 */
[----:B------:R-:W-:-:S13]  /*2120*/  ISETP.GT.U32.AND.EX P0, PT, R8, R17, PT, P0 ;  /* 0x000000110800720c */ /* 0x000fda0003f04100 */
[----:B------:R-:W-:Y:S05]  /*2130*/  @!P0 BRA `(.L_x_48) ;  /* 0xfffffffc003c8947 */ /* 0x000fea000383ffff */
.L_x_47:
[----:B------:R-:W-:Y:S01]  /*2140*/  IMAD.IADD R5, R2, 0x1, -R9 ;  /* 0x0000000102057824 */ /* 0x000fe200078e0a09 */
[----:B------:R-:W-:Y:S01]  /*2150*/  ISETP.GE.U32.AND P1, PT, R9, R2, PT ;  /* 0x000000020900720c */ /* 0x000fe20003f26070 */
[----:B------:R-:W-:Y:S03]  /*2160*/  BSSY.RECONVERGENT B1, `(.L_x_46) ;  /* 0x00000b4000017945 */ /* 0x000fe60003800200 */
[----:B------:R-:W-:-:S04]  /*2170*/  ISETP.GE.AND P0, PT, R6, R5, PT ;  /* 0x000000050600720c */ /* 0x000fc80003f06270 */
[----:B------:R-:W-:-:S13]  /*2180*/  ISETP.GE.U32.OR.EX P0, PT, R8, R3, P0, P1 ;  /* 0x000000030800720c */ /* 0x000fda0000706510 */
[----:B------:R-:W-:Y:S05]  /*2190*/  @P0 BRA `(.L_x_49) ;  /* 0x0000000800c00947 */ /* 0x000fea0003800000 */
[----:B------:R-:W-:Y:S01]  /*21a0*/  IMAD R3, R0, 0xe00, RZ ;  /* 0x00000e0000037824 */ /* 0x000fe200078e02ff */
[----:B------:R-:W-:Y:S01]  /*21b0*/  LOP3.LUT R4, RZ, R6, RZ, 0x33, !PT ;  /* 0x00000006ff047212 */ /* 0x000fe200078e33ff */
[----:B------:R-:W-:Y:S02]  /*21c0*/  BSSY.RECONVERGENT B2, `(.L_x_50) ;  /* 0x0000057000027945 */ /* 0x000fe40003800200 */
[----:B------:R-:W-:-:S05]  /*21d0*/  VIADD R3, R3, UR4 ;  /* 0x0000000403037c36 */ /* 0x000fca0008000000 */
[----:B------:R-:W-:Y:S01]  /*21e0*/  IADD3 R3, PT, PT, -R3, R2, R4 ;  /* 0x0000000203037210 */ /* 0x000fe20007ffe104 */
[----:B------:R-:W-:Y:S02]  /*21f0*/  IMAD R2, R19, UR5, RZ ;  /* 0x0000000513027c24 */ /* 0x000fe4000f8e02ff */
[----:B------:R-:W-:Y:S02]  /*2200*/  IMAD.MOV.U32 R4, RZ, RZ, R6 ;  /* 0x000000ffff047224 */ /* 0x000fe400078e0006 */
[----:B------:R-:W-:-:S05]  /*2210*/  IMAD R2, R2, -0xe00, R3 ;  /* 0xfffff20002027824 */ /* 0x000fca00078e0203 */
[C---:B------:R-:W-:Y:S02]  /*2220*/  ISETP.GE.U32.AND P1, PT, R2.reuse, 0x1e00, PT ;  /* 0x00001e000200780c */ /* 0x040fe40003f26070 */
[----:B------:R-:W-:-:S04]  /*2230*/  LEA.HI R18, R2, 0x1, RZ, 0x17 ;  /* 0x0000000102127811 */ /* 0x000fc800078fb8ff */
[----:B------:R-:W-:-:S04]  /*2240*/  LOP3.LUT R20, R18, 0xf, RZ, 0xc0, !PT ;  /* 0x0000000f12147812 */ /* 0x000fc800078ec0ff */
[----:B------:R-:W-:-:S03]  /*2250*/  ISETP.NE.AND P0, PT, R20, RZ, PT ;  /* 0x000000ff1400720c */ /* 0x000fc60003f05270 */
[----:B------:R-:W-:Y:S10]  /*2260*/  @!P1 BRA `(.L_x_51) ;  /* 0x0000000400309947 */ /* 0x000ff40003800000 */
[----:B------:R-:W-:Y:S01]  /*2270*/  LEA.HI R2, R11, 0x1, RZ, 0x17 ;  /* 0x000000010b027811 */ /* 0x000fe200078fb8ff */
[----:B------:R-:W-:-:S03]  /*2280*/  IMAD.MOV.U32 R4, RZ, RZ, R6 ;  /* 0x000000ffff047224 */ /* 0x000fc600078e0006 */
[----:B------:R-:W-:-:S05]  /*2290*/  LOP3.LUT R2, R2, 0xfffff0, RZ, 0xc0, !PT ;  /* 0x00fffff002027812 */ /* 0x000fca00078ec0ff */
[----:B------:R-:W-:-:S07]  /*22a0*/  IMAD.MOV R5, RZ, RZ, -R2 ;  /* 0x000000ffff057224 */ /* 0x000fce00078e0a02 */
.L_x_52:
[----:B------:R-:W-:Y:S02]  /*22b0*/  IMAD.MOV.U32 R2, RZ, RZ, R15 ;  /* 0x000000ffff027224 */ /* 0x000fe400078e000f */
[----:B------:R-:W-:-:S05]  /*22c0*/  IMAD.MOV.U32 R3, RZ, RZ, R16 ;  /* 0x000000ffff037224 */ /* 0x000fca00078e0010 */
[----:B------:R-:W2:Y:S04]  /*22d0*/  LDG.E.U8 R15, desc[UR8][R2.64+-0x1000] ;  /* 0xfff00008020f7981 */ /* 0x000ea8000c1e1100 */
[----:B------:R-:W3:Y:S04]  /*22e0*/  LDG.E.U8 R21, desc[UR8][R2.64+-0xe00] ;  /* 0xfff2000802157981 */ /* 0x000ee8000c1e1100 */
[----:B------:R-:W4:Y:S04]  /*22f0*/  LDG.E.U8 R23, desc[UR8][R2.64+-0xc00] ;  /* 0xfff4000802177981 */ /* 0x000f28000c1e1100 */
[----:B------:R-:W5:Y:S04]  /*2300*/  LDG.E.U8 R25, desc[UR8][R2.64+-0xa00] ;  /* 0xfff6000802197981 */ /* 0x000f68000c1e1100 */
[----:B------:R-:W5:Y:S04]  /*2310*/  LDG.E.U8 R17, desc[UR8][R2.64+-0x800] ;  /* 0xfff8000802117981 */ /* 0x000f68000c1e1100 */
[----:B------:R-:W5:Y:S04]  /*2320*/  LDG.E.U8 R19, desc[UR8][R2.64+-0x600] ;  /* 0xfffa000802137981 */ /* 0x000f68000c1e1100 */
[----:B------:R-:W5:Y:S04]  /*2330*/  LDG.E.U8 R29, desc[UR8][R2.64+0x200] ;  /* 0x00020008021d7981 */ /* 0x000f68000c1e1100 */
[----:B------:R-:W5:Y:S01]  /*2340*/  LDG.E.U8 R27, desc[UR8][R2.64+0x600] ;  /* 0x00060008021b7981 */ /* 0x000f62000c1e1100 */
[----:B--2---:R-:W-:-:S03]  /*2350*/  ISETP.NE.AND P1, PT, R15, R14, PT ;  /* 0x0000000e0f00720c */ /* 0x004fc60003f25270 */
[----:B------:R-:W2:Y:S01]  /*2360*/  LDG.E.U8 R15, desc[UR8][R2.64+-0x400] ;  /* 0xfffc0008020f7981 */ /* 0x000ea2000c1e1100 */
[----:B---3--:R-:W-:Y:S02]  /*2370*/  ISETP.NE.AND P2, PT, R21, R14, PT ;  /* 0x0000000e1500720c */ /* 0x008fe40003f45270 */
[----:B------:R-:W-:Y:S02]  /*2380*/  SEL R16, RZ, 0x1, P1 ;  /* 0x00000001ff107807 */ /* 0x000fe40000800000 */
[----:B------:R-:W-:-:S04]  /*2390*/  SEL R22, RZ, 0x1, P2 ;  /* 0x00000001ff167807 */ /* 0x000fc80001000000 */
[----:B------:R-:W-:Y:S02]  /*23a0*/  IADD3 R22, P5, P6, R22, R7, R16 ;  /* 0x0000000716167210 */ /* 0x000fe40007ebe010 */
[----:B------:R-:W3:Y:S01]  /*23b0*/  LDG.E.U8 R7, desc[UR8][R2.64+-0x200] ;  /* 0xfffe000802077981 */ /* 0x000ee2000c1e1100 */
[-C--:B----4-:R-:W-:Y:S02]  /*23c0*/  ISETP.NE.AND P1, PT, R23, R14.reuse, PT ;  /* 0x0000000e1700720c */ /* 0x090fe40003f25270 */
[-C--:B-----5:R-:W-:Y:S01]  /*23d0*/  ISETP.NE.AND P2, PT, R25, R14.reuse, PT ;  /* 0x0000000e1900720c */ /* 0x0a0fe20003f45270 */
[----:B------:R-:W4:Y:S01]  /*23e0*/  LDG.E.U8 R16, desc[UR8][R2.64] ;  /* 0x0000000802107981 */ /* 0x000f22000c1e1100 */
[----:B------:R-:W-:Y:S02]  /*23f0*/  SEL R21, RZ, 0x1, P1 ;  /* 0x00000001ff157807 */ /* 0x000fe40000800000 */
[----:B------:R-:W-:Y:S01]  /*2400*/  SEL R24, RZ, 0x1, P2 ;  /* 0x00000001ff187807 */ /* 0x000fe20001000000 */
[----:B------:R-:W5:Y:S01]  /*2410*/  LDG.E.U8 R25, desc[UR8][R2.64+0x400] ;  /* 0x0004000802197981 */ /* 0x000f62000c1e1100 */
[----:B------:R-:W-:-:S02]  /*2420*/  ISETP.NE.AND P2, PT, R17, R14, PT ;  /* 0x0000000e1100720c */ /* 0x000fc40003f45270 */
[----:B------:R-:W-:Y:S01]  /*2430*/  ISETP.NE.AND P3, PT, R19, R14, PT ;  /* 0x0000000e1300720c */ /* 0x000fe20003f65270 */
[----:B------:R-:W5:Y:S01]  /*2440*/  LDG.E.U8 R23, desc[UR8][R2.64+0x800] ;  /* 0x0008000802177981 */ /* 0x000f62000c1e1100 */
[----:B------:R-:W-:Y:S02]  /*2450*/  IADD3 R24, P1, P4, R24, R22, R21 ;  /* 0x0000001618187210 */ /* 0x000fe40007c3e015 */
[----:B------:R-:W-:Y:S01]  /*2460*/  SEL R17, RZ, 0x1, P2 ;  /* 0x00000001ff117807 */ /* 0x000fe20001000000 */
[----:B------:R-:W5:Y:S01]  /*2470*/  LDG.E.U8 R21, desc[UR8][R2.64+0xa00] ;  /* 0x000a000802157981 */ /* 0x000f62000c1e1100 */
[----:B------:R-:W-:-:S03]  /*2480*/  SEL R22, RZ, 0x1, P3 ;  /* 0x00000001ff167807 */ /* 0x000fc60001800000 */
[----:B------:R-:W5:Y:S01]  /*2490*/  LDG.E.U8 R19, desc[UR8][R2.64+0xc00] ;  /* 0x000c000802137981 */ /* 0x000f62000c1e1100 */
[----:B------:R-:W-:-:S03]  /*24a0*/  IADD3 R22, P2, P3, R22, R24, R17 ;  /* 0x0000001816167210 */ /* 0x000fc60007b5e011 */
[----:B------:R-:W5:Y:S01]  /*24b0*/  LDG.E.U8 R17, desc[UR8][R2.64+0xe00] ;  /* 0x000e000802117981 */ /* 0x000f62000c1e1100 */
[----:B------:R-:W-:Y:S01]  /*24c0*/  IADD3.X R24, PT, PT, RZ, R13, RZ, P5, P6 ;  /* 0x0000000dff187210 */ /* 0x000fe20002fec4ff */
[----:B------:R-:W-:Y:S02]  /*24d0*/  VIADD R5, R5, 0x10 ;  /* 0x0000001005057836 */ /* 0x000fe40000000000 */
[----:B------:R-:W-:Y:S01]  /*24e0*/  VIADD R4, R4, 0x2000 ;  /* 0x0000200004047836 */ /* 0x000fe20000000000 */
[----:B--2---:R-:W-:-:S04]  /*24f0*/  ISETP.NE.AND P5, PT, R15, R14, PT ;  /* 0x0000000e0f00720c */ /* 0x004fc80003fa5270 */
[----:B------:R-:W-:Y:S02]  /*2500*/  SEL R13, RZ, 0x1, P5 ;  /* 0x00000001ff0d7807 */ /* 0x000fe40002800000 */
[----:B---3--:R-:W-:-:S04]  /*2510*/  ISETP.NE.AND P6, PT, R7, R14, PT ;  /* 0x0000000e0700720c */ /* 0x008fc80003fc5270 */
[----:B------:R-:W-:Y:S02]  /*2520*/  SEL R7, RZ, 0x1, P6 ;  /* 0x00000001ff077807 */ /* 0x000fe40003000000 */
[-C--:B----4-:R-:W-:Y:S02]  /*2530*/  ISETP.NE.AND P5, PT, R16, R14.reuse, PT ;  /* 0x0000000e1000720c */ /* 0x090fe40003fa5270 */
[----:B------:R-:W-:Y:S02]  /*2540*/  ISETP.NE.AND P6, PT, R29, R14, PT ;  /* 0x0000000e1d00720c */ /* 0x000fe40003fc5270 */
[----:B------:R-:W-:Y:S02]  /*2550*/  IADD3.X R15, PT, PT, RZ, R24, RZ, P1, P4 ;  /* 0x00000018ff0f7210 */ /* 0x000fe40000fe84ff */
[----:B------:R-:W-:Y:S02]  /*2560*/  IADD3 R22, P4, P1, R7, R22, R13 ;  /* 0x0000001607167210 */ /* 0x000fe4000799e00d */
[----:B------:R-:W-:-:S02]  /*2570*/  SEL R16, RZ, 0x1, P5 ;  /* 0x00000001ff107807 */ /* 0x000fc40002800000 */
[----:B------:R-:W-:Y:S02]  /*2580*/  SEL R13, RZ, 0x1, P6 ;  /* 0x00000001ff0d7807 */ /* 0x000fe40003000000 */
[-C--:B-----5:R-:W-:Y:S02]  /*2590*/  ISETP.NE.AND P5, PT, R25, R14.reuse, PT ;  /* 0x0000000e1900720c */ /* 0x0a0fe40003fa5270 */
        /* <DEDUP_REMOVED lines=11> */
[----:B------:R-:W-:Y:S02]  /*2650*/  ISETP.NE.AND P5, PT, R17, R14, PT ;  /* 0x0000000e1100720c */ /* 0x000fe40003fa5270 */
[----:B------:R-:W-:Y:S02]  /*2660*/  IADD3.X R17, PT, PT, RZ, R15, RZ, P2, P3 ;  /* 0x0000000fff117210 */ /* 0x000fe400017e64ff */
[----:B------:R-:W-:Y:S02]  /*2670*/  IADD3 R13, P2, P3, R13, R7, R16 ;  /* 0x000000070d0d7210 */ /* 0x000fe40007b5e010 */
[----:B------:R-:W-:Y:S02]  /*2680*/  SEL R7, RZ, 0x1, P5 ;  /* 0x00000001ff077807 */ /* 0x000fe40002800000 */
[----:B------:R-:W-:-:S02]  /*2690*/  ISETP.NE.AND P5, PT, R5, RZ, PT ;  /* 0x000000ff0500720c */ /* 0x000fc40003fa5270 */
[----:B------:R-:W-:Y:S02]  /*26a0*/  ISETP.NE.AND P6, PT, R19, R14, PT ;  /* 0x0000000e1300720c */ /* 0x000fe40003fc5270 */
[----:B------:R-:W-:Y:S02]  /*26b0*/  IADD3.X R17, PT, PT, RZ, R17, RZ, P4, P1 ;  /* 0x00000011ff117210 */ /* 0x000fe400027e24ff */
[----:B------:R-:W-:Y:S02]  /*26c0*/  SEL R16, RZ, 0x1, P6 ;  /* 0x00000001ff107807 */ /* 0x000fe40003000000 */
[----:B------:R-:W-:Y:S02]  /*26d0*/  IADD3 R15, P6, PT, R2, 0x2000, RZ ;  /* 0x00002000020f7810 */ /* 0x000fe40007fde0ff */
[----:B------:R-:W-:Y:S02]  /*26e0*/  IADD3 R7, P1, P4, R7, R13, R16 ;  /* 0x0000000d07077210 */ /* 0x000fe40007c3e010 */
[----:B------:R-:W-:Y:S01]  /*26f0*/  IADD3.X R13, PT, PT, RZ, R17, RZ, P2, P3 ;  /* 0x00000011ff0d7210 */ /* 0x000fe200017e64ff */
[----:B------:R-:W-:-:S03]  /*2700*/  IMAD.X R16, RZ, RZ, R3, P6 ;  /* 0x000000ffff107224 */ /* 0x000fc600030e0603 */
[----:B------:R-:W-:Y:S01]  /*2710*/  IADD3.X R13, PT, PT, RZ, R13, RZ, P1, P4 ;  /* 0x0000000dff0d7210 */ /* 0x000fe20000fe84ff */
[----:B------:R-:W-:Y:S06]  /*2720*/  @P5 BRA `(.L_x_52) ;  /* 0xfffffff800e05947 */ /* 0x000fec000383ffff */
.L_x_51:
[----:B------:R-:W-:Y:S05]  /*2730*/  BSYNC.RECONVERGENT B2 ;  /* 0x0000000000027941 */ /* 0x000fea0003800200 */
.L_x_50:
[----:B------:R-:W-:Y:S05]  /*2740*/  @!P0 BRA `(.L_x_49) ;  /* 0x0000000400548947 */ /* 0x000fea0003800000 */
[----:B------:R-:W-:Y:S01]  /*2750*/  ISETP.GE.U32.AND P1, PT, R20, 0x8, PT ;  /* 0x000000081400780c */ /* 0x000fe20003f26070 */
[----:B------:R-:W-:Y:S01]  /*2760*/  BSSY.RECONVERGENT B2, `(.L_x_53) ;  /* 0x0000027000027945 */ /* 0x000fe20003800200 */
[----:B------:R-:W-:-:S04]  /*2770*/  LOP3.LUT R16, R18, 0x7, RZ, 0xc0, !PT ;  /* 0x0000000712107812 */ /* 0x000fc800078ec0ff */
[----:B------:R-:W-:-:S07]  /*2780*/  ISETP.NE.AND P0, PT, R16, RZ, PT ;  /* 0x000000ff1000720c */ /* 0x000fce0003f05270 */
[----:B------:R-:W-:Y:S06]  /*2790*/  @!P1 BRA `(.L_x_54) ;  /* 0x00000000008c9947 */ /* 0x000fec0003800000 */
[----:B------:R-:W-:-:S04]  /*27a0*/  IADD3 R2, P1, P2, R9, UR6, R4 ;  /* 0x0000000609027c10 */ /* 0x000fc8000fa3e004 */
        /* <DEDUP_REMOVED lines=9> */
[----:B------:R-:W-:Y:S01]  /*2840*/  VIADD R4, R4, 0x1000 ;  /* 0x0000100004047836 */ /* 0x000fe20000000000 */
[----:B--2---:R-:W-:-:S02]  /*2850*/  ISETP.NE.AND P1, PT, R15, R14, PT ;  /* 0x0000000e0f00720c */ /* 0x004fc40003f25270 */
[-C--:B---3--:R-:W-:Y:S02]  /*2860*/  ISETP.NE.AND P2, PT, R17, R14.reuse, PT ;  /* 0x0000000e1100720c */ /* 0x088fe40003f45270 */
[----:B------:R-:W-:Y:S02]  /*2870*/  SEL R15, RZ, 0x1, P1 ;  /* 0x00000001ff0f7807 */ /* 0x000fe40000800000 */
[----:B------:R-:W-:Y:S02]  /*2880*/  SEL R20, RZ, 0x1, P2 ;  /* 0x00000001ff147807 */ /* 0x000fe40001000000 */
[-C--:B----4-:R-:W-:Y:S02]  /*2890*/  ISETP.NE.AND P1, PT, R19, R14.reuse, PT ;  /* 0x0000000e1300720c */ /* 0x090fe40003f25270 */
[----:B-----5:R-:W-:Y:S02]  /*28a0*/  ISETP.NE.AND P2, PT, R21, R14, PT ;  /* 0x0000000e1500720c */ /* 0x020fe40003f45270 */
[----:B------:R-:W-:-:S02]  /*28b0*/  IADD3 R15, P5, P6, R20, R7, R15 ;  /* 0x00000007140f7210 */ /* 0x000fc40007ebe00f */
[----:B------:R-:W-:Y:S02]  /*28c0*/  SEL R20, RZ, 0x1, P1 ;  /* 0x00000001ff147807 */ /* 0x000fe40000800000 */
[----:B------:R-:W-:Y:S02]  /*28d0*/  SEL R7, RZ, 0x1, P2 ;  /* 0x00000001ff077807 */ /* 0x000fe40001000000 */
[-C--:B------:R-:W-:Y:S02]  /*28e0*/  ISETP.NE.AND P3, PT, R23, R14.reuse, PT ;  /* 0x0000000e1700720c */ /* 0x080fe40003f65270 */
[----:B------:R-:W-:Y:S02]  /*28f0*/  ISETP.NE.AND P4, PT, R25, R14, PT ;  /* 0x0000000e1900720c */ /* 0x000fe40003f85270 */
[----:B------:R-:W-:Y:S02]  /*2900*/  IADD3 R7, P1, P2, R7, R15, R20 ;  /* 0x0000000f07077210 */ /* 0x000fe40007a3e014 */
[----:B0-----:R-:W-:-:S02]  /*2910*/  SEL R2, RZ, 0x1, P3 ;  /* 0x00000001ff027807 */ /* 0x001fc40001800000 */
        /* <DEDUP_REMOVED lines=8> */
[----:B------:R-:W-:Y:S02]  /*29a0*/  IADD3 R7, P1, P2, R7, R3, R2 ;  /* 0x0000000307077210 */ /* 0x000fe40007a3e002 */
[----:B------:R-:W-:-:S04]  /*29b0*/  IADD3.X R13, PT, PT, RZ, R13, RZ, P5, P6 ;  /* 0x0000000dff0d7210 */ /* 0x000fc80002fec4ff */
[----:B------:R-:W-:-:S07]  /*29c0*/  IADD3.X R13, PT, PT, RZ, R13, RZ, P1, P2 ;  /* 0x0000000dff0d7210 */ /* 0x000fce0000fe44ff */
.L_x_54:
[----:B------:R-:W-:Y:S05]  /*29d0*/  BSYNC.RECONVERGENT B2 ;  /* 0x0000000000027941 */ /* 0x000fea0003800200 */
.L_x_53:
[----:B------:R-:W-:Y:S05]  /*29e0*/  @!P0 BRA `(.L_x_49) ;  /* 0x0000000000ac8947 */ /* 0x000fea0003800000 */
[----:B------:R-:W-:Y:S01]  /*29f0*/  ISETP.GE.U32.AND P1, PT, R16, 0x4, PT ;  /* 0x000000041000780c */ /* 0x000fe20003f26070 */
[----:B------:R-:W-:Y:S01]  /*2a00*/  BSSY.RECONVERGENT B2, `(.L_x_55) ;  /* 0x0000016000027945 */ /* 0x000fe20003800200 */
[----:B------:R-:W-:-:S11]  /*2a10*/  LOP3.LUT P0, RZ, R18, 0x3, RZ, 0xc0, !PT ;  /* 0x0000000312ff7812 */ /* 0x000fd6000780c0ff */
[----:B------:R-:W-:Y:S05]  /*2a20*/  @!P1 BRA `(.L_x_56) ;  /* 0x00000000004c9947 */ /* 0x000fea0003800000 */
[----:B------:R-:W-:-:S04]  /*2a30*/  IADD3 R2, P1, P2, R9, UR6, R4 ;  /* 0x0000000609027c10 */ /* 0x000fc8000fa3e004 */
[----:B------:R-:W-:-:S05]  /*2a40*/  IADD3.X R3, PT, PT, R8, UR7, RZ, P1, P2 ;  /* 0x0000000708037c10 */ /* 0x000fca0008fe44ff */
[----:B------:R-:W2:Y:S04]  /*2a50*/  LDG.E.U8 R5, desc[UR8][R2.64] ;  /* 0x0000000802057981 */ /* 0x000ea8000c1e1100 */
[----:B------:R-:W3:Y:S04]  /*2a60*/  LDG.E.U8 R9, desc[UR8][R2.64+0x200] ;  /* 0x0002000802097981 */ /* 0x000ee8000c1e1100 */
[----:B------:R-:W4:Y:S04]  /*2a70*/  LDG.E.U8 R15, desc[UR8][R2.64+0x400] ;  /* 0x00040008020f7981 */ /* 0x000f28000c1e1100 */
[----:B------:R-:W5:Y:S01]  /*2a80*/  LDG.E.U8 R17, desc[UR8][R2.64+0x600] ;  /* 0x0006000802117981 */ /* 0x000f62000c1e1100 */
[----:B------:R-:W-:Y:S01]  /*2a90*/  VIADD R4, R4, 0x800 ;  /* 0x0000080004047836 */ /* 0x000fe20000000000 */
[----:B--2---:R-:W-:-:S02]  /*2aa0*/  ISETP.NE.AND P1, PT, R5, R14, PT ;  /* 0x0000000e0500720c */ /* 0x004fc40003f25270 */
[-C--:B---3--:R-:W-:Y:S02]  /*2ab0*/  ISETP.NE.AND P2, PT, R9, R14.reuse, PT ;  /* 0x0000000e0900720c */ /* 0x088fe40003f45270 */
[----:B------:R-:W-:Y:S02]  /*2ac0*/  SEL R8, RZ, 0x1, P1 ;  /* 0x00000001ff087807 */ /* 0x000fe40000800000 */
[-C--:B----4-:R-:W-:Y:S02]  /*2ad0*/  ISETP.NE.AND P3, PT, R15, R14.reuse, PT ;  /* 0x0000000e0f00720c */ /* 0x090fe40003f65270 */
[----:B------:R-:W-:Y:S02]  /*2ae0*/  SEL R5, RZ, 0x1, P2 ;  /* 0x00000001ff057807 */ /* 0x000fe40001000000 */
[----:B-----5:R-:W-:Y:S02]  /*2af0*/  ISETP.NE.AND P4, PT, R17, R14, PT ;  /* 0x0000000e1100720c */ /* 0x020fe40003f85270 */
[----:B------:R-:W-:-:S02]  /*2b00*/  SEL R16, RZ, 0x1, P3 ;  /* 0x00000001ff107807 */ /* 0x000fc40001800000 */
[----:B------:R-:W-:Y:S02]  /*2b10*/  SEL R9, RZ, 0x1, P4 ;  /* 0x00000001ff097807 */ /* 0x000fe40002000000 */
[----:B------:R-:W-:-:S04]  /*2b20*/  IADD3 R5, P1, P2, R5, R7, R8 ;  /* 0x0000000705057210 */ /* 0x000fc80007a3e008 */
[----:B------:R-:W-:Y:S02]  /*2b30*/  IADD3 R7, P3, P4, R9, R5, R16 ;  /* 0x0000000509077210 */ /* 0x000fe40007c7e010 */
[----:B------:R-:W-:-:S04]  /*2b40*/  IADD3.X R13, PT, PT, RZ, R13, RZ, P1, P2 ;  /* 0x0000000dff0d7210 */ /* 0x000fc80000fe44ff */
[----:B------:R-:W-:-:S07]  /*2b50*/  IADD3.X R13, PT, PT, RZ, R13, RZ, P3, P4 ;  /* 0x0000000dff0d7210 */ /* 0x000fce0001fe84ff */
.L_x_56:
[----:B------:R-:W-:Y:S05]  /*2b60*/  BSYNC.RECONVERGENT B2 ;  /* 0x0000000000027941 */ /* 0x000fea0003800200 */
.L_x_55:
[----:B------:R-:W-:Y:S05]  /*2b70*/  @!P0 BRA `(.L_x_49) ;  /* 0x0000000000488947 */ /* 0x000fea0003800000 */
[----:B------:R-:W-:Y:S02]  /*2b80*/  LOP3.LUT R2, R11, 0xffff, RZ, 0xc0, !PT ;  /* 0x0000ffff0b027812 */ /* 0x000fe400078ec0ff */
[----:B------:R-:W-:Y:S02]  /*2b90*/  IADD3 R10, P0, PT, R4, R10, RZ ;  /* 0x0000000a040a7210 */ /* 0x000fe40007f1e0ff */
[----:B------:R-:W-:-:S03]  /*2ba0*/  LEA.HI R2, R2, 0x1, RZ, 0x17 ;  /* 0x0000000102027811 */ /* 0x000fc600078fb8ff */
[----:B------:R-:W-:Y:S01]  /*2bb0*/  IMAD.X R11, RZ, RZ, R12, P0 ;  /* 0x000000ffff0b7224 */ /* 0x000fe200000e060c */
[----:B------:R-:W-:-:S05]  /*2bc0*/  LOP3.LUT R2, R2, 0x3, RZ, 0xc0, !PT ;  /* 0x0000000302027812 */ /* 0x000fca00078ec0ff */
[----:B------:R-:W-:-:S07]  /*2bd0*/  IMAD.MOV R4, RZ, RZ, -R2 ;  /* 0x000000ffff047224 */ /* 0x000fce00078e0a02 */
.L_x_57:
[----:B------:R-:W-:Y:S02]  /*2be0*/  IMAD.MOV.U32 R3, RZ, RZ, R11 ;  /* 0x000000ffff037224 */ /* 0x000fe400078e000b */
[----:B------:R-:W-:-:S05]  /*2bf0*/  IMAD.MOV.U32 R2, RZ, RZ, R10 ;  /* 0x000000ffff027224 */ /* 0x000fca00078e000a */
[----:B------:R-:W2:Y:S01]  /*2c00*/  LDG.E.U8 R3, desc[UR8][R2.64] ;  /* 0x0000000802037981 */ /* 0x000ea2000c1e1100 */
[----:B------:R-:W-:Y:S01]  /*2c10*/  VIADD R4, R4, 0x1 ;  /* 0x0000000104047836 */ /* 0x000fe20000000000 */
[----:B------:R-:W-:-:S05]  /*2c20*/  IADD3 R10, P2, PT, R10, 0x200, RZ ;  /* 0x000002000a0a7810 */ /* 0x000fca0007f5e0ff */
[----:B------:R-:W-:Y:S01]  /*2c30*/  IMAD.X R11, RZ, RZ, R11, P2 ;  /* 0x000000ffff0b7224 */ /* 0x000fe200010e060b */
[----:B--2---:R-:W-:-:S04]  /*2c40*/  ISETP.NE.AND P0, PT, R3, R14, PT ;  /* 0x0000000e0300720c */ /* 0x004fc80003f05270 */
[----:B------:R-:W-:Y:S02]  /*2c50*/  SEL R8, RZ, 0x1, P0 ;  /* 0x00000001ff087807 */ /* 0x000fe40000000000 */
[----:B------:R-:W-:Y:S02]  /*2c60*/  ISETP.NE.AND P0, PT, R4, RZ, PT ;  /* 0x000000ff0400720c */ /* 0x000fe40003f05270 */
[----:B------:R-:W-:-:S05]  /*2c70*/  IADD3 R7, P1, PT, R7, R8, RZ ;  /* 0x0000000807077210 */ /* 0x000fca0007f3e0ff */
[----:B------:R-:W-:-:S06]  /*2c80*/  IMAD.X R13, RZ, RZ, R13, P1 ;  /* 0x000000ffff0d7224 */ /* 0x000fcc00008e060d */
[----:B------:R-:W-:Y:S05]  /*2c90*/  @P0 BRA `(.L_x_57) ;  /* 0xfffffffc00d00947 */ /* 0x000fea000383ffff */
.L_x_49:
[----:B------:R-:W-:Y:S05]  /*2ca0*/  BSYNC.RECONVERGENT B1 ;  /* 0x0000000000017941 */ /* 0x000fea0003800200 */
.L_x_46:
        /* <DEDUP_REMOVED lines=11> */
[----:B------:R-:W1:Y:S01]  /*2d60*/  SHFL.DOWN PT, R3, R8, 0x2, 0x1f ;  /* 0x08401f0008037f89 */ /* 0x000e6200000e0000 */
[----:B0-----:R-:W-:-:S04]  /*2d70*/  SEL R2, R2, RZ, !P1 ;  /* 0x000000ff02027207 */ /* 0x001fc80004800000 */
[----:B------:R-:W-:Y:S02]  /*2d80*/  IADD3 R5, P0, PT, R2, R9, RZ ;  /* 0x0000000902057210 */ /* 0x000fe40007f1e0ff */
[----:B-1----:R-:W-:Y:S01]  /*2d90*/  SEL R3, R3, RZ, !P1 ;  /* 0x000000ff03037207 */ /* 0x002fe20004800000 */
[----:B------:R-:W0:Y:S01]  /*2da0*/  @!P2 S2R R9, SR_CgaCtaId ;  /* 0x000000000009a919 */ /* 0x000e220000008800 */
[----:B------:R-:W-:-:S03]  /*2db0*/  ISETP.GT.AND P1, PT, R10, 0x1b, PT ;  /* 0x0000001b0a00780c */ /* 0x000fc60003f24270 */
[----:B------:R-:W-:Y:S01]  /*2dc0*/  IMAD.X R4, R3, 0x1, R8, P0 ;  /* 0x0000000103047824 */ /* 0x000fe200000e0608 */
[----:B------:R-:W1:Y:S04]  /*2dd0*/  SHFL.DOWN PT, R2, R5, 0x4, 0x1f ;  /* 0x08801f0005027f89 */ /* 0x000e6800000e0000 */
[----:B------:R-:W2:Y:S01]  /*2de0*/  SHFL.DOWN PT, R3, R4, 0x4, 0x1f ;  /* 0x08801f0004037f89 */ /* 0x000ea200000e0000 */
[----:B-1----:R-:W-:-:S04]  /*2df0*/  SEL R2, R2, RZ, !P1 ;  /* 0x000000ff02027207 */ /* 0x002fc80004800000 */
[----:B------:R-:W-:Y:S02]  /*2e00*/  IADD3 R7, P0, PT, R2, R5, RZ ;  /* 0x0000000502077210 */ /* 0x000fe40007f1e0ff */
[----:B--2---:R-:W-:Y:S02]  /*2e10*/  SEL R3, R3, RZ, !P1 ;  /* 0x000000ff03037207 */ /* 0x004fe40004800000 */
[----:B------:R-:W-:Y:S01]  /*2e20*/  ISETP.GT.AND P1, PT, R10, 0x17, PT ;  /* 0x000000170a00780c */ /* 0x000fe20003f24270 */
[----:B------:R-:W1:Y:S02]  /*2e30*/  SHFL.DOWN PT, R2, R7, 0x8, 0x1f ;  /* 0x09001f0007027f89 */ /* 0x000e6400000e0000 */
[----:B------:R-:W-:-:S05]  /*2e40*/  IMAD.X R8, R3, 0x1, R4, P0 ;  /* 0x0000000103087824 */ /* 0x000fca00000e0604 */
[----:B------:R-:W2:Y:S01]  /*2e50*/  SHFL.DOWN PT, R3, R8, 0x8, 0x1f ;  /* 0x09001f0008037f89 */ /* 0x000ea200000e0000 */
[----:B-1----:R-:W-:-:S04]  /*2e60*/  SEL R2, R2, RZ, !P1 ;  /* 0x000000ff02027207 */ /* 0x002fc80004800000 */
[----:B------:R-:W-:Y:S02]  /*2e70*/  IADD3 R5, P0, PT, R2, R7, RZ ;  /* 0x0000000702057210 */ /* 0x000fe40007f1e0ff */
[----:B------:R-:W-:Y:S02]  /*2e80*/  @!P2 SHF.R.U32.HI R7, RZ, 0x2, R6 ;  /* 0x00000002ff07a819 */ /* 0x000fe40000011606 */
[----:B--2---:R-:W-:Y:S01]  /*2e90*/  SEL R3, R3, RZ, !P1 ;  /* 0x000000ff03037207 */ /* 0x004fe20004800000 */
[----:B------:R-:W1:Y:S01]  /*2ea0*/  SHFL.DOWN PT, R2, R5, 0x10, 0x1f ;  /* 0x0a001f0005027f89 */ /* 0x000e6200000e0000 */
[----:B------:R-:W-:Y:S02]  /*2eb0*/  ISETP.GT.AND P1, PT, R10, 0xf, PT ;  /* 0x0000000f0a00780c */ /* 0x000fe40003f24270 */
[----:B------:R-:W-:Y:S01]  /*2ec0*/  @!P2 LOP3.LUT R7, R7, 0xf8, RZ, 0xc0, !PT ;  /* 0x000000f80707a812 */ /* 0x000fe200078ec0ff */
[----:B------:R-:W-:Y:S01]  /*2ed0*/  IMAD.X R4, R3, 0x1, R8, P0 ;  /* 0x0000000103047824 */ /* 0x000fe200000e0608 */
[----:B------:R-:W-:-:S04]  /*2ee0*/  @!P2 MOV R8, 0x400 ;  /* 0x000004000008a802 */ /* 0x000fc80000000f00 */
[----:B------:R-:W2:Y:S01]  /*2ef0*/  SHFL.DOWN PT, R3, R4, 0x10, 0x1f ;  /* 0x0a001f0004037f89 */ /* 0x000ea200000e0000 */
[----:B0-----:R-:W-:-:S05]  /*2f00*/  @!P2 LEA R8, R9, R8, 0x18 ;  /* 0x000000080908a211 */ /* 0x001fca00078ec0ff */
[----:B------:R-:W-:Y:S01]  /*2f10*/  @!P2 IMAD.IADD R7, R7, 0x1, R8 ;  /* 0x000000010707a824 */ /* 0x000fe200078e0208 */
[----:B-1----:R-:W-:-:S04]  /*2f20*/  SEL R2, R2, RZ, !P1 ;  /* 0x000000ff02027207 */ /* 0x002fc80004800000 */
[----:B------:R-:W-:Y:S02]  /*2f30*/  IADD3 R2, P0, PT, R2, R5, RZ ;  /* 0x0000000502027210 */ /* 0x000fe40007f1e0ff */
[----:B--2---:R-:W-:-:S05]  /*2f40*/  SEL R3, R3, RZ, !P1 ;  /* 0x000000ff03037207 */ /* 0x004fca0004800000 */
        /* <DEDUP_REMOVED lines=10> */
[----:B0-----:R-:W0:Y:S04]  /*2ff0*/  LDS.128 R4, [UR4+0x30] ;  /* 0x00003004ff047984 */ /* 0x001e280008000c00 */
[----:B------:R-:W2:Y:S04]  /*3000*/  LDS.128 R20, [UR4+0x40] ;  /* 0x00004004ff147984 */ /* 0x000ea80008000c00 */
[----:B------:R-:W3:Y:S04]  /*3010*/  LDS.128 R16, [UR4+0x50] ;  /* 0x00005004ff107984 */ /* 0x000ee80008000c00 */
[----:B------:R-:W4:Y:S01]  /*3020*/  LDS.128 R12, [UR4+0x60] ;  /* 0x00006004ff0c7984 */ /* 0x000f220008000c00 */
[----:B-1----:R-:W-:-:S04]  /*3030*/  IADD3 R11, P1, P2, R24, R8, R2 ;  /* 0x00000008180b7210 */ /* 0x002fc80007a3e002 */
[----:B------:R-:W-:Y:S02]  /*3040*/  IADD3.X R25, PT, PT, R25, R9, R3, P1, P2 ;  /* 0x0000000919197210 */ /* 0x000fe40000fe4403 */
[----:B0-----:R-:W-:Y:S02]  /*3050*/  IADD3 R3, P1, P2, R4, R11, R26 ;  /* 0x0000000b04037210 */ /* 0x001fe40007a3e01a */
        /* <DEDUP_REMOVED lines=14> */
[----:B------:R-:W-:-:S07]  /*3140*/  IMAD.X R3, R3, 0x1, R27, P3 ;  /* 0x0000000103037824 */ /* 0x000fce00018e061b */
.L_x_45:
[----:B------:R-:W-:Y:S05]  /*3150*/  BSYNC.RECONVERGENT B0 ;  /* 0x0000000000007941 */ /* 0x000fea0003800200 */
.L_x_30:
[----:B------:R-:W-:Y:S05]  /*3160*/  @P0 EXIT ;  /* 0x000000000000094d */ /* 0x000fea0003800000 */
[----:B--2---:R-:W2:Y:S02]  /*3170*/  LDC.64 R4, c[0x0][0x390] ;  /* 0x0000e400ff047b82 */ /* 0x004ea40000000a00 */
[----:B--2---:R-:W-:-:S05]  /*3180*/  IMAD.WIDE.U32 R4, R0, 0x8, R4 ;  /* 0x0000000800047825 */ /* 0x004fca00078e0004 */
[----:B------:R-:W-:Y:S01]  /*3190*/  STG.E.64 desc[UR8][R4.64], R2 ;  /* 0x0000000204007986 */ /* 0x000fe2000c101b08 */
[----:B------:R-:W-:Y:S05]  /*31a0*/  EXIT ;  /* 0x000000000000794d */ /* 0x000fea0003800000 */
.L_x_58:
        /* <DEDUP_REMOVED lines=13> */
.L_x_1107:


//--------------------- .text._ZN3cub18CUB_300001_SM_10006detail6reduce28DeviceReduceSingleTileKernelINS2_10policy_hubIlyN4cuda3std3__44plusIlEEE10Policy1000EN6thrust24THRUST_300001_SM_1000_NS18transform_iteratorINSD_6detail14equal_to_valueIbEENSF_15normal_iteratorINSD_10device_ptrIbEEEEllEEPlyS9_llNS7_10__identityEEEvT0_T1_T2_T3_T4_T6_ --------------------------
	.section	.text._ZN3cub18CUB_300001_SM_10006detail6reduce28DeviceReduceSingleTileKernelINS2_10policy_hubIlyN4cuda3std3__44plusIlEEE10Policy1000EN6thrust24THRUST_300001_SM_1000_NS18transform_iteratorINSD_6detail14equal_to_valueIbEENSF_15normal_iteratorINSD_10device_ptrIbEEEEllEEPlyS9_llNS7_10__identityEEEvT0_T1_T2_T3_T4_T6_,"ax",@progbits
	.align	128
        .global         _ZN3cub18CUB_300001_SM_10006detail6reduce28DeviceReduceSingleTileKernelINS2_10policy_hubIlyN4cuda3std3__44plusIlEEE10Policy1000EN6thrust24THRUST_300001_SM_1000_NS18transform_iteratorINSD_6detail14equal_to_valueIbEENSF_15normal_iteratorINSD_10device_ptrIbEEEEllEEPlyS9_llNS7_10__identityEEEvT0_T1_T2_T3_T4_T6_
        .type           _ZN3cub18CUB_300001_SM_10006detail6reduce28DeviceReduceSingleTileKernelINS2_10policy_hubIlyN4cuda3std3__44plusIlEEE10Policy1000EN6thrust24THRUST_300001_SM_1000_NS18transform_iteratorINSD_6detail14equal_to_valueIbEENSF_15normal_iteratorINSD_10device_ptrIbEEEEllEEPlyS9_llNS7_10__identityEEEvT0_T1_T2_T3_T4_T6_,@function
        .size           _ZN3cub18CUB_300001_SM_10006detail6reduce28DeviceReduceSingleTileKernelINS2_10policy_hubIlyN4cuda3std3__44plusIlEEE10Policy1000EN6thrust24THRUST_300001_SM_1000_NS18transform_iteratorINSD_6detail14equal_to_valueIbEENSF_15normal_iteratorINSD_10device_ptrIbEEEEllEEPlyS9_llNS7_10__identityEEEvT0_T1_T2_T3_T4_T6_,(.L_x_1108 - _ZN3cub18CUB_300001_SM_10006detail6reduce28DeviceReduceSingleTileKernelINS2_10policy_hubIlyN4cuda3std3__44plusIlEEE10Policy1000EN6thrust24THRUST_300001_SM_1000_NS18transform_iteratorINSD_6detail14equal_to_valueIbEENSF_15normal_iteratorINSD_10device_ptrIbEEEEllEEPlyS9_llNS7_10__identityEEEvT0_T1_T2_T3_T4_T6_)
        .other          _ZN3cub18CUB_300001_SM_10006detail6reduce28DeviceReduceSingleTileKernelINS2_10policy_hubIlyN4cuda3std3__44plusIlEEE10Policy1000EN6thrust24THRUST_300001_SM_1000_NS18transform_iteratorINSD_6detail14equal_to_valueIbEENSF_15normal_iteratorINSD_10device_ptrIbEEEEllEEPlyS9_llNS7_10__identityEEEvT0_T1_T2_T3_T4_T6_,@"STO_CUDA_ENTRY STV_DEFAULT"
_ZN3cub18CUB_300001_SM_10006detail6reduce28DeviceReduceSingleTileKernelINS2_10policy_hubIlyN4cuda3std3__44plusIlEEE10Policy1000EN6thrust24THRUST_300001_SM_1000_NS18transform_iteratorINSD_6detail14equal_to_valueIbEENSF_15normal_iteratorINSD_10device_ptrIbEEEEllEEPlyS9_llNS7_10__identityEEEvT0_T1_T2_T3_T4_T6_:
.text._ZN3cub18CUB_300001_SM_10006detail6reduce28DeviceReduceSingleTileKernelINS2_10policy_hubIlyN4cuda3std3__44plusIlEEE10Policy1000EN6thrust24THRUST_300001_SM_1000_NS18transform_iteratorINSD_6detail14equal_to_valueIbEENSF_15normal_iteratorINSD_10device_ptrIbEEEEllEEPlyS9_llNS7_10__identityEEEvT0_T1_T2_T3_T4_T6_:
[----:B------:R-:W-:Y:S01]  /*0000*/  LDC R1, c[0x0][0x37c] ;  /* 0x0000df00ff017b82 */ /* 0x000fe20000000800 */
[----:B------:R-:W0:Y:S01]  /*0010*/  LDCU.64 UR4, c[0x0][0x398] ;  /* 0x00007300ff0477ac */ /* 0x000e220008000a00 */
[----:B------:R-:W1:Y:S01]  /*0020*/  LDCU.64 UR6, c[0x0][0x358] ;  /* 0x00006b00ff0677ac */ /* 0x000e620008000a00 */
[----:B0-----:R-:W-:Y:S02]  /*0030*/  IMAD.U32 R16, RZ, RZ, UR4 ;  /* 0x00000004ff107e24 */ /* 0x001fe4000f8e00ff */
[----:B------:R-:W-:-:S03]  /*0040*/  IMAD.U32 R0, RZ, RZ, UR5 ;  /* 0x00000005ff007e24 */ /* 0x000fc6000f8e00ff */
[----:B------:R-:W-:-:S04]  /*0050*/  ISETP.NE.U32.AND P0, PT, R16, RZ, PT ;  /* 0x000000ff1000720c */ /* 0x000fc80003f05070 */
[----:B------:R-:W-:-:S13]  /*0060*/  ISETP.NE.AND.EX P0, PT, R0, RZ, PT, P0 ;  /* 0x000000ff0000720c */ /* 0x000fda0003f05300 */
        /* <DEDUP_REMOVED lines=8> */
.L_x_59:
[----:B------:R-:W0:Y:S01]  /*00f0*/  LDC R4, c[0x0][0x388] ;  /* 0x0000e200ff047b82 */ /* 0x000e220000000800 */
[----:B------:R-:W-:Y:S01]  /*0100*/  ISETP.GT.U32.AND P0, PT, R16, 0xdff, PT ;  /* 0x00000dff1000780c */ /* 0x000fe20003f04070 */
[----:B------:R-:W-:Y:S03]  /*0110*/  BSSY.RECONVERGENT B0, `(.L_x_60) ;  /* 0x00002fa000007945 */ /* 0x000fe60003800200 */
[----:B------:R-:W-:-:S13]  /*0120*/  ISETP.GT.U32.AND.EX P0, PT, R0, RZ, PT, P0 ;  /* 0x000000ff0000720c */ /* 0x000fda0003f04100 */
[----:B------:R-:W-:Y:S05]  /*0130*/  @P0 BRA `(.L_x_61) ;  /* 0x0000001800800947 */ /* 0x000fea0003800000 */
[----:B------:R-:W1:Y:S01]  /*0140*/  S2R R5, SR_TID.X ;  /* 0x0000000000057919 */ /* 0x000e620000002100 */
[----:B------:R-:W-:Y:S01]  /*0150*/  BSSY.RECONVERGENT B1, `(.L_x_62) ;  /* 0x000000e000017945 */ /* 0x000fe20003800200 */
[----:B------:R-:W-:Y:S02]  /*0160*/  CS2R R6, SRZ ;  /* 0x0000000000067805 */ /* 0x000fe4000001ff00 */
[----:B-1----:R-:W-:Y:S01]  /*0170*/  ISETP.GE.U32.AND P0, PT, R5, R16, PT ;  /* 0x000000100500720c */ /* 0x002fe20003f06070 */
[----:B------:R-:W-:-:S12]  /*0180*/  IMAD.MOV.U32 R9, RZ, RZ, R5 ;  /* 0x000000ffff097224 */ /* 0x000fd800078e0005 */
[----:B------:R-:W-:Y:S05]  /*0190*/  @P0 BRA `(.L_x_63) ;  /* 0x0000000000240947 */ /* 0x000fea0003800000 */
[----:B------:R-:W1:Y:S02]  /*01a0*/  LDCU.64 UR4, c[0x0][0x380] ;  /* 0x00007000ff0477ac */ /* 0x000e640008000a00 */
[----:B-1----:R-:W-:-:S05]  /*01b0*/  IADD3 R2, P0, PT, R5, UR4, RZ ;  /* 0x0000000405027c10 */ /* 0x002fca000ff1e0ff */
[----:B------:R-:W-:-:S05]  /*01c0*/  IMAD.X R3, RZ, RZ, UR5, P0 ;  /* 0x00000005ff037e24 */ /* 0x000fca00080e06ff */
[----:B------:R-:W2:Y:S01]  /*01d0*/  LDG.E.U8 R2, desc[UR6][R2.64] ;  /* 0x0000000602027981 */ /* 0x000ea2000c1e1100 */
[----:B0-----:R-:W-:Y:S01]  /*01e0*/  LOP3.LUT R7, R4, 0xff, RZ, 0xc0, !PT ;  /* 0x000000ff04077812 */ /* 0x001fe200078ec0ff */
[----:B------:R-:W-:-:S03]  /*01f0*/  VIADD R9, R5, 0x200 ;  /* 0x0000020005097836 */ /* 0x000fc60000000000 */
[----:B--2---:R-:W-:Y:S01]  /*0200*/  ISETP.NE.AND P0, PT, R2, R7, PT ;  /* 0x000000070200720c */ /* 0x004fe20003f05270 */
[----:B------:R-:W-:-:S03]  /*0210*/  IMAD.MOV.U32 R7, RZ, RZ, RZ ;  /* 0x000000ffff077224 */ /* 0x000fc600078e00ff */
[----:B------:R-:W-:-:S09]  /*0220*/  SEL R6, RZ, 0x1, P0 ;  /* 0x00000001ff067807 */ /* 0x000fd20000000000 */
.L_x_63:
[----:B------:R-:W-:Y:S05]  /*0230*/  BSYNC.RECONVERGENT B1 ;  /* 0x0000000000017941 */ /* 0x000fea0003800200 */
.L_x_62:
[----:B------:R-:W-:Y:S01]  /*0240*/  ISETP.GE.U32.AND P0, PT, R9, R16, PT ;  /* 0x000000100900720c */ /* 0x000fe20003f06070 */
[----:B------:R-:W-:-:S12]  /*0250*/  BSSY.RECONVERGENT B1, `(.L_x_64) ;  /* 0x00000af000017945 */ /* 0x000fd80003800200 */
[----:B------:R-:W-:Y:S05]  /*0260*/  @P0 BRA `(.L_x_65) ;  /* 0x0000000800b40947 */ /* 0x000fea0003800000 */
[----:B------:R-:W-:Y:S01]  /*0270*/  LOP3.LUT R3, RZ, R9, RZ, 0x33, !PT ;  /* 0x00000009ff037212 */ /* 0x000fe200078e33ff */
[----:B------:R-:W-:Y:S04]  /*0280*/  BSSY.RECONVERGENT B2, `(.L_x_66) ;  /* 0x0000054000027945 */ /* 0x000fe80003800200 */
[----:B------:R-:W-:-:S05]  /*0290*/  IMAD.IADD R3, R3, 0x1, R16 ;  /* 0x0000000103037824 */ /* 0x000fca00078e0210 */
[C---:B------:R-:W-:Y:S02]  /*02a0*/  ISETP.GE.U32.AND P1, PT, R3.reuse, 0x1e00, PT ;  /* 0x00001e000300780c */ /* 0x040fe40003f26070 */
[----:B------:R-:W-:-:S04]  /*02b0*/  LEA.HI R8, R3, 0x1, RZ, 0x17 ;  /* 0x0000000103087811 */ /* 0x000fc800078fb8ff */
[----:B------:R-:W-:-:S04]  /*02c0*/  LOP3.LUT R21, R8, 0xf, RZ, 0xc0, !PT ;  /* 0x0000000f08157812 */ /* 0x000fc800078ec0ff */
[----:B------:R-:W-:-:S03]  /*02d0*/  ISETP.NE.AND P0, PT, R21, RZ, PT ;  /* 0x000000ff1500720c */ /* 0x000fc60003f05270 */
[----:B------:R-:W-:Y:S10]  /*02e0*/  @!P1 BRA `(.L_x_67) ;  /* 0x0000000400349947 */ /* 0x000ff40003800000 */
[----:B------:R-:W1:Y:S01]  /*02f0*/  LDCU.64 UR4, c[0x0][0x380] ;  /* 0x00007000ff0477ac */ /* 0x000e620008000a00 */
[----:B------:R-:W-:-:S05]  /*0300*/  LOP3.LUT R10, R8, 0xfffff0, RZ, 0xc0, !PT ;  /* 0x00fffff0080a7812 */ /* 0x000fca00078ec0ff */
[----:B------:R-:W-:Y:S01]  /*0310*/  IMAD.MOV R10, RZ, RZ, -R10 ;  /* 0x000000ffff0a7224 */ /* 0x000fe200078e0a0a */
[----:B-1----:R-:W-:-:S04]  /*0320*/  IADD3 R2, P1, PT, R9, UR4, RZ ;  /* 0x0000000409027c10 */ /* 0x002fc8000ff3e0ff */
[----:B------:R-:W-:-:S04]  /*0330*/  IADD3 R2, P2, PT, R2, 0x1000, RZ ;  /* 0x0000100002027810 */ /* 0x000fc80007f5e0ff */
[----:B------:R-:W-:-:S09]  /*0340*/  IADD3.X R3, PT, PT, RZ, UR5, RZ, P2, P1 ;  /* 0x00000005ff037c10 */ /* 0x000fd200097e24ff */
.L_x_68:
[----:B------:R-:W2:Y:S04]  /*0350*/  LDG.E.U8 R30, desc[UR6][R2.64+-0x1000] ;  /* 0xfff00006021e7981 */ /* 0x000ea8000c1e1100 */
[----:B------:R-:W3:Y:S04]  /*0360*/  LDG.E.U8 R32, desc[UR6][R2.64+-0xe00] ;  /* 0xfff2000602207981 */ /* 0x000ee8000c1e1100 */
[----:B------:R-:W4:Y:S04]  /*0370*/  LDG.E.U8 R34, desc[UR6][R2.64+-0xc00] ;  /* 0xfff4000602227981 */ /* 0x000f28000c1e1100 */
[----:B------:R-:W5:Y:S04]  /*0380*/  LDG.E.U8 R36, desc[UR6][R2.64+-0xa00] ;  /* 0xfff6000602247981 */ /* 0x000f68000c1e1100 */
        /* <DEDUP_REMOVED lines=11> */
[----:B------:R-:W5:Y:S01]  /*0440*/  LDG.E.U8 R12, desc[UR6][R2.64+0xc00] ;  /* 0x000c0006020c7981 */ /* 0x000f62000c1e1100 */
[----:B0-----:R-:W-:Y:S01]  /*0450*/  LOP3.LUT R11, R4, 0xff, RZ, 0xc0, !PT ;  /* 0x000000ff040b7812 */ /* 0x001fe200078ec0ff */
[----:B------:R-:W-:-:S02]  /*0460*/  VIADD R10, R10, 0x10 ;  /* 0x000000100a0a7836 */ /* 0x000fc40000000000 */
[----:B------:R-:W-:Y:S01]  /*0470*/  VIADD R9, R9, 0x2000 ;  /* 0x0000200009097836 */ /* 0x000fe20000000000 */
        /* <DEDUP_REMOVED lines=12> */
[----:B------:R-:W-:Y:S02]  /*0540*/  SEL R13, RZ, 0x1, P3 ;  /* 0x00000001ff0d7807 */ /* 0x000fe40001800000 */
[----:B------:R-:W-:Y:S02]  /*0550*/  SEL R6, RZ, 0x1, P4 ;  /* 0x00000001ff067807 */ /* 0x000fe40002000000 */
[-C--:B------:R-:W-:Y:S02]  /*0560*/  ISETP.NE.AND P3, PT, R17, R11.reuse, PT ;  /* 0x0000000b1100720c */ /* 0x080fe40003f65270 */
[----:B------:R-:W-:Y:S02]  /*0570*/  ISETP.NE.AND P4, PT, R19, R11, PT ;  /* 0x0000000b1300720c */ /* 0x000fe40003f85270 */
[----:B------:R-:W-:Y:S02]  /*0580*/  IADD3.X R17, PT, PT, RZ, R7, RZ, P5, P6 ;  /* 0x00000007ff117210 */ /* 0x000fe40002fec4ff */
        /* <DEDUP_REMOVED lines=26> */
[----:B------:R-:W-:Y:S02]  /*0730*/  ISETP.NE.AND P3, PT, R10, RZ, PT ;  /* 0x000000ff0a00720c */ /* 0x000fe40003f65270 */
        /* <DEDUP_REMOVED lines=8> */
.L_x_67:
[----:B------:R-:W-:Y:S05]  /*07c0*/  BSYNC.RECONVERGENT B2 ;  /* 0x0000000000027941 */ /* 0x000fea0003800200 */
.L_x_66:
[----:B------:R-:W-:Y:S05]  /*07d0*/  @!P0 BRA `(.L_x_65) ;  /* 0x0000000400588947 */ /* 0x000fea0003800000 */
[----:B------:R-:W-:Y:S01]  /*07e0*/  ISETP.GE.U32.AND P1, PT, R21, 0x8, PT ;  /* 0x000000081500780c */ /* 0x000fe20003f26070 */
[----:B------:R-:W-:Y:S01]  /*07f0*/  BSSY.RECONVERGENT B2, `(.L_x_69) ;  /* 0x0000029000027945 */ /* 0x000fe20003800200 */
[----:B------:R-:W-:-:S04]  /*0800*/  LOP3.LUT R20, R8, 0x7, RZ, 0xc0, !PT ;  /* 0x0000000708147812 */ /* 0x000fc800078ec0ff */
[----:B------:R-:W-:-:S07]  /*0810*/  ISETP.NE.AND P0, PT, R20, RZ, PT ;  /* 0x000000ff1400720c */ /* 0x000fce0003f05270 */
[----:B------:R-:W-:Y:S06]  /*0820*/  @!P1 BRA `(.L_x_70) ;  /* 0x0000000000949947 */ /* 0x000fec0003800000 */
[----:B------:R-:W1:Y:S02]  /*0830*/  LDCU.64 UR4, c[0x0][0x380] ;  /* 0x00007000ff0477ac */ /* 0x000e640008000a00 */
[----:B-1----:R-:W-:-:S04]  /*0840*/  IADD3 R2, P1, PT, R9, UR4, RZ ;  /* 0x0000000409027c10 */ /* 0x002fc8000ff3e0ff */
[----:B------:R-:W-:-:S05]  /*0850*/  LEA.HI.X.SX32 R3, R9, UR5, 0x1, P1 ;  /* 0x0000000509037c11 */ /* 0x000fca00088f0eff */
        /* <DEDUP_REMOVED lines=8> */
[----:B0-----:R-:W-:Y:S01]  /*08e0*/  LOP3.LUT R19, R4, 0xff, RZ, 0xc0, !PT ;  /* 0x000000ff04137812 */ /* 0x001fe200078ec0ff */
        /* <DEDUP_REMOVED lines=13> */
[----:B-1----:R-:W-:Y:S02]  /*09c0*/  SEL R3, RZ, 0x1, P3 ;  /* 0x00000001ff037807 */ /* 0x002fe40001800000 */
        /* <DEDUP_REMOVED lines=11> */
.L_x_70:
[----:B------:R-:W-:Y:S05]  /*0a80*/  BSYNC.RECONVERGENT B2 ;  /* 0x0000000000027941 */ /* 0x000fea0003800200 */
.L_x_69:
        /* <DEDUP_REMOVED lines=12> */
[----:B------:R-:W5:Y:S01]  /*0b50*/  LDG.E.U8 R18, desc[UR6][R2.64+0x600] ;  /* 0x0006000602127981 */ /* 0x000f62000c1e1100 */
[----:B0-----:R-:W-:Y:S01]  /*0b60*/  LOP3.LUT R11, R4, 0xff, RZ, 0xc0, !PT ;  /* 0x000000ff040b7812 */ /* 0x001fe200078ec0ff */
        /* <DEDUP_REMOVED lines=13> */
.L_x_72:
[----:B------:R-:W-:Y:S05]  /*0c40*/  BSYNC.RECONVERGENT B2 ;  /* 0x0000000000027941 */ /* 0x000fea0003800200 */
.L_x_71:
[----:B------:R-:W-:Y:S05]  /*0c50*/  @!P0 BRA `(.L_x_65) ;  /* 0x0000000000388947 */ /* 0x000fea0003800000 */
[----:B------:R-:W-:Y:S01]  /*0c60*/  IMAD.MOV R8, RZ, RZ, -R8 ;  /* 0x000000ffff087224 */ /* 0x000fe200078e0a08 */
[----:B0-----:R-:W-:-:S07]  /*0c70*/  LOP3.LUT R13, R4, 0xff, RZ, 0xc0, !PT ;  /* 0x000000ff040d7812 */ /* 0x001fce00078ec0ff */
.L_x_73:
[----:B------:R-:W0:Y:S02]  /*0c80*/  LDCU.64 UR4, c[0x0][0x380] ;  /* 0x00007000ff0477ac */ /* 0x000e240008000a00 */
[----:B0-----:R-:W-:-:S04]  /*0c90*/  IADD3 R2, P0, PT, R9, UR4, RZ ;  /* 0x0000000409027c10 */ /* 0x001fc8000ff1e0ff */
[----:B------:R-:W-:-:S05]  /*0ca0*/  LEA.HI.X.SX32 R3, R9, UR5, 0x1, P0 ;  /* 0x0000000509037c11 */ /* 0x000fca00080f0eff */
        /* <DEDUP_REMOVED lines=9> */
.L_x_65:
[----:B------:R-:W-:Y:S05]  /*0d40*/  BSYNC.RECONVERGENT B1 ;  /* 0x0000000000017941 */ /* 0x000fea0003800200 */
.L_x_64:
[----:B------:R-:W-:-:S04]  /*0d50*/  ISETP.GE.U32.AND P0, PT, R16, 0x200, PT ;  /* 0x000002001000780c */ /* 0x000fc80003f06070 */
[----:B------:R-:W-:-:S13]  /*0d60*/  ISETP.GE.U32.AND.EX P0, PT, R0, RZ, PT, P0 ;  /* 0x000000ff0000720c */ /* 0x000fda0003f06100 */
[----:B------:R-:W-:Y:S05]  /*0d70*/  @!P0 BRA `(.L_x_74) ;  /* 0x00000004002c8947 */ /* 0x000fea0003800000 */
[----:B0-----:R-:W0:Y:S01]  /*0d80*/  S2R R4, SR_LANEID ;  /* 0x0000000000047919 */ /* 0x001e220000000000 */
[----:B------:R-:W-:Y:S01]  /*0d90*/  ISETP.NE.AND P5, PT, R5, RZ, PT ;  /* 0x000000ff0500720c */ /* 0x000fe20003fa5270 */
        /* <DEDUP_REMOVED lines=39> */
[----:B-1----:R-:W-:-:S03]  /*1010*/  SEL R3, R3, RZ, !P0 ;  /* 0x000000ff03037207 */ /* 0x002fc60004000000 */
        /* <DEDUP_REMOVED lines=9> */
[----:B-1----:R-:W0:Y:S04]  /*10b0*/  LDS.128 R4, [UR4+0x20] ;  /* 0x00002004ff047984 */ /* 0x002e280008000c00 */
[----:B------:R-:W1:Y:S04]  /*10c0*/  LDS.128 R8, [UR4+0x30] ;  /* 0x00003004ff087984 */ /* 0x000e680008000c00 */
[----:B------:R-:W2:Y:S04]  /*10d0*/  LDS.128 R12, [UR4+0x40] ;  /* 0x00004004ff0c7984 */ /* 0x000ea80008000c00 */
[----:B------:R-:W3:Y:S04]  /*10e0*/  LDS.128 R16, [UR4+0x50] ;  /* 0x00005004ff107984 */ /* 0x000ee80008000c00 */
[----:B------:R-:W4:Y:S04]  /*10f0*/  LDS.128 R20, [UR4+0x60] ;  /* 0x00006004ff147984 */ /* 0x000f280008000c00 */
[----:B------:R-:W5:Y:S04]  /*1100*/  LDS.128 R24, [UR4+0x70] ;  /* 0x00007004ff187984 */ /* 0x000f680008000c00 */
[----:B------:R-:W5:Y:S01]  /*1110*/  LDS.128 R28, [UR4+0x80] ;  /* 0x00008004ff1c7984 */ /* 0x000f620008000c00 */
[----:B0-----:R-:W-:-:S04]  /*1120*/  IADD3 R35, P0, P1, R4, R32, R2 ;  /* 0x0000002004237210 */ /* 0x001fc8000791e002 */
[----:B-1----:R-:W-:Y:S02]  /*1130*/  IADD3 R35, P2, P3, R8, R35, R6 ;  /* 0x0000002308237210 */ /* 0x002fe40007b5e006 */
[----:B------:R-:W-:Y:S02]  /*1140*/  IADD3.X R5, PT, PT, R5, R33, R3, P0, P1 ;  /* 0x0000002105057210 */ /* 0x000fe400007e2403 */
[----:B--2---:R-:W-:Y:S02]  /*1150*/  IADD3 R3, P0, P1, R12, R35, R10 ;  /* 0x000000230c037210 */ /* 0x004fe4000791e00a */
[----:B------:R-:W-:Y:S02]  /*1160*/  IADD3.X R7, PT, PT, R9, R5, R7, P2, P3 ;  /* 0x0000000509077210 */ /* 0x000fe400017e6407 */
[----:B---3--:R-:W-:Y:S02]  /*1170*/  IADD3 R3, P2, P3, R16, R3, R14 ;  /* 0x0000000310037210 */ /* 0x008fe40007b5e00e */
[----:B------:R-:W-:-:S02]  /*1180*/  IADD3.X R11, PT, PT, R13, R7, R11, P0, P1 ;  /* 0x000000070d0b7210 */ /* 0x000fc400007e240b */
[----:B----4-:R-:W-:Y:S02]  /*1190*/  IADD3 R3, P0, P1, R20, R3, R18 ;  /* 0x0000000314037210 */ /* 0x010fe4000791e012 */
[----:B------:R-:W-:Y:S02]  /*11a0*/  IADD3.X R15, PT, PT, R17, R11, R15, P2, P3 ;  /* 0x0000000b110f7210 */ /* 0x000fe400017e640f */
[----:B-----5:R-:W-:Y:S02]  /*11b0*/  IADD3 R3, P2, P3, R24, R3, R22 ;  /* 0x0000000318037210 */ /* 0x020fe40007b5e016 */
[----:B------:R-:W-:Y:S02]  /*11c0*/  IADD3.X R19, PT, PT, R21, R15, R19, P0, P1 ;  /* 0x0000000f15137210 */ /* 0x000fe400007e2413 */
[----:B------:R-:W-:Y:S02]  /*11d0*/  IADD3 R3, P0, P1, R28, R3, R26 ;  /* 0x000000031c037210 */ /* 0x000fe4000791e01a */
[----:B------:R-:W-:-:S02]  /*11e0*/  IADD3.X R23, PT, PT, R25, R19, R23, P2, P3 ;  /* 0x0000001319177210 */ /* 0x000fc400017e6417 */
[----:B------:R-:W-:Y:S02]  /*11f0*/  IADD3 R2, P2, PT, R3, R30, RZ ;  /* 0x0000001e03027210 */ /* 0x000fe40007f5e0ff */
[----:B------:R-:W-:-:S05]  /*1200*/  IADD3.X R3, PT, PT, R29, R23, R27, P0, P1 ;  /* 0x000000171d037210 */ /* 0x000fca00007e241b */
[----:B------:R-:W-:Y:S01]  /*1210*/  IMAD.X R3, R3, 0x1, R31, P2 ;  /* 0x0000000103037824 */ /* 0x000fe200010e061f */
[----:B------:R-:W-:Y:S06]  /*1220*/  BRA `(.L_x_75) ;  /* 0x0000001c00a07947 */ /* 0x000fec0003800000 */
.L_x_74:
[C---:B------:R-:W-:Y:S02]  /*1230*/  LOP3.LUT R2, R5.reuse, 0x3e0, RZ, 0xc0, !PT ;  /* 0x000003e005027812 */ /* 0x040fe400078ec0ff */
[----:B------:R-:W-:Y:S02]  /*1240*/  ISETP.NE.AND P5, PT, R5, RZ, PT ;  /* 0x000000ff0500720c */ /* 0x000fe40003fa5270 */
[----:B------:R-:W-:Y:S01]  /*1250*/  LOP3.LUT R9, RZ, R2, RZ, 0x33, !PT ;  /* 0x00000002ff097212 */ /* 0x000fe200078e33ff */
[----:B------:R-:W-:Y:S02]  /*1260*/  VIADD R3, R2, 0x20 ;  /* 0x0000002002037836 */ /* 0x000fe40000000000 */
[----:B------:R-:W1:Y:S02]  /*1270*/  S2R R2, SR_LANEID ;  /* 0x0000000000027919 */ /* 0x000e640000000000 */
[----:B------:R-:W-:Y:S01]  /*1280*/  IMAD.IADD R9, R9, 0x1, R16 ;  /* 0x0000000109097824 */ /* 0x000fe200078e0210 */
[----:B------:R-:W-:-:S04]  /*1290*/  ISETP.GT.U32.AND P0, PT, R3, R16, PT ;  /* 0x000000100300720c */ /* 0x000fc80003f04070 */
[----:B------:R-:W-:-:S05]  /*12a0*/  SEL R9, R9, 0x1f, P0 ;  /* 0x0000001f09097807 */ /* 0x000fca0000000000 */
[----:B------:R-:W2:Y:S04]  /*12b0*/  SHFL.DOWN PT, R3, R6, 0x1, R9 ;  /* 0x0820000006037989 */ /* 0x000ea800000e0009 */
[----:B0-----:R-:W0:Y:S01]  /*12c0*/  SHFL.DOWN PT, R4, R7, 0x1, R9 ;  /* 0x0820000007047989 */ /* 0x001e2200000e0009 */
[C---:B-1----:R-:W-:Y:S01]  /*12d0*/  ISETP.GE.AND P0, PT, R2.reuse, R9, PT ;  /* 0x000000090200720c */ /* 0x042fe20003f06270 */
[C---:B------:R-:W-:Y:S01]  /*12e0*/  VIADD R8, R2.reuse, 0x2 ;  /* 0x0000000202087836 */ /* 0x040fe20000000000 */
[----:B------:R-:W-:Y:S02]  /*12f0*/  ISETP.NE.AND P2, PT, R2, RZ, PT ;  /* 0x000000ff0200720c */ /* 0x000fe40003f45270 */
[----:B--2---:R-:W-:Y:S02]  /*1300*/  SEL R3, R3, RZ, !P0 ;  /* 0x000000ff03037207 */ /* 0x004fe40004000000 */
[----:B0-----:R-:W-:-:S02]  /*1310*/  SEL R4, R4, RZ, !P0 ;  /* 0x000000ff04047207 */ /* 0x001fc40004000000 */
[----:B------:R-:W-:Y:S01]  /*1320*/  IADD3 R10, P0, PT, R6, R3, RZ ;  /* 0x00000003060a7210 */ /* 0x000fe20007f1e0ff */
[----:B------:R-:W-:-:S04]  /*1330*/  VIADD R6, R2, 0x4 ;  /* 0x0000000402067836 */ /* 0x000fc80000000000 */
[----:B------:R-:W-:Y:S01]  /*1340*/  IMAD.X R11, R7, 0x1, R4, P0 ;  /* 0x00000001070b7824 */ /* 0x000fe200000e0604 */
[----:B------:R-:W0:Y:S01]  /*1350*/  SHFL.DOWN PT, R3, R10, 0x2, R9 ;  /* 0x084000000a037989 */ /* 0x000e2200000e0009 */
[----:B------:R-:W-:-:S03]  /*1360*/  ISETP.GT.AND P0, PT, R8, R9, PT ;  /* 0x000000090800720c */ /* 0x000fc60003f04270 */
[----:B------:R-:W1:Y:S01]  /*1370*/  SHFL.DOWN PT, R4, R11, 0x2, R9 ;  /* 0x084000000b047989 */ /* 0x000e6200000e0009 */
[----:B0-----:R-:W-:-:S04]  /*1380*/  SEL R3, R3, RZ, !P0 ;  /* 0x000000ff03037207 */ /* 0x001fc80004000000 */
[----:B------:R-:W-:Y:S02]  /*1390*/  IADD3 R12, P1, PT, R3, R10, RZ ;  /* 0x0000000a030c7210 */ /* 0x000fe40007f3e0ff */
[----:B-1----:R-:W-:Y:S02]  /*13a0*/  SEL R4, R4, RZ, !P0 ;  /* 0x000000ff04047207 */ /* 0x002fe40004000000 */
[----:B------:R-:W-:Y:S01]  /*13b0*/  ISETP.GT.AND P0, PT, R6, R9, PT ;  /* 0x000000090600720c */ /* 0x000fe20003f04270 */
[----:B------:R-:W0:Y:S01]  /*13c0*/  SHFL.DOWN PT, R3, R12, 0x4, R9 ;  /* 0x088000000c037989 */ /* 0x000e2200000e0009 */
[----:B------:R-:W-:Y:S02]  /*13d0*/  VIADD R6, R2, 0x8 ;  /* 0x0000000802067836 */ /* 0x000fe40000000000 */
[----:B------:R-:W-:Y:S02]  /*13e0*/  IMAD.X R7, R4, 0x1, R11, P1 ;  /* 0x0000000104077824 */ /* 0x000fe400008e060b */
[----:B------:R-:W1:Y:S01]  /*13f0*/  @!P2 S2R R11, SR_CgaCtaId ;  /* 0x00000000000ba919 */ /* 0x000e620000008800 */
[----:B------:R-:W-:-:S02]  /*1400*/  VIADD R2, R2, 0x10 ;  /* 0x0000001002027836 */ /* 0x000fc40000000000 */
[----:B------:R-:W2:Y:S01]  /*1410*/  SHFL.DOWN PT, R4, R7, 0x4, R9 ;  /* 0x0880000007047989 */ /* 0x000ea200000e0009 */
        /* <DEDUP_REMOVED lines=9> */
[----:B------:R-:W-:Y:S02]  /*14b0*/  @!P2 SHF.R.U32.HI R8, RZ, 0x2, R5 ;  /* 0x00000002ff08a819 */ /* 0x000fe40000011605 */
[----:B--2---:R-:W-:Y:S01]  /*14c0*/  SEL R4, R4, RZ, !P0 ;  /* 0x000000ff04047207 */ /* 0x004fe20004000000 */
[----:B------:R-:W0:Y:S01]  /*14d0*/  SHFL.DOWN PT, R3, R6, 0x10, R9 ;  /* 0x0a00000006037989 */ /* 0x000e2200000e0009 */
[----:B------:R-:W-:Y:S02]  /*14e0*/  ISETP.GT.AND P0, PT, R2, R9, PT ;  /* 0x000000090200720c */ /* 0x000fe40003f04270 */
[----:B------:R-:W-:Y:S01]  /*14f0*/  @!P2 MOV R2, 0x400 ;  /* 0x000004000002a802 */ /* 0x000fe20000000f00 */
[----:B------:R-:W-:Y:S01]  /*1500*/  IMAD.X R7, R4, 0x1, R10, P1 ;  /* 0x0000000104077824 */ /* 0x000fe200008e060a */
[----:B------:R-:W-:-:S02]  /*1510*/  @!P2 LOP3.LUT R8, R8, 0xf8, RZ, 0xc0, !PT ;  /* 0x000000f80808a812 */ /* 0x000fc400078ec0ff */
[----:B-1----:R-:W-:Y:S02]  /*1520*/  @!P2 LEA R11, R11, R2, 0x18 ;  /* 0x000000020b0ba211 */ /* 0x002fe400078ec0ff */
[----:B------:R-:W1:Y:S03]  /*1530*/  SHFL.DOWN PT, R4, R7, 0x10, R9 ;  /* 0x0a00000007047989 */ /* 0x000e6600000e0009 */
[----:B------:R-:W-:Y:S01]  /*1540*/  @!P2 IMAD.IADD R11, R8, 0x1, R11 ;  /* 0x00000001080ba824 */ /* 0x000fe200078e020b */
[----:B0-----:R-:W-:-:S04]  /*1550*/  SEL R3, R3, RZ, !P0 ;  /* 0x000000ff03037207 */ /* 0x001fc80004000000 */
[----:B------:R-:W-:Y:S02]  /*1560*/  IADD3 R2, P1, PT, R3, R6, RZ ;  /* 0x0000000603027210 */ /* 0x000fe40007f3e0ff */
[----:B-1----:R-:W-:-:S05]  /*1570*/  SEL R4, R4, RZ, !P0 ;  /* 0x000000ff04047207 */ /* 0x002fca0004000000 */
[----:B------:R-:W-:-:S05]  /*1580*/  IMAD.X R3, R4, 0x1, R7, P1 ;  /* 0x0000000104037824 */ /* 0x000fca00008e0607 */
[----:B------:R0:W-:Y:S01]  /*1590*/  @!P2 STS.64 [R11+0x10], R2 ;  /* 0x000010020b00a388 */ /* 0x0001e20000000a00 */
[----:B------:R-:W-:Y:S06]  /*15a0*/  BAR.SYNC.DEFER_BLOCKING 0x0 ;  /* 0x0000000000007b1d */ /* 0x000fec0000010000 */
[----:B------:R-:W-:Y:S05]  /*15b0*/  @P5 BRA `(.L_x_75) ;  /* 0x0000001800bc5947 */ /* 0x000fea0003800000 */
[----:B------:R-:W1:Y:S01]  /*15c0*/  S2UR UR5, SR_CgaCtaId ;  /* 0x00000000000579c3 */ /* 0x000e620000008800 */
[----:B------:R-:W-:Y:S01]  /*15d0*/  UMOV UR4, 0x400 ;  /* 0x0000040000047882 */ /* 0x000fe20000000000 */
[C---:B------:R-:W-:Y:S02]  /*15e0*/  ISETP.GT.U32.AND P0, PT, R16.reuse, 0x20, PT ;  /* 0x000000201000780c */ /* 0x040fe40003f04070 */
[----:B------:R-:W-:Y:S02]  /*15f0*/  ISETP.GT.U32.AND P1, PT, R16, 0x40, PT ;  /* 0x000000401000780c */ /* 0x000fe40003f24070 */
[----:B------:R-:W-:Y:S02]  /*1600*/  ISETP.GT.U32.AND.EX P0, PT, R0, RZ, PT, P0 ;  /* 0x000000ff0000720c */ /* 0x000fe40003f04100 */
[----:B------:R-:W-:Y:S02]  /*1610*/  ISETP.GT.U32.AND P2, PT, R16, 0x60, PT ;  /* 0x000000601000780c */ /* 0x000fe40003f44070 */
[----:B------:R-:W-:-:S02]  /*1620*/  ISETP.GT.U32.AND.EX P1, PT, R0, RZ, PT, P1 ;  /* 0x000000ff0000720c */ /* 0x000fc40003f24110 */
[----:B------:R-:W-:-:S04]  /*1630*/  ISETP.GT.U32.AND P6, PT, R16, 0x140, PT ;  /* 0x000001401000780c */ /* 0x000fc80003fc4070 */
[----:B------:R-:W-:Y:S01]  /*1640*/  ISETP.GT.U32.AND.EX P6, PT, R0, RZ, PT, P6 ;  /* 0x000000ff0000720c */ /* 0x000fe20003fc4160 */
[----:B-1----:R-:W-:-:S09]  /*1650*/  ULEA UR4, UR5, UR4, 0x18 ;  /* 0x0000000405047291 */ /* 0x002fd2000f8ec0ff */
[----:B------:R-:W1:Y:S04]  /*1660*/  LDS.64 R18, [UR4+0x18] ;  /* 0x00001804ff127984 */ /* 0x000e680008000a00 */
[----:B------:R-:W2:Y:S04]  /*1670*/  LDS.128 R20, [UR4+0x20] ;  /* 0x00002004ff147984 */ /* 0x000ea80008000c00 */
[----:B------:R-:W3:Y:S04]  /*1680*/  LDS.128 R4, [UR4+0x30] ;  /* 0x00003004ff047984 */ /* 0x000ee80008000c00 */
[----:B0-----:R-:W0:Y:S04]  /*1690*/  LDS.128 R8, [UR4+0x40] ;  /* 0x00004004ff087984 */ /* 0x001e280008000c00 */
[----:B------:R-:W4:Y:S01]  /*16a0*/  LDS.128 R12, [UR4+0x50] ;  /* 0x00005004ff0c7984 */ /* 0x000f220008000c00 */
[----:B-1----:R-:W-:-:S02]  /*16b0*/  SEL R25, R18, RZ, P0 ;  /* 0x000000ff12197207 */ /* 0x002fc40000000000 */
[----:B------:R-:W-:Y:S02]  /*16c0*/  SEL R29, R19, RZ, P0 ;  /* 0x000000ff131d7207 */ /* 0x000fe40000000000 */
[----:B------:R-:W-:Y:S02]  /*16d0*/  ISETP.GT.U32.AND.EX P0, PT, R0, RZ, PT, P2 ;  /* 0x000000ff0000720c */ /* 0x000fe40003f04120 */
[----:B--2---:R-:W-:Y:S02]  /*16e0*/  SEL R19, R20, RZ, P1 ;  /* 0x000000ff14137207 */ /* 0x004fe40000800000 */
[----:B------:R-:W-:Y:S02]  /*16f0*/  SEL R24, R21, RZ, P1 ;  /* 0x000000ff15187207 */ /* 0x000fe40000800000 */
[----:B------:R-:W-:Y:S02]  /*1700*/  ISETP.GT.U32.AND P1, PT, R16, 0x80, PT ;  /* 0x000000801000780c */ /* 0x000fe40003f24070 */
[----:B------:R-:W-:-:S02]  /*1710*/  SEL R18, R22, RZ, P0 ;  /* 0x000000ff16127207 */ /* 0x000fc40000000000 */
[----:B------:R-:W-:Y:S02]  /*1720*/  SEL R17, R23, RZ, P0 ;  /* 0x000000ff17117207 */ /* 0x000fe40000000000 */
[----:B------:R-:W-:Y:S01]  /*1730*/  IADD3 R2, P2, P3, R19, R25, R2 ;  /* 0x0000001913027210 */ /* 0x000fe20007b5e002 */
[----:B------:R-:W1:Y:S01]  /*1740*/  LDS.128 R20, [UR4+0x60] ;  /* 0x00006004ff147984 */ /* 0x000e620008000c00 */
[----:B------:R-:W-:Y:S02]  /*1750*/  ISETP.GT.U32.AND.EX P0, PT, R0, RZ, PT, P1 ;  /* 0x000000ff0000720c */ /* 0x000fe40003f04110 */
[----:B------:R-:W-:Y:S02]  /*1760*/  ISETP.GT.U32.AND P1, PT, R16, 0xa0, PT ;  /* 0x000000a01000780c */ /* 0x000fe40003f24070 */
[----:B------:R-:W-:Y:S02]  /*1770*/  IADD3.X R29, PT, PT, R24, R29, R3, P2, P3 ;  /* 0x0000001d181d7210 */ /* 0x000fe400017e6403 */
[----:B---3--:R-:W-:Y:S01]  /*1780*/  SEL R19, R4, RZ, P0 ;  /* 0x000000ff04137207 */ /* 0x008fe20000000000 */
[----:B------:R-:W2:Y:S01]  /*1790*/  LDS.128 R24, [UR4+0x70] ;  /* 0x00007004ff187984 */ /* 0x000ea20008000c00 */
[----:B------:R-:W-:-:S02]  /*17a0*/  SEL R28, R5, RZ, P0 ;  /* 0x000000ff051c7207 */ /* 0x000fc40000000000 */
[----:B------:R-:W-:Y:S02]  /*17b0*/  ISETP.GT.U32.AND.EX P0, PT, R0, RZ, PT, P1 ;  /* 0x000000ff0000720c */ /* 0x000fe40003f04110 */
[----:B------:R-:W-:Y:S02]  /*17c0*/  IADD3 R19, P2, P3, R19, R2, R18 ;  /* 0x0000000213137210 */ /* 0x000fe40007b5e012 */
[----:B------:R-:W-:Y:S02]  /*17d0*/  SEL R3, R6, RZ, P0 ;  /* 0x000000ff06037207 */ /* 0x000fe40000000000 */
[----:B------:R-:W-:Y:S02]  /*17e0*/  SEL R18, R7, RZ, P0 ;  /* 0x000000ff07127207 */ /* 0x000fe40000000000 */
[----:B------:R-:W3:Y:S01]  /*17f0*/  LDS.128 R4, [UR4+0x80] ;  /* 0x00008004ff047984 */ /* 0x000ee20008000c00 */
[----:B------:R-:W-:Y:S02]  /*1800*/  ISETP.GT.U32.AND P1, PT, R16, 0xc0, PT ;  /* 0x000000c01000780c */ /* 0x000fe40003f24070 */
[----:B------:R-:W-:-:S02]  /*1810*/  IADD3.X R28, PT, PT, R28, R29, R17, P2, P3 ;  /* 0x0000001d1c1c7210 */ /* 0x000fc400017e6411 */
[----:B------:R-:W-:Y:S02]  /*1820*/  ISETP.GT.U32.AND.EX P0, PT, R0, RZ, PT, P1 ;  /* 0x000000ff0000720c */ /* 0x000fe40003f04110 */
[C---:B------:R-:W-:Y:S02]  /*1830*/  ISETP.GT.U32.AND P1, PT, R16.reuse, 0xe0, PT ;  /* 0x000000e01000780c */ /* 0x040fe40003f24070 */
[----:B------:R-:W-:Y:S02]  /*1840*/  ISETP.GT.U32.AND P2, PT, R16, 0x100, PT ;  /* 0x000001001000780c */ /* 0x000fe40003f44070 */
[----:B0-----:R-:W-:Y:S02]  /*1850*/  SEL R2, R8, RZ, P0 ;  /* 0x000000ff08027207 */ /* 0x001fe40000000000 */
[----:B------:R-:W-:Y:S02]  /*1860*/  SEL R17, R9, RZ, P0 ;  /* 0x000000ff09117207 */ /* 0x000fe40000000000 */
[----:B------:R-:W-:-:S02]  /*1870*/  ISETP.GT.U32.AND.EX P0, PT, R0, RZ, PT, P1 ;  /* 0x000000ff0000720c */ /* 0x000fc40003f04110 */
[----:B------:R-:W-:Y:S02]  /*1880*/  ISETP.GT.U32.AND.EX P1, PT, R0, RZ, PT, P2 ;  /* 0x000000ff0000720c */ /* 0x000fe40003f24120 */
[----:B------:R-:W-:Y:S02]  /*1890*/  ISETP.GT.U32.AND P2, PT, R16, 0x120, PT ;  /* 0x000001201000780c */ /* 0x000fe40003f44070 */
[----:B------:R-:W-:Y:S02]  /*18a0*/  IADD3 R2, P3, P4, R2, R19, R3 ;  /* 0x0000001302027210 */ /* 0x000fe40007c7e003 */
[----:B------:R-:W-:Y:S02]  /*18b0*/  SEL R3, R10, RZ, P0 ;  /* 0x000000ff0a037207 */ /* 0x000fe40000000000 */
[----:B------:R-:W-:Y:S02]  /*18c0*/  SEL R9, R11, RZ, P0 ;  /* 0x000000ff0b097207 */ /* 0x000fe40000000000 */
[----:B------:R-:W-:-:S02]  /*18d0*/  ISETP.GT.U32.AND.EX P0, PT, R0, RZ, PT, P2 ;  /* 0x000000ff0000720c */ /* 0x000fc40003f04120 */
[----:B----4-:R-:W-:Y:S02]  /*18e0*/  SEL R8, R12, RZ, P1 ;  /* 0x000000ff0c087207 */ /* 0x010fe40000800000 */
[----:B------:R-:W-:Y:S02]  /*18f0*/  IADD3.X R12, PT, PT, R17, R28, R18, P3, P4 ;  /* 0x0000001c110c7210 */ /* 0x000fe40001fe8412 */
[----:B------:R-:W-:Y:S02]  /*1900*/  SEL R11, R14, RZ, P0 ;  /* 0x000000ff0e0b7207 */ /* 0x000fe40000000000 */
[----:B------:R-:W-:Y:S02]  /*1910*/  ISETP.GT.U32.AND P4, PT, R16, 0x160, PT ;  /* 0x000001601000780c */ /* 0x000fe40003f84070 */
[----:B------:R-:W-:Y:S02]  /*1920*/  SEL R10, R13, RZ, P1 ;  /* 0x000000ff0d0a7207 */ /* 0x000fe40000800000 */
[----:B------:R-:W-:-:S02]  /*1930*/  SEL R14, R15, RZ, P0 ;  /* 0x000000ff0f0e7207 */ /* 0x000fc40000000000 */
[----:B------:R-:W-:Y:S02]  /*1940*/  IADD3 R8, P1, P2, R8, R2, R3 ;  /* 0x0000000208087210 */ /* 0x000fe40007a3e003 */
[----:B------:R-:W-:Y:S02]  /*1950*/  ISETP.GT.U32.AND P0, PT, R16, 0x180, PT ;  /* 0x000001801000780c */ /* 0x000fe40003f04070 */
[----:B------:R-:W-:Y:S02]  /*1960*/  ISETP.GT.U32.AND.EX P4, PT, R0, RZ, PT, P4 ;  /* 0x000000ff0000720c */ /* 0x000fe40003f84140 */
[----:B-1----:R-:W-:Y:S02]  /*1970*/  SEL R2, R20, RZ, P6 ;  /* 0x000000ff14027207 */ /* 0x002fe40003000000 */
[----:B------:R-:W-:Y:S02]  /*1980*/  IADD3.X R10, PT, PT, R10, R12, R9, P1, P2 ;  /* 0x0000000c0a0a7210 */ /* 0x000fe40000fe4409 */
[----:B------:R-:W-:-:S02]  /*1990*/  ISETP.GT.U32.AND.EX P0, PT, R0, RZ, PT, P0 ;  /* 0x000000ff0000720c */ /* 0x000fc40003f04100 */
[C---:B------:R-:W-:Y:S02]  /*19a0*/  ISETP.GT.U32.AND P3, PT, R16.reuse, 0x1a0, PT ;  /* 0x000001a01000780c */ /* 0x040fe40003f64070 */
[----:B------:R-:W-:Y:S02]  /*19b0*/  ISETP.GT.U32.AND P1, PT, R16, 0x1c0, PT ;  /* 0x000001c01000780c */ /* 0x000fe40003f24070 */
[----:B------:R-:W-:Y:S02]  /*19c0*/  SEL R9, R21, RZ, P6 ;  /* 0x000000ff15097207 */ /* 0x000fe40003000000 */
[----:B------:R-:W-:Y:S02]  /*19d0*/  SEL R3, R22, RZ, P4 ;  /* 0x000000ff16037207 */ /* 0x000fe40002000000 */
[----:B------:R-:W-:Y:S02]  /*19e0*/  SEL R23, R23, RZ, P4 ;  /* 0x000000ff17177207 */ /* 0x000fe40002000000 */
[----:B------:R-:W-:-:S02]  /*19f0*/  IADD3 R2, P6, P4, R2, R8, R11 ;  /* 0x0000000802027210 */ /* 0x000fc40007cde00b */
[----:B--2---:R-:W-:Y:S02]  /*1a00*/  SEL R8, R24, RZ, P0 ;  /* 0x000000ff18087207 */ /* 0x004fe40000000000 */
[C---:B------:R-:W-:Y:S02]  /*1a10*/  ISETP.GT.U32.AND.EX P3, PT, R0.reuse, RZ, PT, P3 ;  /* 0x000000ff0000720c */ /* 0x040fe40003f64130 */
[----:B------:R-:W-:Y:S02]  /*1a20*/  ISETP.GT.U32.AND.EX P1, PT, R0, RZ, PT, P1 ;  /* 0x000000ff0000720c */ /* 0x000fe40003f24110 */
[----:B------:R-:W-:Y:S02]  /*1a30*/  ISETP.GT.U32.AND P2, PT, R16, 0x1e0, PT ;  /* 0x000001e01000780c */ /* 0x000fe40003f44070 */
[----:B------:R-:W-:Y:S02]  /*1a40*/  IADD3.X R9, PT, PT, R9, R10, R14, P6, P4 ;  /* 0x0000000a09097210 */ /* 0x000fe400037e840e */
[----:B------:R-:W-:-:S02]  /*1a50*/  IADD3 R8, P6, P4, R8, R2, R3 ;  /* 0x0000000208087210 */ /* 0x000fc40007cde003 */
[----:B------:R-:W-:Y:S02]  /*1a60*/  SEL R2, R26, RZ, P3 ;  /* 0x000000ff1a027207 */ /* 0x000fe40001800000 */
[----:B---3--:R-:W-:Y:S02]  /*1a70*/  SEL R3, R4, RZ, P1 ;  /* 0x000000ff04037207 */ /* 0x008fe40000800000 */
[----:B------:R-:W-:Y:S02]  /*1a80*/  ISETP.GT.U32.AND.EX P2, PT, R0, RZ, PT, P2 ;  /* 0x000000ff0000720c */ /* 0x000fe40003f44120 */
        /* <DEDUP_REMOVED lines=11> */
.L_x_61:
[----:B------:R-:W1:Y:S01]  /*1b40*/  S2R R5, SR_TID.X ;  /* 0x0000000000057919 */ /* 0x000e620000002100 */
[----:B------:R-:W1:Y:S02]  /*1b50*/  LDCU.64 UR4, c[0x0][0x380] ;  /* 0x00007000ff0477ac */ /* 0x000e640008000a00 */
        /* <DEDUP_REMOVED lines=8> */
[----:B------:R-:W5:Y:S01]  /*1be0*/  LDG.E.U8 R19, desc[UR6][R6.64+0xc00] ;  /* 0x000c000606137981 */ /* 0x000f62000c1e1100 */
[----:B0-----:R-:W-:Y:S01]  /*1bf0*/  LOP3.LUT R2, R4, 0xff, RZ, 0xc0, !PT ;  /* 0x000000ff04027812 */ /* 0x001fe200078ec0ff */
[----:B------:R-:W-:Y:S01]  /*1c00*/  UMOV UR5, 0xe00 ;  /* 0x00000e0000057882 */ /* 0x000fe20000000000 */
[----:B------:R-:W-:Y:S01]  /*1c10*/  IADD3 R12, P5, PT, R16, -0xe00, RZ ;  /* 0xfffff200100c7810 */ /* 0x000fe20007fbe0ff */
[----:B------:R-:W-:Y:S01]  /*1c20*/  UMOV UR4, URZ ;  /* 0x000000ff00047c82 */ /* 0x000fe20008000000 */
[----:B--2---:R-:W-:-:S02]  /*1c30*/  ISETP.NE.AND P0, PT, R3, R2, PT ;  /* 0x000000020300720c */ /* 0x004fc40003f05270 */
[-C--:B---3--:R-:W-:Y:S02]  /*1c40*/  ISETP.NE.AND P1, PT, R9, R2.reuse, PT ;  /* 0x000000020900720c */ /* 0x088fe40003f25270 */
[----:B------:R-:W-:Y:S02]  /*1c50*/  SEL R9, RZ, 0x1, P0 ;  /* 0x00000001ff097807 */ /* 0x000fe40000000000 */
[-C--:B----4-:R-:W-:Y:S02]  /*1c60*/  ISETP.NE.AND P2, PT, R11, R2.reuse, PT ;  /* 0x000000020b00720c */ /* 0x090fe40003f45270 */
[----:B------:R-:W-:Y:S02]  /*1c70*/  SEL R3, RZ, 0x1, P1 ;  /* 0x00000001ff037807 */ /* 0x000fe40000800000 */
[----:B------:R-:W-:Y:S02]  /*1c80*/  SEL R8, RZ, 0x1, P2 ;  /* 0x00000001ff087807 */ /* 0x000fe40001000000 */
[----:B-----5:R-:W-:-:S02]  /*1c90*/  ISETP.NE.AND P0, PT, R13, R2, PT ;  /* 0x000000020d00720c */ /* 0x020fc40003f05270 */
[-C--:B------:R-:W-:Y:S02]  /*1ca0*/  ISETP.NE.AND P1, PT, R15, R2.reuse, PT ;  /* 0x000000020f00720c */ /* 0x080fe40003f25270 */
[----:B------:R-:W-:Y:S02]  /*1cb0*/  IADD3 R8, P3, P4, R8, R3, R9 ;  /* 0x0000000308087210 */ /* 0x000fe40007c7e009 */
[----:B------:R-:W-:Y:S02]  /*1cc0*/  SEL R9, RZ, 0x1, P0 ;  /* 0x00000001ff097807 */ /* 0x000fe40000000000 */
[----:B------:R-:W-:Y:S02]  /*1cd0*/  SEL R3, RZ, 0x1, P1 ;  /* 0x00000001ff037807 */ /* 0x000fe40000800000 */
[----:B------:R-:W-:Y:S02]  /*1ce0*/  ISETP.NE.AND P0, PT, R17, R2, PT ;  /* 0x000000021100720c */ /* 0x000fe40003f05270 */
[----:B------:R-:W-:-:S02]  /*1cf0*/  IADD3 R8, P1, P2, R3, R8, R9 ;  /* 0x0000000803087210 */ /* 0x000fc40007a3e009 */
[----:B------:R-:W-:Y:S02]  /*1d00*/  SEL R10, RZ, 0x1, P0 ;  /* 0x00000001ff0a7807 */ /* 0x000fe40000000000 */
[----:B------:R-:W-:Y:S02]  /*1d10*/  ISETP.GE.U32.AND P0, PT, R12, 0xe00, PT ;  /* 0x00000e000c00780c */ /* 0x000fe40003f06070 */
[----:B------:R-:W-:Y:S02]  /*1d20*/  IADD3.X R9, PT, PT, R0, -0x1, RZ, P5, !PT ;  /* 0xffffffff00097810 */ /* 0x000fe40002ffe4ff */
[----:B------:R-:W-:Y:S02]  /*1d30*/  ISETP.NE.AND P6, PT, R19, R2, PT ;  /* 0x000000021300720c */ /* 0x000fe40003fc5270 */
[----:B------:R-:W-:Y:S02]  /*1d40*/  ISETP.GE.U32.AND.EX P0, PT, R9, RZ, PT, P0 ;  /* 0x000000ff0900720c */ /* 0x000fe40003f06100 */
[----:B------:R-:W-:-:S02]  /*1d50*/  SEL R11, RZ, 0x1, P6 ;  /* 0x00000001ff0b7807 */ /* 0x000fc40003000000 */
[----:B------:R-:W-:Y:S02]  /*1d60*/  IADD3.X R3, PT, PT, RZ, RZ, RZ, P3, P4 ;  /* 0x000000ffff037210 */ /* 0x000fe40001fe84ff */
[----:B------:R-:W-:Y:S02]  /*1d70*/  IADD3 R8, P3, P4, R11, R8, R10 ;  /* 0x000000080b087210 */ /* 0x000fe40007c7e00a */
[----:B------:R-:W-:-:S04]  /*1d80*/  IADD3.X R3, PT, PT, RZ, R3, RZ, P1, P2 ;  /* 0x00000003ff037210 */ /* 0x000fc80000fe44ff */
[----:B------:R-:W-:Y:S01]  /*1d90*/  IADD3.X R3, PT, PT, RZ, R3, RZ, P3, P4 ;  /* 0x00000003ff037210 */ /* 0x000fe20001fe84ff */
[----:B------:R-:W-:Y:S06]  /*1da0*/  @!P0 BRA `(.L_x_76) ;  /* 0x0000000000bc8947 */ /* 0x000fec0003800000 */
[----:B------:R-:W0:Y:S01]  /*1db0*/  LDC.64 R16, c[0x0][0x398] ;  /* 0x0000e600ff107b82 */ /* 0x000e220000000a00 */
[----:B------:R-:W-:Y:S01]  /*1dc0*/  LOP3.LUT R2, R4, 0xff, RZ, 0xc0, !PT ;  /* 0x000000ff04027812 */ /* 0x000fe200078ec0ff */
[----:B------:R-:W-:Y:S01]  /*1dd0*/  UMOV UR5, 0xe00 ;  /* 0x00000e0000057882 */ /* 0x000fe20000000000 */
[----:B------:R-:W-:-:S05]  /*1de0*/  UMOV UR4, URZ ;  /* 0x000000ff00047c82 */ /* 0x000fca0008000000 */
.L_x_78:
[----:B------:R-:W-:-:S04]  /*1df0*/  IADD3 R10, P0, PT, R6, UR5, RZ ;  /* 0x00000005060a7c10 */ /* 0x000fc8000ff1e0ff */
[----:B------:R-:W-:-:S05]  /*1e00*/  IADD3.X R11, PT, PT, R7, UR4, RZ, P0, !PT ;  /* 0x00000004070b7c10 */ /* 0x000fca00087fe4ff */
[----:B------:R-:W2:Y:S04]  /*1e10*/  LDG.E.U8 R13, desc[UR6][R10.64] ;  /* 0x000000060a0d7981 */ /* 0x000ea8000c1e1100 */
[----:B------:R-:W3:Y:S04]  /*1e20*/  LDG.E.U8 R15, desc[UR6][R10.64+0x200] ;  /* 0x000200060a0f7981 */ /* 0x000ee8000c1e1100 */
[----:B------:R-:W4:Y:S04]  /*1e30*/  LDG.E.U8 R19, desc[UR6][R10.64+0x400] ;  /* 0x000400060a137981 */ /* 0x000f28000c1e1100 */
[----:B------:R-:W5:Y:S04]  /*1e40*/  LDG.E.U8 R21, desc[UR6][R10.64+0x600] ;  /* 0x000600060a157981 */ /* 0x000f68000c1e1100 */
[----:B------:R-:W5:Y:S04]  /*1e50*/  LDG.E.U8 R23, desc[UR6][R10.64+0x800] ;  /* 0x000800060a177981 */ /* 0x000f68000c1e1100 */
[----:B------:R-:W5:Y:S04]  /*1e60*/  LDG.E.U8 R25, desc[UR6][R10.64+0xa00] ;  /* 0x000a00060a197981 */ /* 0x000f68000c1e1100 */
[----:B------:R1:W5:Y:S01]  /*1e70*/  LDG.E.U8 R27, desc[UR6][R10.64+0xc00] ;  /* 0x000c00060a1b7981 */ /* 0x000362000c1e1100 */
[----:B0-----:R-:W-:-:S02]  /*1e80*/  IADD3 R4, P3, PT, R16, -UR5, RZ ;  /* 0x8000000510047c10 */ /* 0x001fc4000ff7e0ff */
[-C--:B--2---:R-:W-:Y:S02]  /*1e90*/  ISETP.NE.AND P0, PT, R13, R2.reuse, PT ;  /* 0x000000020d00720c */ /* 0x084fe40003f05270 */
[-C--:B---3--:R-:W-:Y:S02]  /*1ea0*/  ISETP.NE.AND P1, PT, R15, R2.reuse, PT ;  /* 0x000000020f00720c */ /* 0x088fe40003f25270 */
[----:B------:R-:W-:Y:S02]  /*1eb0*/  SEL R0, RZ, 0x1, P0 ;  /* 0x00000001ff007807 */ /* 0x000fe40000000000 */
[----:B------:R-:W-:Y:S02]  /*1ec0*/  SEL R13, RZ, 0x1, P1 ;  /* 0x00000001ff0d7807 */ /* 0x000fe40000800000 */
[-C--:B----4-:R-:W-:Y:S02]  /*1ed0*/  ISETP.NE.AND P0, PT, R19, R2.reuse, PT ;  /* 0x000000021300720c */ /* 0x090fe40003f05270 */
[----:B-----5:R-:W-:-:S02]  /*1ee0*/  ISETP.NE.AND P5, PT, R21, R2, PT ;  /* 0x000000021500720c */ /* 0x020fc40003fa5270 */
[----:B------:R-:W-:Y:S02]  /*1ef0*/  IADD3 R8, P2, P1, R13, R8, R0 ;  /* 0x000000080d087210 */ /* 0x000fe4000795e000 */
[-C--:B------:R-:W-:Y:S02]  /*1f00*/  ISETP.NE.AND P4, PT, R23, R2.reuse, PT ;  /* 0x000000021700720c */ /* 0x080fe40003f85270 */
[----:B------:R-:W-:Y:S02]  /*1f10*/  SEL R0, RZ, 0x1, P0 ;  /* 0x00000001ff007807 */ /* 0x000fe40000000000 */
[----:B-1----:R-:W-:Y:S02]  /*1f20*/  SEL R11, RZ, 0x1, P5 ;  /* 0x00000001ff0b7807 */ /* 0x002fe40002800000 */
[----:B------:R-:W-:Y:S02]  /*1f30*/  ISETP.NE.AND P6, PT, R25, R2, PT ;  /* 0x000000021900720c */ /* 0x000fe40003fc5270 */
[----:B------:R-:W-:-:S02]  /*1f40*/  ISETP.GE.U32.AND P0, PT, R4, 0xe00, PT ;  /* 0x00000e000400780c */ /* 0x000fc40003f06070 */
[----:B------:R-:W-:Y:S02]  /*1f50*/  SEL R4, RZ, 0x1, P4 ;  /* 0x00000001ff047807 */ /* 0x000fe40002000000 */
[----:B------:R-:W-:Y:S01]  /*1f60*/  IADD3 R8, P4, P5, R11, R8, R0 ;  /* 0x000000080b087210 */ /* 0x000fe20007d9e000 */
[----:B------:R-:W-:Y:S01]  /*1f70*/  IMAD.MOV.U32 R0, RZ, RZ, R17 ;  /* 0x000000ffff007224 */ /* 0x000fe200078e0011 */
[----:B------:R-:W-:Y:S02]  /*1f80*/  SEL R11, RZ, 0x1, P6 ;  /* 0x00000001ff0b7807 */ /* 0x000fe40003000000 */
[----:B------:R-:W-:Y:S02]  /*1f90*/  IADD3.X R3, PT, PT, RZ, R3, RZ, P2, P1 ;  /* 0x00000003ff037210 */ /* 0x000fe400017e24ff */
[----:B------:R-:W-:Y:S02]  /*1fa0*/  IADD3 R8, P1, P2, R11, R8, R4 ;  /* 0x000000080b087210 */ /* 0x000fe40007a3e004 */
[----:B------:R-:W-:-:S02]  /*1fb0*/  IADD3.X R4, PT, PT, R0, ~UR4, RZ, P3, !PT ;  /* 0x8000000400047c10 */ /* 0x000fc40009ffe4ff */
[----:B------:R-:W-:Y:S02]  /*1fc0*/  ISETP.NE.AND P6, PT, R27, R2, PT ;  /* 0x000000021b00720c */ /* 0x000fe40003fc5270 */
[----:B------:R-:W-:Y:S02]  /*1fd0*/  ISETP.GE.U32.AND.EX P0, PT, R4, RZ, PT, P0 ;  /* 0x000000ff0400720c */ /* 0x000fe40003f06100 */
[----:B------:R-:W-:Y:S02]  /*1fe0*/  SEL R11, RZ, 0x1, P6 ;  /* 0x00000001ff0b7807 */ /* 0x000fe40003000000 */
[----:B------:R-:W-:Y:S02]  /*1ff0*/  IADD3.X R3, PT, PT, RZ, R3, RZ, P4, P5 ;  /* 0x00000003ff037210 */ /* 0x000fe400027ea4ff */
[----:B------:R-:W-:Y:S02]  /*2000*/  IADD3 R8, P3, PT, R8, R11, RZ ;  /* 0x0000000b08087210 */ /* 0x000fe40007f7e0ff */
[----:B------:R-:W-:-:S05]  /*2010*/  IADD3.X R3, PT, PT, RZ, R3, RZ, P1, P2 ;  /* 0x00000003ff037210 */ /* 0x000fca0000fe44ff */
[----:B------:R-:W-:Y:S01]  /*2020*/  IMAD.X R3, RZ, RZ, R3, P3 ;  /* 0x000000ffff037224 */ /* 0x000fe200018e0603 */
[----:B------:R-:W-:Y:S06]  /*2030*/  @!P0 BRA `(.L_x_77) ;  /* 0x0000000800f48947 */ /* 0x000fec0003800000 */
[----:B------:R-:W-:-:S04]  /*2040*/  UIADD3 UR5, UP0, UPT, UR5, 0xe00, URZ ;  /* 0x00000e0005057890 */ /* 0x000fc8000ff1e0ff */
[----:B------:R-:W-:Y:S02]  /*2050*/  UIADD3.X UR4, UPT, UPT, URZ, UR4, URZ, UP0, !UPT ;  /* 0x00000004ff047290 */ /* 0x000fe400087fe4ff */
[----:B------:R-:W-:-:S04]  /*2060*/  ISETP.LT.U32.AND P0, PT, R12, UR5, PT ;  /* 0x000000050c007c0c */ /* 0x000fc8000bf01070 */
[----:B------:R-:W-:-:S05]  /*2070*/  IMAD.U32 R4, RZ, RZ, UR4 ;  /* 0x00000004ff047e24 */ /* 0x000fca000f8e00ff */
[----:B------:R-:W-:-:S13]  /*2080*/  ISETP.GT.U32.AND.EX P0, PT, R4, R9, PT, P0 ;  /* 0x000000090400720c */ /* 0x000fda0003f04100 */
[----:B------:R-:W-:Y:S05]  /*2090*/  @!P0 BRA `(.L_x_78) ;  /* 0xfffffffc00548947 */ /* 0x000fea000383ffff */
.L_x_76:
[C---:B------:R-:W-:Y:S01]  /*20a0*/  VIADD R4, R16.reuse, -UR5 ;  /* 0x8000000510047c36 */ /* 0x040fe20008000000 */
[----:B------:R-:W-:Y:S01]  /*20b0*/  ISETP.LE.U32.AND P1, PT, R16, UR5, PT ;  /* 0x0000000510007c0c */ /* 0x000fe2000bf23070 */
[----:B------:R-:W-:Y:S01]  /*20c0*/  IMAD.U32 R7, RZ, RZ, UR4 ;  /* 0x00000004ff077e24 */ /* 0x000fe2000f8e00ff */
[----:B------:R-:W-:Y:S02]  /*20d0*/  BSSY.RECONVERGENT B1, `(.L_x_77) ;  /* 0x00000b3000017945 */ /* 0x000fe40003800200 */
[----:B------:R-:W-:-:S04]  /*20e0*/  ISETP.GE.AND P0, PT, R5, R4, PT ;  /* 0x000000040500720c */ /* 0x000fc80003f06270 */
[----:B------:R-:W-:-:S13]  /*20f0*/  ISETP.GE.U32.OR.EX P0, PT, R7, R0, P0, P1 ;  /* 0x000000000700720c */ /* 0x000fda0000706510 */
[----:B------:R-:W-:Y:S05]  /*2100*/  @P0 BRA `(.L_x_79) ;  /* 0x0000000800bc0947 */ /* 0x000fea0003800000 */
[----:B------:R-:W-:Y:S01]  /*2110*/  LOP3.LUT R7, RZ, R5, RZ, 0x33, !PT ;  /* 0x00000005ff077212 */ /* 0x000fe200078e33ff */
[----:B------:R-:W-:Y:S01]  /*2120*/  BSSY.RECONVERGENT B2, `(.L_x_80) ;  /* 0x0000056000027945 */ /* 0x000fe20003800200 */
[----:B------:R-:W-:Y:S02]  /*2130*/  IMAD.MOV.U32 R9, RZ, RZ, R5 ;  /* 0x000000ffff097224 */ /* 0x000fe400078e0005 */
[----:B------:R-:W-:-:S04]  /*2140*/  IADD3 R7, PT, PT, R16, -UR5, R7 ;  /* 0x8000000510077c10 */ /* 0x000fc8000fffe007 */
[C---:B------:R-:W-:Y:S02]  /*2150*/  ISETP.GE.U32.AND P1, PT, R7.reuse, 0x1e00, PT ;  /* 0x00001e000700780c */ /* 0x040fe40003f26070 */
[----:B------:R-:W-:-:S04]  /*2160*/  LEA.HI R0, R7, 0x1, RZ, 0x17 ;  /* 0x0000000107007811 */ /* 0x000fc800078fb8ff */
[----:B------:R-:W-:-:S04]  /*2170*/  LOP3.LUT R14, R0, 0xf, RZ, 0xc0, !PT ;  /* 0x0000000f000e7812 */ /* 0x000fc800078ec0ff */
[----:B------:R-:W-:-:S03]  /*2180*/  ISETP.NE.AND P0, PT, R14, RZ, PT ;  /* 0x000000ff0e00720c */ /* 0x000fc60003f05270 */
[----:B------:R-:W-:Y:S10]  /*2190*/  @!P1 BRA `(.L_x_81) ;  /* 0x0000000400389947 */ /* 0x000ff40003800000 */
[----:B------:R-:W0:Y:S01]  /*21a0*/  LDC.64 R6, c[0x0][0x380] ;  /* 0x0000e000ff067b82 */ /* 0x000e220000000a00 */
[----:B------:R-:W-:Y:S01]  /*21b0*/  LOP3.LUT R4, R0, 0xfffff0, RZ, 0xc0, !PT ;  /* 0x00fffff000047812 */ /* 0x000fe200078ec0ff */
[----:B------:R-:W-:-:S04]  /*21c0*/  IMAD.MOV.U32 R9, RZ, RZ, R5 ;  /* 0x000000ffff097224 */ /* 0x000fc800078e0005 */
[----:B------:R-:W-:Y:S01]  /*21d0*/  IMAD.MOV R4, RZ, RZ, -R4 ;  /* 0x000000ffff047224 */ /* 0x000fe200078e0a04 */
[----:B0-----:R-:W-:-:S04]  /*21e0*/  IADD3 R6, P1, P2, R6, UR5, R5 ;  /* 0x0000000506067c10 */ /* 0x001fc8000fa3e005 */
[----:B------:R-:W-:Y:S02]  /*21f0*/  IADD3 R6, P3, PT, R6, 0x1000, RZ ;  /* 0x0000100006067810 */ /* 0x000fe40007f7e0ff */
[----:B------:R-:W-:-:S05]  /*2200*/  IADD3.X R7, PT, PT, R7, UR4, RZ, P1, P2 ;  /* 0x0000000407077c10 */ /* 0x000fca0008fe44ff */
[----:B------:R-:W-:-:S07]  /*2210*/  IMAD.X R7, RZ, RZ, R7, P3 ;  /* 0x000000ffff077224 */ /* 0x000fce00018e0607 */
.L_x_82:
        /* <DEDUP_REMOVED lines=56> */
[----:B------:R-:W-:Y:S02]  /*25a0*/  ISETP.NE.AND P3, PT, R11, R2, PT ;  /* 0x000000020b00720c */ /* 0x000fe40003f65270 */
[----:B------:R-:W-:Y:S02]  /*25b0*/  IADD3.X R11, PT, PT, RZ, R12, RZ, P5, P6 ;  /* 0x0000000cff0b7210 */ /* 0x000fe40002fec4ff */
[----:B------:R-:W-:Y:S02]  /*25c0*/  IADD3 R10, P5, P6, R10, R8, R3 ;  /* 0x000000080a0a7210 */ /* 0x000fe40007ebe003 */
[----:B------:R-:W-:-:S02]  /*25d0*/  SEL R8, RZ, 0x1, P3 ;  /* 0x00000001ff087807 */ /* 0x000fc40001800000 */
[----:B------:R-:W-:Y:S02]  /*25e0*/  ISETP.NE.AND P3, PT, R4, RZ, PT ;  /* 0x000000ff0400720c */ /* 0x000fe40003f65270 */
[----:B------:R-:W-:Y:S02]  /*25f0*/  ISETP.NE.AND P4, PT, R13, R2, PT ;  /* 0x000000020d00720c */ /* 0x000fe40003f85270 */
[----:B------:R-:W-:Y:S02]  /*2600*/  IADD3.X R11, PT, PT, RZ, R11, RZ, P2, P1 ;  /* 0x0000000bff0b7210 */ /* 0x000fe400017e24ff */
[----:B------:R-:W-:Y:S02]  /*2610*/  SEL R3, RZ, 0x1, P4 ;  /* 0x00000001ff037807 */ /* 0x000fe40002000000 */
[----:B------:R-:W-:Y:S02]  /*2620*/  IADD3 R6, P4, PT, R6, 0x2000, RZ ;  /* 0x0000200006067810 */ /* 0x000fe40007f9e0ff */
[----:B------:R-:W-:-:S02]  /*2630*/  IADD3 R8, P1, P2, R8, R10, R3 ;  /* 0x0000000a08087210 */ /* 0x000fc40007a3e003 */
[----:B------:R-:W-:Y:S01]  /*2640*/  IADD3.X R3, PT, PT, RZ, R11, RZ, P5, P6 ;  /* 0x0000000bff037210 */ /* 0x000fe20002fec4ff */
[----:B------:R-:W-:-:S03]  /*2650*/  IMAD.X R7, RZ, RZ, R7, P4 ;  /* 0x000000ffff077224 */ /* 0x000fc600020e0607 */
[----:B------:R-:W-:Y:S01]  /*2660*/  IADD3.X R3, PT, PT, RZ, R3, RZ, P1, P2 ;  /* 0x00000003ff037210 */ /* 0x000fe20000fe44ff */
[----:B------:R-:W-:Y:S06]  /*2670*/  @P3 BRA `(.L_x_82) ;  /* 0xfffffff800e83947 */ /* 0x000fec000383ffff */
.L_x_81:
[----:B------:R-:W-:Y:S05]  /*2680*/  BSYNC.RECONVERGENT B2 ;  /* 0x0000000000027941 */ /* 0x000fea0003800200 */
.L_x_80:
[----:B------:R-:W-:Y:S05]  /*2690*/  @!P0 BRA `(.L_x_79) ;  /* 0x0000000400588947 */ /* 0x000fea0003800000 */
[----:B------:R-:W-:Y:S01]  /*26a0*/  ISETP.GE.U32.AND P1, PT, R14, 0x8, PT ;  /* 0x000000080e00780c */ /* 0x000fe20003f26070 */
[----:B------:R-:W-:Y:S01]  /*26b0*/  BSSY.RECONVERGENT B2, `(.L_x_83) ;  /* 0x0000028000027945 */ /* 0x000fe20003800200 */
[----:B------:R-:W-:-:S04]  /*26c0*/  LOP3.LUT R12, R0, 0x7, RZ, 0xc0, !PT ;  /* 0x00000007000c7812 */ /* 0x000fc800078ec0ff */
[----:B------:R-:W-:-:S07]  /*26d0*/  ISETP.NE.AND P0, PT, R12, RZ, PT ;  /* 0x000000ff0c00720c */ /* 0x000fce0003f05270 */
[----:B------:R-:W-:Y:S06]  /*26e0*/  @!P1 BRA `(.L_x_84) ;  /* 0x0000000000909947 */ /* 0x000fec0003800000 */
[----:B------:R-:W0:Y:S02]  /*26f0*/  LDC.64 R6, c[0x0][0x380] ;  /* 0x0000e000ff067b82 */ /* 0x000e240000000a00 */
        /* <DEDUP_REMOVED lines=22> */
[----:B0-----:R-:W-:Y:S02]  /*2860*/  IADD3 R6, P1, P2, R4, R8, R11 ;  /* 0x0000000804067210 */ /* 0x001fe40007a3e00b */
        /* <DEDUP_REMOVED lines=12> */
.L_x_84:
[----:B------:R-:W-:Y:S05]  /*2930*/  BSYNC.RECONVERGENT B2 ;  /* 0x0000000000027941 */ /* 0x000fea0003800200 */
.L_x_83:
        /* <DEDUP_REMOVED lines=26> */
.L_x_86:
[----:B------:R-:W-:Y:S05]  /*2ae0*/  BSYNC.RECONVERGENT B2 ;  /* 0x0000000000027941 */ /* 0x000fea0003800200 */
.L_x_85:
[----:B------:R-:W-:Y:S05]  /*2af0*/  @!P0 BRA `(.L_x_79) ;  /* 0x0000000000408947 */ /* 0x000fea0003800000 */
[----:B------:R-:W0:Y:S01]  /*2b00*/  LDC.64 R10, c[0x0][0x380] ;  /* 0x0000e000ff0a7b82 */ /* 0x000e220000000a00 */
[----:B------:R-:W-:Y:S01]  /*2b10*/  IMAD.MOV R0, RZ, RZ, -R0 ;  /* 0x000000ffff007224 */ /* 0x000fe200078e0a00 */
[----:B0-----:R-:W-:-:S04]  /*2b20*/  IADD3 R4, P0, P1, R10, UR5, R9 ;  /* 0x000000050a047c10 */ /* 0x001fc8000f91e009 */
[----:B------:R-:W-:-:S09]  /*2b30*/  IADD3.X R11, PT, PT, R11, UR4, RZ, P0, P1 ;  /* 0x000000040b0b7c10 */ /* 0x000fd200087e24ff */
.L_x_87:
        /* <DEDUP_REMOVED lines=12> */
.L_x_79:
[----:B------:R-:W-:Y:S05]  /*2c00*/  BSYNC.RECONVERGENT B1 ;  /* 0x0000000000017941 */ /* 0x000fea0003800200 */
.L_x_77:
[----:B------:R-:W0:Y:S01]  /*2c10*/  S2R R6, SR_LANEID ;  /* 0x0000000000067919 */ /* 0x000e220000000000 */
[----:B------:R-:W-:Y:S01]  /*2c20*/  ISETP.NE.AND P5, PT, R5, RZ, PT ;  /* 0x000000ff0500720c */ /* 0x000fe20003fa5270 */
        /* <DEDUP_REMOVED lines=51> */
[----:B--2---:R-:W2:Y:S04]  /*2f60*/  LDS.128 R12, [UR4+0x40] ;  /* 0x00004004ff0c7984 */ /* 0x004ea80008000c00 */
        /* <DEDUP_REMOVED lines=19> */
[----:B------:R-:W-:-:S07]  /*30a0*/  IMAD.X R3, R3, 0x1, R31, P2 ;  /* 0x0000000103037824 */ /* 0x000fce00010e061f */
.L_x_75:
[----:B------:R-:W-:Y:S05]  /*30b0*/  BSYNC.RECONVERGENT B0 ;  /* 0x0000000000007941 */ /* 0x000fea0003800200 */
.L_x_60:
[----:B------:R-:W-:Y:S05]  /*30c0*/  @P5 EXIT ;  /* 0x000000000000594d */ /* 0x000fea0003800000 */
[----:B------:R-:W0:Y:S01]  /*30d0*/  LDCU.64 UR4, c[0x0][0x3a8] ;  /* 0x00007500ff0477ac */ /* 0x000e220008000a00 */
[----:B------:R-:W3:Y:S01]  /*30e0*/  LDC.64 R4, c[0x0][0x390] ;  /* 0x0000e400ff047b82 */ /* 0x000ee20000000a00 */
[----:B012---:R-:W-:-:S04]  /*30f0*/  IADD3 R2, P0, PT, R2, UR4, RZ ;  /* 0x0000000402027c10 */ /* 0x007fc8000ff1e0ff */
[----:B------:R-:W-:-:S05]  /*3100*/  IADD3.X R3, PT, PT, R3, UR5, RZ, P0, !PT ;  /* 0x0000000503037c10 */ /* 0x000fca00087fe4ff */
[----:B---3--:R-:W-:Y:S01]  /*3110*/  STG.E.64 desc[UR6][R4.64], R2 ;  /* 0x0000000204007986 */ /* 0x008fe2000c101b06 */
[----:B------:R-:W-:Y:S05]  /*3120*/  EXIT ;  /* 0x000000000000794d */ /* 0x000fea0003800000 */
.L_x_88:
        /* <DEDUP_REMOVED lines=13> */
.L_x_1108:


//--------------------- .text._ZN3cub18CUB_300001_SM_10006detail6reduce28DeviceReduceSingleTileKernelINS2_10policy_hubIljN4cuda3std3__44plusIlEEE10Policy1000EPlSC_iS9_llNS7_10__identityEEEvT0_T1_T2_T3_T4_T6_ --------------------------
	.section	.text._ZN3cub18CUB_300001_SM_10006detail6reduce28DeviceReduceSingleTileKernelINS2_10policy_hubIljN4cuda3std3__44plusIlEEE10Policy1000EPlSC_iS9_llNS7_10__identityEEEvT0_T1_T2_T3_T4_T6_,"ax",@progbits
	.align	128
        .global         _ZN3cub18CUB_300001_SM_10006detail6reduce28DeviceReduceSingleTileKernelINS2_10policy_hubIljN4cuda3std3__44plusIlEEE10Policy1000EPlSC_iS9_llNS7_10__identityEEEvT0_T1_T2_T3_T4_T6_
        .type           _ZN3cub18CUB_300001_SM_10006detail6reduce28DeviceReduceSingleTileKernelINS2_10policy_hubIljN4cuda3std3__44plusIlEEE10Policy1000EPlSC_iS9_llNS7_10__identityEEEvT0_T1_T2_T3_T4_T6_,@function
        .size           _ZN3cub18CUB_300001_SM_10006detail6reduce28DeviceReduceSingleTileKernelINS2_10policy_hubIljN4cuda3std3__44plusIlEEE10Policy1000EPlSC_iS9_llNS7_10__identityEEEvT0_T1_T2_T3_T4_T6_,(.L_x_1109 - _ZN3cub18CUB_300001_SM_10006detail6reduce28DeviceReduceSingleTileKernelINS2_10policy_hubIljN4cuda3std3__44plusIlEEE10Policy1000EPlSC_iS9_llNS7_10__identityEEEvT0_T1_T2_T3_T4_T6_)
        .other          _ZN3cub18CUB_300001_SM_10006detail6reduce28DeviceReduceSingleTileKernelINS2_10policy_hubIljN4cuda3std3__44plusIlEEE10Policy1000EPlSC_iS9_llNS7_10__identityEEEvT0_T1_T2_T3_T4_T6_,@"STO_CUDA_ENTRY STV_DEFAULT"
_ZN3cub18CUB_300001_SM_10006detail6reduce28DeviceReduceSingleTileKernelINS2_10policy_hubIljN4cuda3std3__44plusIlEEE10Policy1000EPlSC_iS9_llNS7_10__identityEEEvT0_T1_T2_T3_T4_T6_:
.text._ZN3cub18CUB_300001_SM_10006detail6reduce28DeviceReduceSingleTileKernelINS2_10policy_hubIljN4cuda3std3__44plusIlEEE10Policy1000EPlSC_iS9_llNS7_10__identityEEEvT0_T1_T2_T3_T4_T6_:
        /* <DEDUP_REMOVED lines=13> */
.L_x_89:
        /* <DEDUP_REMOVED lines=13> */
.L_x_93:
[----:B------:R-:W-:Y:S05]  /*01a0*/  BSYNC.RECONVERGENT B1 ;  /* 0x0000000000017941 */ /* 0x000fea0003800200 */
.L_x_92:
        /* <DEDUP_REMOVED lines=17> */
.L_x_98:
        /* <DEDUP_REMOVED lines=11> */
.L_x_97:
[----:B------:R-:W-:Y:S05]  /*0370*/  BSYNC.RECONVERGENT B2 ;  /* 0x0000000000027941 */ /* 0x000fea0003800200 */
.L_x_96:
        /* <DEDUP_REMOVED lines=8> */
.L_x_101:
        /* <DEDUP_REMOVED lines=43> */
.L_x_100:
[----:B------:R-:W-:Y:S05]  /*06b0*/  BSYNC.RECONVERGENT B2 ;  /* 0x0000000000027941 */ /* 0x000fea0003800200 */
.L_x_99:
        /* <DEDUP_REMOVED lines=26> */
.L_x_103:
[----:B------:R-:W-:Y:S05]  /*0860*/  BSYNC.RECONVERGENT B2 ;  /* 0x0000000000027941 */ /* 0x000fea0003800200 */
.L_x_102:
        /* <DEDUP_REMOVED lines=12> */
.L_x_95:
[----:B------:R-:W-:Y:S05]  /*0930*/  BSYNC.RECONVERGENT B1 ;  /* 0x0000000000017941 */ /* 0x000fea0003800200 */
.L_x_94:
        /* <DEDUP_REMOVED lines=77> */
.L_x_104:
        /* <DEDUP_REMOVED lines=130> */
.L_x_91:
        /* <DEDUP_REMOVED lines=25> */
.L_x_108:
        /* <DEDUP_REMOVED lines=24> */
.L_x_106:
        /* <DEDUP_REMOVED lines=19> */
.L_x_112:
        /* <DEDUP_REMOVED lines=9> */
.L_x_111:
[----:B------:R-:W-:Y:S05]  /*1b00*/  BSYNC.RECONVERGENT B2 ;  /* 0x0000000000027941 */ /* 0x000fea0003800200 */
.L_x_110:
        /* <DEDUP_REMOVED lines=16> */
.L_x_115:
        /* <DEDUP_REMOVED lines=45> */
.L_x_114:
[----:B------:R-:W-:Y:S05]  /*1ee0*/  BSYNC.RECONVERGENT B2 ;  /* 0x0000000000027941 */ /* 0x000fea0003800200 */
.L_x_113:
        /* <DEDUP_REMOVED lines=30> */
.L_x_117:
[----:B------:R-:W-:Y:S05]  /*20d0*/  BSYNC.RECONVERGENT B2 ;  /* 0x0000000000027941 */ /* 0x000fea0003800200 */
.L_x_116:
        /* <DEDUP_REMOVED lines=11> */
.L_x_109:
[----:B------:R-:W-:Y:S05]  /*2190*/  BSYNC.RECONVERGENT B1 ;  /* 0x0000000000017941 */ /* 0x000fea0003800200 */
.L_x_107:
        /* <DEDUP_REMOVED lines=74> */
.L_x_105:
[----:B------:R-:W-:Y:S05]  /*2640*/  BSYNC.RECONVERGENT B0 ;  /* 0x0000000000007941 */ /* 0x000fea0003800200 */
.L_x_90:
[----:B------:R-:W-:Y:S05]  /*2650*/  @P0 EXIT ;  /* 0x000000000000094d */ /* 0x000fea0003800000 */
[----:B------:R-:W0:Y:S01]  /*2660*/  LDCU.64 UR4, c[0x0][0x398] ;  /* 0x00007300ff0477ac */ /* 0x000e220008000a00 */
[----:B------:R-:W3:Y:S01]  /*2670*/  LDC.64 R4, c[0x0][0x388] ;  /* 0x0000e200ff047b82 */ /* 0x000ee20000000a00 */
[----:B012---:R-:W-:-:S04]  /*2680*/  IADD3 R2, P0, PT, R2, UR4, RZ ;  /* 0x0000000402027c10 */ /* 0x007fc8000ff1e0ff */
[----:B------:R-:W-:-:S05]  /*2690*/  IADD3.X R3, PT, PT, R3, UR5, RZ, P0, !PT ;  /* 0x0000000503037c10 */ /* 0x000fca00087fe4ff */
[----:B---3--:R-:W-:Y:S01]  /*26a0*/  STG.E.64 desc[UR6][R4.64], R2 ;  /* 0x0000000204007986 */ /* 0x008fe2000c101b06 */
[----:B------:R-:W-:Y:S05]  /*26b0*/  EXIT ;  /* 0x000000000000794d */ /* 0x000fea0003800000 */
.L_x_118:
        /* <DEDUP_REMOVED lines=12> */
.L_x_1109:


//--------------------- .text._ZN3cub18CUB_300001_SM_10006detail6reduce18DeviceReduceKernelINS2_10policy_hubIljN4cuda3std3__44plusIlEEE10Policy1000EN6thrust24THRUST_300001_SM_1000_NS18transform_iteratorINSD_6detail14equal_to_valueIbEENSF_15normal_iteratorINSD_10device_ptrIbEEEEllEEjS9_lNS7_10__identityEEEvT0_PT3_T1_NS0_13GridEvenShareISR_EET2_T4_ --------------------------
	.section	.text._ZN3cub18CUB_300001_SM_10006detail6reduce18DeviceReduceKernelINS2_10policy_hubIljN4cuda3std3__44plusIlEEE10Policy1000EN6thrust24THRUST_300001_SM_1000_NS18transform_iteratorINSD_6detail14equal_to_valueIbEENSF_15normal_iteratorINSD_10device_ptrIbEEEEllEEjS9_lNS7_10__identityEEEvT0_PT3_T1_NS0_13GridEvenShareISR_EET2_T4_,"ax",@progbits
	.align	128
        .global         _ZN3cub18CUB_300001_SM_10006detail6reduce18DeviceReduceKernelINS2_10policy_hubIljN4cuda3std3__44plusIlEEE10Policy1000EN6thrust24THRUST_300001_SM_1000_NS18transform_iteratorINSD_6detail14equal_to_valueIbEENSF_15normal_iteratorINSD_10device_ptrIbEEEEllEEjS9_lNS7_10__identityEEEvT0_PT3_T1_NS0_13GridEvenShareISR_EET2_T4_
        .type           _ZN3cub18CUB_300001_SM_10006detail6reduce18DeviceReduceKernelINS2_10policy_hubIljN4cuda3std3__44plusIlEEE10Policy1000EN6thrust24THRUST_300001_SM_1000_NS18transform_iteratorINSD_6detail14equal_to_valueIbEENSF_15normal_iteratorINSD_10device_ptrIbEEEEllEEjS9_lNS7_10__identityEEEvT0_PT3_T1_NS0_13GridEvenShareISR_EET2_T4_,@function
        .size           _ZN3cub18CUB_300001_SM_10006detail6reduce18DeviceReduceKernelINS2_10policy_hubIljN4cuda3std3__44plusIlEEE10Policy1000EN6thrust24THRUST_300001_SM_1000_NS18transform_iteratorINSD_6detail14equal_to_valueIbEENSF_15normal_iteratorINSD_10device_ptrIbEEEEllEEjS9_lNS7_10__identityEEEvT0_PT3_T1_NS0_13GridEvenShareISR_EET2_T4_,(.L_x_1110 - _ZN3cub18CUB_300001_SM_10006detail6reduce18DeviceReduceKernelINS2_10policy_hubIljN4cuda3std3__44plusIlEEE10Policy1000EN6thrust24THRUST_300001_SM_1000_NS18transform_iteratorINSD_6detail14equal_to_valueIbEENSF_15normal_iteratorINSD_10device_ptrIbEEEEllEEjS9_lNS7_10__identityEEEvT0_PT3_T1_NS0_13GridEvenShareISR_EET2_T4_)
        .other          _ZN3cub18CUB_300001_SM_10006detail6reduce18DeviceReduceKernelINS2_10policy_hubIljN4cuda3std3__44plusIlEEE10Policy1000EN6thrust24THRUST_300001_SM_1000_NS18transform_iteratorINSD_6detail14equal_to_valueIbEENSF_15normal_iteratorINSD_10device_ptrIbEEEEllEEjS9_lNS7_10__identityEEEvT0_PT3_T1_NS0_13GridEvenShareISR_EET2_T4_,@"STO_CUDA_ENTRY STV_DEFAULT"
_ZN3cub18CUB_300001_SM_10006detail6reduce18DeviceReduceKernelINS2_10policy_hubIljN4cuda3std3__44plusIlEEE10Policy1000EN6thrust24THRUST_300001_SM_1000_NS18transform_iteratorINSD_6detail14equal_to_valueIbEENSF_15normal_iteratorINSD_10device_ptrIbEEEEllEEjS9_lNS7_10__identityEEEvT0_PT3_T1_NS0_13GridEvenShareISR_EET2_T4_:
.text._ZN3cub18CUB_300001_SM_10006detail6reduce18DeviceReduceKernelINS2_10policy_hubIljN4cuda3std3__44plusIlEEE10Policy1000EN6thrust24THRUST_300001_SM_1000_NS18transform_iteratorINSD_6detail14equal_to_valueIbEENSF_15normal_iteratorINSD_10device_ptrIbEEEEllEEjS9_lNS7_10__identityEEEvT0_PT3_T1_NS0_13GridEvenShareISR_EET2_T4_:
[----:B------:R-:W-:Y:S01]  /*0000*/  LDC R1, c[0x0][0x37c] ;  /* 0x0000df00ff017b82 */ /* 0x000fe20000000800 */
[----:B------:R-:W0:Y:S07]  /*0010*/  S2R R0, SR_CTAID.X ;  /* 0x0000000000007919 */ /* 0x000e2e0000002500 */
[----:B------:R-:W1:Y:S01]  /*0020*/  LDC.64 R6, c[0x0][0x3b0] ;  /* 0x0000ec00ff067b82 */ /* 0x000e620000000a00 */
[----:B------:R-:W2:Y:S01]  /*0030*/  LDCU.64 UR8, c[0x0][0x358] ;  /* 0x00006b00ff0877ac */ /* 0x000ea20008000a00 */
[----:B------:R-:W-:Y:S06]  /*0040*/  BSSY.RECONVERGENT B0, `(.L_x_119) ;  /* 0x0000393000007945 */ /* 0x000fec0003800200 */
[----:B------:R-:W3:Y:S01]  /*0050*/  LDC R3, c[0x0][0x388] ;  /* 0x0000e200ff037b82 */ /* 0x000ee20000000800 */
[----:B-1----:R-:W-:-:S02]  /*0060*/  IMAD R11, R7, 0xe00, RZ ;  /* 0x00000e00070b7824 */ /* 0x002fc400078e02ff */
[----:B0-----:R-:W-:-:S05]  /*0070*/  IMAD R28, R0, -0xe00, R6 ;  /* 0xfffff200001c7824 */ /* 0x001fca00078e0206 */
[----:B------:R-:W-:-:S13]  /*0080*/  ISETP.GT.U32.AND P0, PT, R28, 0xdff, PT ;  /* 0x00000dff1c00780c */ /* 0x000fda0003f04070 */
[----:B--23--:R-:W-:Y:S05]  /*0090*/  @P0 BRA `(.L_x_120) ;  /* 0x0000001c00900947 */ /* 0x00cfea0003800000 */
[----:B------:R-:W0:Y:S01]  /*00a0*/  S2R R5, SR_TID.X ;  /* 0x0000000000057919 */ /* 0x000e220000002100 */
[----:B------:R-:W1:Y:S01]  /*00b0*/  LDCU.64 UR6, c[0x0][0x380] ;  /* 0x00007000ff0677ac */ /* 0x000e620008000a00 */
[----:B------:R-:W-:Y:S01]  /*00c0*/  BSSY.RECONVERGENT B1, `(.L_x_121) ;  /* 0x0000010000017945 */ /* 0x000fe20003800200 */
[----:B------:R-:W-:Y:S02]  /*00d0*/  IMAD.MOV.U32 R23, RZ, RZ, RZ ;  /* 0x000000ffff177224 */ /* 0x000fe400078e00ff */
[----:B------:R-:W-:Y:S01]  /*00e0*/  IMAD.MOV.U32 R19, RZ, RZ, RZ ;  /* 0x000000ffff137224 */ /* 0x000fe200078e00ff */
[----:B0-----:R-:W-:Y:S01]  /*00f0*/  ISETP.GE.U32.AND P0, PT, R5, R28, PT ;  /* 0x0000001c0500720c */ /* 0x001fe20003f06070 */
[----:B------:R-:W-:-:S12]  /*0100*/  IMAD.MOV.U32 R17, RZ, RZ, R5 ;  /* 0x000000ffff117224 */ /* 0x000fd800078e0005 */
[----:B-1----:R-:W-:Y:S05]  /*0110*/  @P0 BRA `(.L_x_122) ;  /* 0x0000000000280947 */ /* 0x002fea0003800000 */
[----:B------:R-:W0:Y:S01]  /*0120*/  LDCU.64 UR4, c[0x0][0x380] ;  /* 0x00007000ff0477ac */ /* 0x000e220008000a00 */
[----:B------:R-:W-:-:S05]  /*0130*/  IMAD R8, R0, 0xe00, R5 ;  /* 0x00000e0000087824 */ /* 0x000fca00078e0205 */
        /* <DEDUP_REMOVED lines=8> */
.L_x_122:
[----:B------:R-:W-:Y:S05]  /*01c0*/  BSYNC.RECONVERGENT B1 ;  /* 0x0000000000017941 */ /* 0x000fea0003800200 */
.L_x_121:
[----:B------:R-:W-:Y:S01]  /*01d0*/  ISETP.GE.U32.AND P0, PT, R17, R28, PT ;  /* 0x0000001c1100720c */ /* 0x000fe20003f06070 */
[----:B------:R-:W-:-:S12]  /*01e0*/  BSSY.RECONVERGENT B1, `(.L_x_123) ;  /* 0x0000100000017945 */ /* 0x000fd80003800200 */
[----:B------:R-:W-:Y:S05]  /*01f0*/  @P0 BRA `(.L_x_124) ;  /* 0x0000000c00f80947 */ /* 0x000fea0003800000 */
[----:B------:R-:W-:Y:S01]  /*0200*/  LOP3.LUT R7, RZ, R17, RZ, 0x33, !PT ;  /* 0x00000011ff077212 */ /* 0x000fe200078e33ff */
[----:B------:R-:W-:Y:S04]  /*0210*/  BSSY.RECONVERGENT B2, `(.L_x_125) ;  /* 0x0000083000027945 */ /* 0x000fe80003800200 */
[----:B------:R-:W-:-:S04]  /*0220*/  IMAD.IADD R7, R7, 0x1, R6 ;  /* 0x0000000107077824 */ /* 0x000fc800078e0206 */
[----:B------:R-:W-:-:S05]  /*0230*/  IMAD R7, R0, -0xe00, R7 ;  /* 0xfffff20000077824 */ /* 0x000fca00078e0207 */
[C---:B------:R-:W-:Y:S02]  /*0240*/  ISETP.GE.U32.AND P0, PT, R7.reuse, 0x1e00, PT ;  /* 0x00001e000700780c */ /* 0x040fe40003f06070 */
[----:B------:R-:W-:-:S04]  /*0250*/  LEA.HI R6, R7, 0x1, RZ, 0x17 ;  /* 0x0000000107067811 */ /* 0x000fc800078fb8ff */
[----:B------:R-:W-:-:S07]  /*0260*/  LOP3.LUT R7, R6, 0xf, RZ, 0xc0, !PT ;  /* 0x0000000f06077812 */ /* 0x000fce00078ec0ff */
[----:B------:R-:W-:Y:S05]  /*0270*/  @!P0 BRA `(.L_x_126) ;  /* 0x0000000400f08947 */ /* 0x000fea0003800000 */
[----:B------:R-:W-:Y:S01]  /*0280*/  LOP3.LUT R2, R6, 0xfffff0, RZ, 0xc0, !PT ;  /* 0x00fffff006027812 */ /* 0x000fe200078ec0ff */
[----:B------:R-:W-:Y:S01]  /*0290*/  BSSY.RECONVERGENT B3, `(.L_x_127) ;  /* 0x0000079000037945 */ /* 0x000fe20003800200 */
[----:B------:R-:W-:Y:S01]  /*02a0*/  LOP3.LUT R9, R17, 0x1000, RZ, 0xfc, !PT ;  /* 0x0000100011097812 */ /* 0x000fe200078efcff */
[----:B------:R-:W-:Y:S02]  /*02b0*/  IMAD R8, R0, 0xe00, R17 ;  /* 0x00000e0000087824 */ /* 0x000fe400078e0211 */
[----:B------:R-:W-:-:S07]  /*02c0*/  IMAD.MOV R2, RZ, RZ, -R2 ;  /* 0x000000ffff027224 */ /* 0x000fce00078e0a02 */
.L_x_128:
[C---:B------:R-:W-:Y:S01]  /*02d0*/  IADD3 R12, P0, PT, R8.reuse, UR6, RZ ;  /* 0x00000006080c7c10 */ /* 0x040fe2000ff1e0ff */
[----:B------:R-:W-:-:S04]  /*02e0*/  VIADD R14, R8, 0x200 ;  /* 0x00000200080e7836 */ /* 0x000fc80000000000 */
[----:B------:R-:W-:Y:S01]  /*02f0*/  IMAD.X R13, RZ, RZ, UR7, P0 ;  /* 0x00000007ff0d7e24 */ /* 0x000fe200080e06ff */
[----:B------:R-:W-:-:S04]  /*0300*/  IADD3 R14, P1, PT, R14, UR6, RZ ;  /* 0x000000060e0e7c10 */ /* 0x000fc8000ff3e0ff */
[----:B------:R0:W2:Y:S01]  /*0310*/  LDG.E.U8 R4, desc[UR8][R12.64] ;  /* 0x000000080c047981 */ /* 0x0000a2000c1e1100 */
[----:B------:R-:W-:-:S05]  /*0320*/  IMAD.X R15, RZ, RZ, UR7, P1 ;  /* 0x00000007ff0f7e24 */ /* 0x000fca00088e06ff */
[----:B------:R1:W3:Y:S01]  /*0330*/  LDG.E.U8 R18, desc[UR8][R14.64] ;  /* 0x000000080e127981 */ /* 0x0002e2000c1e1100 */
[C---:B------:R-:W-:Y:S02]  /*0340*/  VIADD R16, R8.reuse, 0x400 ;  /* 0x0000040008107836 */ /* 0x040fe40000000000 */
[----:B------:R-:W-:-:S03]  /*0350*/  VIADD R10, R8, 0x600 ;  /* 0x00000600080a7836 */ /* 0x000fc60000000000 */
[----:B------:R-:W-:Y:S01]  /*0360*/  IADD3 R16, P0, PT, R16, UR6, RZ ;  /* 0x0000000610107c10 */ /* 0x000fe2000ff1e0ff */
[----:B------:R-:W-:-:S04]  /*0370*/  VIADD R11, R8, 0x800 ;  /* 0x00000800080b7836 */ /* 0x000fc80000000000 */
[----:B------:R-:W-:Y:S01]  /*0380*/  IMAD.X R17, RZ, RZ, UR7, P0 ;  /* 0x00000007ff117e24 */ /* 0x000fe200080e06ff */
[----:B------:R-:W-:Y:S01]  /*0390*/  IADD3 R10, P0, PT, R10, UR6, RZ ;  /* 0x000000060a0a7c10 */ /* 0x000fe2000ff1e0ff */
[C---:B------:R-:W-:Y:S01]  /*03a0*/  VIADD R20, R8.reuse, 0xa00 ;  /* 0x00000a0008147836 */ /* 0x040fe20000000000 */
[----:B0-----:R-:W-:Y:S01]  /*03b0*/  IADD3 R12, P1, PT, R11, UR6, RZ ;  /* 0x000000060b0c7c10 */ /* 0x001fe2000ff3e0ff */
[C---:B------:R-:W-:Y:S01]  /*03c0*/  VIADD R21, R8.reuse, 0xc00 ;  /* 0x00000c0008157836 */ /* 0x040fe20000000000 */
[----:B------:R0:W4:Y:S01]  /*03d0*/  LDG.E.U8 R27, desc[UR8][R16.64] ;  /* 0x00000008101b7981 */ /* 0x000122000c1e1100 */
[----:B------:R-:W-:Y:S02]  /*03e0*/  IMAD.X R11, RZ, RZ, UR7, P0 ;  /* 0x00000007ff0b7e24 */ /* 0x000fe400080e06ff */
[----:B-1----:R-:W-:Y:S01]  /*03f0*/  VIADD R15, R8, 0xe00 ;  /* 0x00000e00080f7836 */ /* 0x002fe20000000000 */
[----:B------:R-:W-:Y:S01]  /*0400*/  IADD3 R20, P0, PT, R20, UR6, RZ ;  /* 0x0000000614147c10 */ /* 0x000fe2000ff1e0ff */
[----:B------:R-:W-:Y:S01]  /*0410*/  IMAD.X R13, RZ, RZ, UR7, P1 ;  /* 0x00000007ff0d7e24 */ /* 0x000fe200088e06ff */
[----:B------:R-:W-:Y:S01]  /*0420*/  IADD3 R14, P2, PT, R21, UR6, RZ ;  /* 0x00000006150e7c10 */ /* 0x000fe2000ff5e0ff */
[----:B------:R1:W5:Y:S01]  /*0430*/  LDG.E.U8 R10, desc[UR8][R10.64] ;  /* 0x000000080a0a7981 */ /* 0x000362000c1e1100 */
[----:B------:R-:W-:Y:S01]  /*0440*/  VIADD R22, R8, 0x1000 ;  /* 0x0000100008167836 */ /* 0x000fe20000000000 */
[----:B0-----:R-:W-:Y:S01]  /*0450*/  IADD3 R16, P1, PT, R15, UR6, RZ ;  /* 0x000000060f107c10 */ /* 0x001fe2000ff3e0ff */
[----:B------:R-:W-:Y:S01]  /*0460*/  IMAD.X R21, RZ, RZ, UR7, P0 ;  /* 0x00000007ff157e24 */ /* 0x000fe200080e06ff */
[----:B------:R0:W5:Y:S01]  /*0470*/  LDG.E.U8 R25, desc[UR8][R12.64] ;  /* 0x000000080c197981 */ /* 0x000162000c1e1100 */
[----:B------:R-:W-:Y:S01]  /*0480*/  IMAD.X R15, RZ, RZ, UR7, P2 ;  /* 0x00000007ff0f7e24 */ /* 0x000fe200090e06ff */
[----:B-1----:R-:W-:Y:S01]  /*0490*/  LOP3.LUT R11, R3, 0xff, RZ, 0xc0, !PT ;  /* 0x000000ff030b7812 */ /* 0x002fe200078ec0ff */
[----:B------:R-:W-:-:S03]  /*04a0*/  IMAD.X R17, RZ, RZ, UR7, P1 ;  /* 0x00000007ff117e24 */ /* 0x000fc600088e06ff */
[----:B------:R-:W5:Y:S01]  /*04b0*/  LDG.E.U8 R24, desc[UR8][R14.64] ;  /* 0x000000080e187981 */ /* 0x000f62000c1e1100 */
[----:B0-----:R-:W-:-:S03]  /*04c0*/  IADD3 R12, P2, PT, R22, UR6, RZ ;  /* 0x00000006160c7c10 */ /* 0x001fc6000ff5e0ff */
[----:B------:R0:W5:Y:S02]  /*04d0*/  LDG.E.U8 R26, desc[UR8][R16.64] ;  /* 0x00000008101a7981 */ /* 0x000164000c1e1100 */
[----:B------:R-:W-:Y:S02]  /*04e0*/  IMAD.X R13, RZ, RZ, UR7, P2 ;  /* 0x00000007ff0d7e24 */ /* 0x000fe400090e06ff */
[----:B------:R-:W5:Y:S01]  /*04f0*/  LDG.E.U8 R21, desc[UR8][R20.64] ;  /* 0x0000000814157981 */ /* 0x000f62000c1e1100 */
[----:B0-----:R-:W-:Y:S01]  /*0500*/  VIADD R17, R8, 0x1600 ;  /* 0x0000160008117836 */ /* 0x001fe20000000000 */
[----:B--2---:R-:W-:Y:S01]  /*0510*/  ISETP.NE.AND P0, PT, R4, R11, PT ;  /* 0x0000000b0400720c */ /* 0x004fe20003f05270 */
[----:B------:R-:W-:-:S03]  /*0520*/  VIADD R4, R8, 0x1200 ;  /* 0x0000120008047836 */ /* 0x000fc60000000000 */
[----:B------:R-:W-:Y:S02]  /*0530*/  SEL R29, RZ, 0x1, P0 ;  /* 0x00000001ff1d7807 */ /* 0x000fe40000000000 */
[----:B---3--:R-:W-:Y:S01]  /*0540*/  ISETP.NE.AND P1, PT, R18, R11, PT ;  /* 0x0000000b1200720c */ /* 0x008fe20003f25270 */
[----:B------:R-:W-:Y:S01]  /*0550*/  VIADD R18, R8, 0x1400 ;  /* 0x0000140008127836 */ /* 0x000fe20000000000 */
[----:B------:R-:W-:Y:S02]  /*0560*/  IADD3 R14, P0, PT, R4, UR6, RZ ;  /* 0x00000006040e7c10 */ /* 0x000fe4000ff1e0ff */
[----:B------:R-:W-:Y:S01]  /*0570*/  SEL R22, RZ, 0x1, P1 ;  /* 0x00000001ff167807 */ /* 0x000fe20000800000 */
[----:B------:R0:W2:Y:S01]  /*0580*/  LDG.E.U8 R4, desc[UR8][R12.64] ;  /* 0x000000080c047981 */ /* 0x0000a2000c1e1100 */
[----:B------:R-:W-:Y:S01]  /*0590*/  IADD3 R16, P1, PT, R18, UR6, RZ ;  /* 0x0000000612107c10 */ /* 0x000fe2000ff3e0ff */
[----:B------:R-:W-:Y:S02]  /*05a0*/  IMAD.X R15, RZ, RZ, UR7, P0 ;  /* 0x00000007ff0f7e24 */ /* 0x000fe400080e06ff */
[----:B------:R-:W-:Y:S01]  /*05b0*/  VIADD R18, R8, 0x1800 ;  /* 0x0000180008127836 */ /* 0x000fe20000000000 */
[----:B------:R-:W-:-:S02]  /*05c0*/  IADD3 R23, P3, P2, R22, R23, R29 ;  /* 0x0000001716177210 */ /* 0x000fc40007a7e01d */
[----:B------:R1:W3:Y:S01]  /*05d0*/  LDG.E.U8 R20, desc[UR8][R14.64] ;  /* 0x000000080e147981 */ /* 0x0002e2000c1e1100 */
[----:B0-----:R-:W-:Y:S01]  /*05e0*/  IADD3 R12, P0, PT, R17, UR6, RZ ;  /* 0x00000006110c7c10 */ /* 0x001fe2000ff1e0ff */
[----:B------:R-:W-:-:S04]  /*05f0*/  VIADD R29, R8, 0x1a00 ;  /* 0x00001a00081d7836 */ /* 0x000fc80000000000 */
[----:B------:R-:W-:Y:S01]  /*0600*/  IMAD.X R13, RZ, RZ, UR7, P0 ;  /* 0x00000007ff0d7e24 */ /* 0x000fe200080e06ff */
[----:B-1----:R-:W-:Y:S01]  /*0610*/  IADD3 R14, P0, PT, R18, UR6, RZ ;  /* 0x00000006120e7c10 */ /* 0x002fe2000ff1e0ff */
[----:B------:R-:W-:-:S03]  /*0620*/  IMAD.X R17, RZ, RZ, UR7, P1 ;  /* 0x00000007ff117e24 */ /* 0x000fc600088e06ff */
[----:B------:R0:W3:Y:S01]  /*0630*/  LDG.E.U8 R18, desc[UR8][R12.64] ;  /* 0x000000080c127981 */ /* 0x0000e2000c1e1100 */
[----:B------:R-:W-:-:S03]  /*0640*/  IMAD.X R15, RZ, RZ, UR7, P0 ;  /* 0x00000007ff0f7e24 */ /* 0x000fc600080e06ff */
[----:B------:R1:W3:Y:S01]  /*0650*/  LDG.E.U8 R22, desc[UR8][R16.64] ;  /* 0x0000000810167981 */ /* 0x0002e2000c1e1100 */
[----:B0-----:R-:W-:-:S03]  /*0660*/  IADD3 R12, P0, PT, R29, UR6, RZ ;  /* 0x000000061d0c7c10 */ /* 0x001fc6000ff1e0ff */
[----:B------:R-:W3:Y:S01]  /*0670*/  LDG.E.U8 R29, desc[UR8][R14.64] ;  /* 0x000000080e1d7981 */ /* 0x000ee2000c1e1100 */
[----:B-1----:R-:W-:Y:S02]  /*0680*/  VIADD R16, R8, 0x1c00 ;  /* 0x00001c0008107836 */ /* 0x002fe40000000000 */
[----:B------:R-:W-:-:S03]  /*0690*/  IMAD.X R13, RZ, RZ, UR7, P0 ;  /* 0x00000007ff0d7e24 */ /* 0x000fc600080e06ff */
[----:B------:R-:W-:Y:S02]  /*06a0*/  IADD3 R16, P0, PT, R16, UR6, RZ ;  /* 0x0000000610107c10 */ /* 0x000fe4000ff1e0ff */
[----:B------:R0:W3:Y:S03]  /*06b0*/  LDG.E.U8 R14, desc[UR8][R12.64] ;  /* 0x000000080c0e7981 */ /* 0x0000e6000c1e1100 */
[----:B------:R-:W-:-:S05]  /*06c0*/  IMAD.X R17, RZ, RZ, UR7, P0 ;  /* 0x00000007ff117e24 */ /* 0x000fca00080e06ff */
[----:B------:R1:W3:Y:S01]  /*06d0*/  LDG.E.U8 R16, desc[UR8][R16.64] ;  /* 0x0000000810107981 */ /* 0x0002e2000c1e1100 */
[----:B0-----:R-:W-:-:S05]  /*06e0*/  VIADD R12, R8, 0x1e00 ;  /* 0x00001e00080c7836 */ /* 0x001fca0000000000 */
[----:B------:R-:W-:-:S05]  /*06f0*/  IADD3 R12, P0, PT, R12, UR6, RZ ;  /* 0x000000060c0c7c10 */ /* 0x000fca000ff1e0ff */
[----:B------:R-:W-:-:S05]  /*0700*/  IMAD.X R13, RZ, RZ, UR7, P0 ;  /* 0x00000007ff0d7e24 */ /* 0x000fca00080e06ff */
[----:B------:R0:W3:Y:S01]  /*0710*/  LDG.E.U8 R15, desc[UR8][R12.64] ;  /* 0x000000080c0f7981 */ /* 0x0000e2000c1e1100 */
[-C--:B----4-:R-:W-:Y:S02]  /*0720*/  ISETP.NE.AND P1, PT, R27, R11.reuse, PT ;  /* 0x0000000b1b00720c */ /* 0x090fe40003f25270 */
[-C--:B-----5:R-:W-:Y:S02]  /*0730*/  ISETP.NE.AND P4, PT, R10, R11.reuse, PT ;  /* 0x0000000b0a00720c */ /* 0x0a0fe40003f85270 */
[-C--:B------:R-:W-:Y:S02]  /*0740*/  ISETP.NE.AND P0, PT, R25, R11.reuse, PT ;  /* 0x0000000b1900720c */ /* 0x080fe40003f05270 */
[----:B------:R-:W-:Y:S02]  /*0750*/  SEL R25, RZ, 0x1, P1 ;  /* 0x00000001ff197807 */ /* 0x000fe40000800000 */
[----:B------:R-:W-:Y:S02]  /*0760*/  SEL R10, RZ, 0x1, P4 ;  /* 0x00000001ff0a7807 */ /* 0x000fe40002000000 */
[----:B------:R-:W-:-:S02]  /*0770*/  ISETP.NE.AND P5, PT, R21, R11, PT ;  /* 0x0000000b1500720c */ /* 0x000fc40003fa5270 */
[----:B------:R-:W-:Y:S02]  /*0780*/  IADD3 R23, P4, P6, R10, R23, R25 ;  /* 0x000000170a177210 */ /* 0x000fe40007e9e019 */
[-C--:B------:R-:W-:Y:S02]  /*0790*/  ISETP.NE.AND P1, PT, R24, R11.reuse, PT ;  /* 0x0000000b1800720c */ /* 0x080fe40003f25270 */
[----:B------:R-:W-:Y:S02]  /*07a0*/  SEL R10, RZ, 0x1, P5 ;  /* 0x00000001ff0a7807 */ /* 0x000fe40002800000 */
[----:B-1----:R-:W-:Y:S02]  /*07b0*/  SEL R17, RZ, 0x1, P0 ;  /* 0x00000001ff117807 */ /* 0x002fe40000000000 */
[----:B------:R-:W-:Y:S02]  /*07c0*/  ISETP.NE.AND P5, PT, R26, R11, PT ;  /* 0x0000000b1a00720c */ /* 0x000fe40003fa5270 */
[----:B------:R-:W-:-:S02]  /*07d0*/  IADD3.X R19, PT, PT, RZ, R19, RZ, P3, P2 ;  /* 0x00000013ff137210 */ /* 0x000fc40001fe44ff */
[----:B0-----:R-:W-:Y:S02]  /*07e0*/  SEL R13, RZ, 0x1, P1 ;  /* 0x00000001ff0d7807 */ /* 0x001fe40000800000 */
[----:B------:R-:W-:Y:S02]  /*07f0*/  IADD3 R10, P1, P0, R10, R23, R17 ;  /* 0x000000170a0a7210 */ /* 0x000fe4000783e011 */
[----:B------:R-:W-:Y:S02]  /*0800*/  SEL R12, RZ, 0x1, P5 ;  /* 0x00000001ff0c7807 */ /* 0x000fe40002800000 */
[----:B------:R-:W-:Y:S02]  /*0810*/  IADD3.X R19, PT, PT, RZ, R19, RZ, P4, P6 ;  /* 0x00000013ff137210 */ /* 0x000fe400027ec4ff */
[----:B------:R-:W-:Y:S02]  /*0820*/  IADD3 R12, P3, P2, R12, R10, R13 ;  /* 0x0000000a0c0c7210 */ /* 0x000fe40007a7e00d */
[----:B------:R-:W-:Y:S01]  /*0830*/  IADD3.X R19, PT, PT, RZ, R19, RZ, P1, P0 ;  /* 0x00000013ff137210 */ /* 0x000fe20000fe04ff */
[----:B------:R-:W-:-:S03]  /*0840*/  VIADD R2, R2, 0x10 ;  /* 0x0000001002027836 */ /* 0x000fc60000000000 */
[----:B------:R-:W-:Y:S01]  /*0850*/  IADD3.X R19, PT, PT, RZ, R19, RZ, P3, P2 ;  /* 0x00000013ff137210 */ /* 0x000fe20001fe44ff */
[----:B------:R-:W-:Y:S02]  /*0860*/  VIADD R9, R9, 0x2000 ;  /* 0x0000200009097836 */ /* 0x000fe40000000000 */
[----:B------:R-:W-:Y:S01]  /*0870*/  VIADD R8, R8, 0x2000 ;  /* 0x0000200008087836 */ /* 0x000fe20000000000 */
[----:B--2---:R-:W-:-:S04]  /*0880*/  ISETP.NE.AND P5, PT, R4, R11, PT ;  /* 0x0000000b0400720c */ /* 0x004fc80003fa5270 */
[----:B------:R-:W-:Y:S02]  /*0890*/  SEL R13, RZ, 0x1, P5 ;  /* 0x00000001ff0d7807 */ /* 0x000fe40002800000 */
[----:B---3--:R-:W-:-:S04]  /*08a0*/  ISETP.NE.AND P6, PT, R20, R11, PT ;  /* 0x0000000b1400720c */ /* 0x008fc80003fc5270 */
[----:B------:R-:W-:Y:S02]  /*08b0*/  SEL R10, RZ, 0x1, P6 ;  /* 0x00000001ff0a7807 */ /* 0x000fe40003000000 */
[-C--:B------:R-:W-:Y:S02]  /*08c0*/  ISETP.NE.AND P5, PT, R18, R11.reuse, PT ;  /* 0x0000000b1200720c */ /* 0x080fe40003fa5270 */
[----:B------:R-:W-:Y:S02]  /*08d0*/  ISETP.NE.AND P4, PT, R22, R11, PT ;  /* 0x0000000b1600720c */ /* 0x000fe40003f85270 */
[----:B------:R-:W-:Y:S02]  /*08e0*/  SEL R4, RZ, 0x1, P5 ;  /* 0x00000001ff047807 */ /* 0x000fe40002800000 */
[----:B------:R-:W-:Y:S02]  /*08f0*/  SEL R17, RZ, 0x1, P4 ;  /* 0x00000001ff117807 */ /* 0x000fe40002000000 */
[----:B------:R-:W-:-:S02]  /*0900*/  IADD3 R10, P4, P5, R10, R12, R13 ;  /* 0x0000000c0a0a7210 */ /* 0x000fc40007d9e00d */
[----:B------:R-:W-:-:S04]  /*0910*/  ISETP.NE.AND P6, PT, R29, R11, PT ;  /* 0x0000000b1d00720c */ /* 0x000fc80003fc5270 */
[----:B------:R-:W-:Y:S02]  /*0920*/  SEL R13, RZ, 0x1, P6 ;  /* 0x00000001ff0d7807 */ /* 0x000fe40003000000 */
[----:B------:R-:W-:Y:S02]  /*0930*/  IADD3 R4, P1, P6, R4, R10, R17 ;  /* 0x0000000a04047210 */ /* 0x000fe40007e3e011 */
[----:B------:R-:W-:-:S04]  /*0940*/  ISETP.NE.AND P0, PT, R14, R11, PT ;  /* 0x0000000b0e00720c */ /* 0x000fc80003f05270 */
[----:B------:R-:W-:Y:S02]  /*0950*/  SEL R10, RZ, 0x1, P0 ;  /* 0x00000001ff0a7807 */ /* 0x000fe40000000000 */
[----:B------:R-:W-:Y:S02]  /*0960*/  ISETP.NE.AND P0, PT, R16, R11, PT ;  /* 0x0000000b1000720c */ /* 0x000fe40003f05270 */
[----:B------:R-:W-:Y:S02]  /*0970*/  IADD3.X R19, PT, PT, RZ, R19, RZ, P4, P5 ;  /* 0x00000013ff137210 */ /* 0x000fe400027ea4ff */
[----:B------:R-:W-:Y:S02]  /*0980*/  IADD3 R10, P3, P4, R10, R4, R13 ;  /* 0x000000040a0a7210 */ /* 0x000fe40007c7e00d */
[----:B------:R-:W-:Y:S02]  /*0990*/  SEL R4, RZ, 0x1, P0 ;  /* 0x00000001ff047807 */ /* 0x000fe40000000000 */
[----:B------:R-:W-:-:S02]  /*09a0*/  ISETP.NE.AND P0, PT, R2, RZ, PT ;  /* 0x000000ff0200720c */ /* 0x000fc40003f05270 */
[----:B------:R-:W-:Y:S02]  /*09b0*/  IADD3.X R19, PT, PT, RZ, R19, RZ, P1, P6 ;  /* 0x00000013ff137210 */ /* 0x000fe40000fec4ff */
[----:B------:R-:W-:-:S04]  /*09c0*/  ISETP.NE.AND P2, PT, R15, R11, PT ;  /* 0x0000000b0f00720c */ /* 0x000fc80003f45270 */
[----:B------:R-:W-:Y:S02]  /*09d0*/  SEL R23, RZ, 0x1, P2 ;  /* 0x00000001ff177807 */ /* 0x000fe40001000000 */
[----:B------:R-:W-:Y:S02]  /*09e0*/  IADD3.X R19, PT, PT, RZ, R19, RZ, P3, P4 ;  /* 0x00000013ff137210 */ /* 0x000fe40001fe84ff */
[----:B------:R-:W-:-:S04]  /*09f0*/  IADD3 R23, P1, P2, R23, R10, R4 ;  /* 0x0000000a17177210 */ /* 0x000fc80007a3e004 */
[----:B------:R-:W-:Y:S01]  /*0a00*/  IADD3.X R19, PT, PT, RZ, R19, RZ, P1, P2 ;  /* 0x00000013ff137210 */ /* 0x000fe20000fe44ff */
[----:B------:R-:W-:Y:S08]  /*0a10*/  @P0 BRA `(.L_x_128) ;  /* 0xfffffff8002c0947 */ /* 0x000ff0000383ffff */
[----:B------:R-:W-:Y:S05]  /*0a20*/  BSYNC.RECONVERGENT B3 ;  /* 0x0000000000037941 */ /* 0x000fea0003800200 */
.L_x_127:
[----:B------:R-:W-:-:S07]  /*0a30*/  VIADD R17, R9, 0xfffff000 ;  /* 0xfffff00009117836 */ /* 0x000fce0000000000 */
.L_x_126:
[----:B------:R-:W-:Y:S05]  /*0a40*/  BSYNC.RECONVERGENT B2 ;  /* 0x0000000000027941 */ /* 0x000fea0003800200 */
.L_x_125:
[----:B------:R-:W-:-:S13]  /*0a50*/  ISETP.NE.AND P0, PT, R7, RZ, PT ;  /* 0x000000ff0700720c */ /* 0x000fda0003f05270 */
[----:B------:R-:W-:Y:S05]  /*0a60*/  @!P0 BRA `(.L_x_124) ;  /* 0x0000000400dc8947 */ /* 0x000fea0003800000 */
[----:B------:R-:W-:Y:S01]  /*0a70*/  ISETP.GE.U32.AND P1, PT, R7, 0x8, PT ;  /* 0x000000080700780c */ /* 0x000fe20003f26070 */
[----:B------:R-:W-:Y:S01]  /*0a80*/  BSSY.RECONVERGENT B2, `(.L_x_129) ;  /* 0x000003f000027945 */ /* 0x000fe20003800200 */
[----:B------:R-:W-:-:S04]  /*0a90*/  LOP3.LUT R16, R6, 0x7, RZ, 0xc0, !PT ;  /* 0x0000000706107812 */ /* 0x000fc800078ec0ff */
[----:B------:R-:W-:-:S07]  /*0aa0*/  ISETP.NE.AND P0, PT, R16, RZ, PT ;  /* 0x000000ff1000720c */ /* 0x000fce0003f05270 */
[----:B------:R-:W-:Y:S06]  /*0ab0*/  @!P1 BRA `(.L_x_130) ;  /* 0x0000000000ec9947 */ /* 0x000fec0003800000 */
[----:B------:R-:W0:Y:S01]  /*0ac0*/  LDCU.64 UR4, c[0x0][0x380] ;  /* 0x00007000ff0477ac */ /* 0x000e220008000a00 */
[----:B------:R-:W-:-:S04]  /*0ad0*/  IMAD R4, R0, 0xe00, R17 ;  /* 0x00000e0000047824 */ /* 0x000fc800078e0211 */
[C---:B------:R-:W-:Y:S02]  /*0ae0*/  VIADD R20, R4.reuse, 0x200 ;  /* 0x0000020004147836 */ /* 0x040fe40000000000 */
[C---:B------:R-:W-:Y:S02]  /*0af0*/  VIADD R8, R4.reuse, 0x400 ;  /* 0x0000040004087836 */ /* 0x040fe40000000000 */
[C---:B------:R-:W-:Y:S01]  /*0b00*/  VIADD R10, R4.reuse, 0x600 ;  /* 0x00000600040a7836 */ /* 0x040fe20000000000 */
[C---:B0-----:R-:W-:Y:S01]  /*0b10*/  IADD3 R24, P1, PT, R4.reuse, UR4, RZ ;  /* 0x0000000404187c10 */ /* 0x041fe2000ff3e0ff */
[----:B------:R-:W-:Y:S01]  /*0b20*/  VIADD R12, R4, 0x800 ;  /* 0x00000800040c7836 */ /* 0x000fe20000000000 */
[----:B------:R-:W-:-:S03]  /*0b30*/  IADD3 R8, P2, PT, R8, UR4, RZ ;  /* 0x0000000408087c10 */ /* 0x000fc6000ff5e0ff */
[----:B------:R-:W-:Y:S01]  /*0b40*/  IMAD.X R25, RZ, RZ, UR5, P1 ;  /* 0x00000005ff197e24 */ /* 0x000fe200088e06ff */
[----:B------:R-:W-:Y:S01]  /*0b50*/  IADD3 R20, P1, PT, R20, UR4, RZ ;  /* 0x0000000414147c10 */ /* 0x000fe2000ff3e0ff */
[----:B------:R-:W-:Y:S02]  /*0b60*/  VIADD R14, R4, 0xa00 ;  /* 0x00000a00040e7836 */ /* 0x000fe40000000000 */
[----:B------:R-:W-:Y:S01]  /*0b70*/  IMAD.X R9, RZ, RZ, UR5, P2 ;  /* 0x00000005ff097e24 */ /* 0x000fe200090e06ff */
[----:B------:R0:W2:Y:S01]  /*0b80*/  LDG.E.U8 R2, desc[UR8][R24.64] ;  /* 0x0000000818027981 */ /* 0x0000a2000c1e1100 */
[----:B------:R-:W-:Y:S01]  /*0b90*/  IMAD.X R21, RZ, RZ, UR5, P1 ;  /* 0x00000005ff157e24 */ /* 0x000fe200088e06ff */
[----:B------:R-:W-:Y:S01]  /*0ba0*/  IADD3 R10, P1, PT, R10, UR4, RZ ;  /* 0x000000040a0a7c10 */ /* 0x000fe2000ff3e0ff */
[----:B------:R-:W-:Y:S01]  /*0bb0*/  VIADD R15, R4, 0xc00 ;  /* 0x00000c00040f7836 */ /* 0x000fe20000000000 */
[----:B------:R-:W-:Y:S01]  /*0bc0*/  IADD3 R12, P2, PT, R12, UR4, RZ ;  /* 0x000000040c0c7c10 */ /* 0x000fe2000ff5e0ff */
[----:B------:R-:W-:Y:S01]  /*0bd0*/  VIADD R4, R4, 0xe00 ;  /* 0x00000e0004047836 */ /* 0x000fe20000000000 */
[----:B------:R1:W3:Y:S01]  /*0be0*/  LDG.E.U8 R7, desc[UR8][R20.64] ;  /* 0x0000000814077981 */ /* 0x0002e2000c1e1100 */
[----:B------:R-:W-:Y:S01]  /*0bf0*/  IMAD.X R11, RZ, RZ, UR5, P1 ;  /* 0x00000005ff0b7e24 */ /* 0x000fe200088e06ff */
[----:B------:R-:W-:Y:S01]  /*0c00*/  IADD3 R14, P1, PT, R14, UR4, RZ ;  /* 0x000000040e0e7c10 */ /* 0x000fe2000ff3e0ff */
[----:B------:R-:W-:Y:S01]  /*0c10*/  IMAD.X R13, RZ, RZ, UR5, P2 ;  /* 0x00000005ff0d7e24 */ /* 0x000fe200090e06ff */
[----:B0-----:R-:W-:Y:S01]  /*0c20*/  IADD3 R24, P2, PT, R15, UR4, RZ ;  /* 0x000000040f187c10 */ /* 0x001fe2000ff5e0ff */
[----:B------:R0:W4:Y:S02]  /*0c30*/  LDG.E.U8 R8, desc[UR8][R8.64] ;  /* 0x0000000808087981 */ /* 0x000124000c1e1100 */
[----:B------:R-:W-:-:S02]  /*0c40*/  IMAD.X R15, RZ, RZ, UR5, P1 ;  /* 0x00000005ff0f7e24 */ /* 0x000fc400088e06ff */
[----:B------:R-:W5:Y:S01]  /*0c50*/  LDG.E.U8 R10, desc[UR8][R10.64] ;  /* 0x000000080a0a7981 */ /* 0x000f62000c1e1100 */
[----:B-1----:R-:W-:Y:S01]  /*0c60*/  IADD3 R20, P1, PT, R4, UR4, RZ ;  /* 0x0000000404147c10 */ /* 0x002fe2000ff3e0ff */
[----:B------:R-:W-:Y:S02]  /*0c70*/  IMAD.X R25, RZ, RZ, UR5, P2 ;  /* 0x00000005ff197e24 */ /* 0x000fe400090e06ff */
[----:B------:R-:W5:Y:S02]  /*0c80*/  LDG.E.U8 R12, desc[UR8][R12.64] ;  /* 0x000000080c0c7981 */ /* 0x000f64000c1e1100 */
[----:B------:R-:W-:Y:S02]  /*0c90*/  IMAD.X R21, RZ, RZ, UR5, P1 ;  /* 0x00000005ff157e24 */ /* 0x000fe400088e06ff */
[----:B------:R-:W5:Y:S04]  /*0ca0*/  LDG.E.U8 R14, desc[UR8][R14.64] ;  /* 0x000000080e0e7981 */ /* 0x000f68000c1e1100 */
[----:B------:R-:W5:Y:S04]  /*0cb0*/  LDG.E.U8 R24, desc[UR8][R24.64] ;  /* 0x0000000818187981 */ /* 0x000f68000c1e1100 */
[----:B------:R-:W5:Y:S01]  /*0cc0*/  LDG.E.U8 R20, desc[UR8][R20.64] ;  /* 0x0000000814147981 */ /* 0x000f62000c1e1100 */
        /* <DEDUP_REMOVED lines=26> */
.L_x_130:
[----:B------:R-:W-:Y:S05]  /*0e70*/  BSYNC.RECONVERGENT B2 ;  /* 0x0000000000027941 */ /* 0x000fea0003800200 */
.L_x_129:
        /* <DEDUP_REMOVED lines=9> */
[C---:B------:R-:W-:Y:S01]  /*0f10*/  VIADD R12, R4.reuse, 0x400 ;  /* 0x00000400040c7836 */ /* 0x040fe20000000000 */
[C---:B0-----:R-:W-:Y:S01]  /*0f20*/  IADD3 R6, P1, PT, R4.reuse, UR4, RZ ;  /* 0x0000000404067c10 */ /* 0x041fe2000ff3e0ff */
[----:B------:R-:W-:Y:S01]  /*0f30*/  VIADD R4, R4, 0x600 ;  /* 0x0000060004047836 */ /* 0x000fe20000000000 */
[----:B------:R-:W-:-:S03]  /*0f40*/  IADD3 R10, P2, PT, R10, UR4, RZ ;  /* 0x000000040a0a7c10 */ /* 0x000fc6000ff5e0ff */
[----:B------:R-:W-:Y:S01]  /*0f50*/  IMAD.X R7, RZ, RZ, UR5, P1 ;  /* 0x00000005ff077e24 */ /* 0x000fe200088e06ff */
[----:B------:R-:W-:Y:S01]  /*0f60*/  IADD3 R12, P1, PT, R12, UR4, RZ ;  /* 0x000000040c0c7c10 */ /* 0x000fe2000ff3e0ff */
[----:B------:R-:W-:Y:S01]  /*0f70*/  IMAD.X R11, RZ, RZ, UR5, P2 ;  /* 0x00000005ff0b7e24 */ /* 0x000fe200090e06ff */
[----:B------:R-:W-:Y:S02]  /*0f80*/  IADD3 R8, P3, PT, R4, UR4, RZ ;  /* 0x0000000404087c10 */ /* 0x000fe4000ff7e0ff */
[----:B------:R-:W2:Y:S01]  /*0f90*/  LDG.E.U8 R6, desc[UR8][R6.64] ;  /* 0x0000000806067981 */ /* 0x000ea2000c1e1100 */
[----:B------:R-:W-:Y:S02]  /*0fa0*/  IMAD.X R13, RZ, RZ, UR5, P1 ;  /* 0x00000005ff0d7e24 */ /* 0x000fe400088e06ff */
[----:B------:R-:W-:Y:S01]  /*0fb0*/  IMAD.X R9, RZ, RZ, UR5, P3 ;  /* 0x00000005ff097e24 */ /* 0x000fe200098e06ff */
[----:B------:R-:W3:Y:S04]  /*0fc0*/  LDG.E.U8 R10, desc[UR8][R10.64] ;  /* 0x000000080a0a7981 */ /* 0x000ee8000c1e1100 */
[----:B------:R-:W4:Y:S04]  /*0fd0*/  LDG.E.U8 R12, desc[UR8][R12.64] ;  /* 0x000000080c0c7981 */ /* 0x000f28000c1e1100 */
[----:B------:R-:W5:Y:S01]  /*0fe0*/  LDG.E.U8 R8, desc[UR8][R8.64] ;  /* 0x0000000808087981 */ /* 0x000f62000c1e1100 */
[----:B------:R-:W-:Y:S01]  /*0ff0*/  LOP3.LUT R15, R3, 0xff, RZ, 0xc0, !PT ;  /* 0x000000ff030f7812 */ /* 0x000fe200078ec0ff */
[----:B------:R-:W-:-:S03]  /*1000*/  VIADD R17, R17, 0x800 ;  /* 0x0000080011117836 */ /* 0x000fc60000000000 */
[-C--:B--2---:R-:W-:Y:S02]  /*1010*/  ISETP.NE.AND P1, PT, R6, R15.reuse, PT ;  /* 0x0000000f0600720c */ /* 0x084fe40003f25270 */
[-C--:B---3--:R-:W-:Y:S02]  /*1020*/  ISETP.NE.AND P2, PT, R10, R15.reuse, PT ;  /* 0x0000000f0a00720c */ /* 0x088fe40003f45270 */
[----:B------:R-:W-:Y:S02]  /*1030*/  SEL R4, RZ, 0x1, P1 ;  /* 0x00000001ff047807 */ /* 0x000fe40000800000 */
[-C--:B----4-:R-:W-:Y:S02]  /*1040*/  ISETP.NE.AND P3, PT, R12, R15.reuse, PT ;  /* 0x0000000f0c00720c */ /* 0x090fe40003f65270 */
[----:B------:R-:W-:Y:S02]  /*1050*/  SEL R6, RZ, 0x1, P2 ;  /* 0x00000001ff067807 */ /* 0x000fe40001000000 */
[----:B-----5:R-:W-:-:S02]  /*1060*/  ISETP.NE.AND P4, PT, R8, R15, PT ;  /* 0x0000000f0800720c */ /* 0x020fc40003f85270 */
[----:B------:R-:W-:Y:S02]  /*1070*/  SEL R7, RZ, 0x1, P3 ;  /* 0x00000001ff077807 */ /* 0x000fe40001800000 */
[----:B------:R-:W-:Y:S02]  /*1080*/  SEL R10, RZ, 0x1, P4 ;  /* 0x00000001ff0a7807 */ /* 0x000fe40002000000 */
[----:B------:R-:W-:-:S04]  /*1090*/  IADD3 R4, P1, P2, R6, R23, R4 ;  /* 0x0000001706047210 */ /* 0x000fc80007a3e004 */
[----:B------:R-:W-:Y:S02]  /*10a0*/  IADD3 R23, P3, P4, R10, R4, R7 ;  /* 0x000000040a177210 */ /* 0x000fe40007c7e007 */
[----:B------:R-:W-:-:S04]  /*10b0*/  IADD3.X R19, PT, PT, RZ, R19, RZ, P1, P2 ;  /* 0x00000013ff137210 */ /* 0x000fc80000fe44ff */
[----:B------:R-:W-:-:S07]  /*10c0*/  IADD3.X R19, PT, PT, RZ, R19, RZ, P3, P4 ;  /* 0x00000013ff137210 */ /* 0x000fce0001fe84ff */
.L_x_132:
[----:B------:R-:W-:Y:S05]  /*10d0*/  BSYNC.RECONVERGENT B2 ;  /* 0x0000000000027941 */ /* 0x000fea0003800200 */
.L_x_131:
[----:B------:R-:W-:Y:S05]  /*10e0*/  @!P0 BRA `(.L_x_124) ;  /* 0x00000000003c8947 */ /* 0x000fea0003800000 */
[----:B------:R-:W-:Y:S01]  /*10f0*/  IMAD R4, R0, 0xe00, R17 ;  /* 0x00000e0000047824 */ /* 0x000fe200078e0211 */
[----:B------:R-:W-:Y:S01]  /*1100*/  LOP3.LUT R7, R3, 0xff, RZ, 0xc0, !PT ;  /* 0x000000ff03077812 */ /* 0x000fe200078ec0ff */
[----:B------:R-:W-:-:S07]  /*1110*/  IMAD.MOV R6, RZ, RZ, -R2 ;  /* 0x000000ffff067224 */ /* 0x000fce00078e0a02 */
.L_x_133:
[----:B------:R-:W0:Y:S02]  /*1120*/  LDCU.64 UR4, c[0x0][0x380] ;  /* 0x00007000ff0477ac */ /* 0x000e240008000a00 */
[----:B0-----:R-:W-:-:S05]  /*1130*/  IADD3 R2, P0, PT, R4, UR4, RZ ;  /* 0x0000000404027c10 */ /* 0x001fca000ff1e0ff */
[----:B------:R-:W-:-:S05]  /*1140*/  IMAD.X R3, RZ, RZ, UR5, P0 ;  /* 0x00000005ff037e24 */ /* 0x000fca00080e06ff */
        /* <DEDUP_REMOVED lines=9> */
.L_x_124:
[----:B------:R-:W-:Y:S05]  /*11e0*/  BSYNC.RECONVERGENT B1 ;  /* 0x0000000000017941 */ /* 0x000fea0003800200 */
.L_x_123:
[----:B------:R-:W-:-:S13]  /*11f0*/  ISETP.GE.U32.AND P0, PT, R28, 0x200, PT ;  /* 0x000002001c00780c */ /* 0x000fda0003f06070 */
        /* <DEDUP_REMOVED lines=23> */
[C---:B------:R-:W-:Y:S01]  /*1370*/  ISETP.GT.AND P0, PT, R10.reuse, 0x17, PT ;  /* 0x000000170a00780c */ /* 0x040fe20003f04270 */
[----:B------:R-:W-:Y:S01]  /*1380*/  IMAD.X R4, R3, 0x1, R6, P1 ;  /* 0x0000000103047824 */ /* 0x000fe200008e0606 */
[----:B------:R-:W-:-:S04]  /*1390*/  ISETP.NE.AND P1, PT, R10, RZ, PT ;  /* 0x000000ff0a00720c */ /* 0x000fc80003f25270 */
[----:B------:R-:W1:Y:S09]  /*13a0*/  SHFL.DOWN PT, R3, R4, 0x8, 0x1f ;  /* 0x09001f0004037f89 */ /* 0x000e7200000e0000 */
[----:B------:R-:W2:Y:S01]  /*13b0*/  @!P1 S2R R7, SR_CgaCtaId ;  /* 0x0000000000079919 */ /* 0x000ea20000008800 */
[----:B------:R-:W-:-:S02]  /*13c0*/  @!P1 MOV R6, 0x400 ;  /* 0x0000040000069802 */ /* 0x000fc40000000f00 */
[----:B0-----:R-:W-:-:S04]  /*13d0*/  SEL R2, R2, RZ, !P0 ;  /* 0x000000ff02027207 */ /* 0x001fc80004000000 */
[----:B------:R-:W-:Y:S02]  /*13e0*/  IADD3 R9, P2, PT, R2, R11, RZ ;  /* 0x0000000b02097210 */ /* 0x000fe40007f5e0ff */
[----:B-1----:R-:W-:-:S03]  /*13f0*/  SEL R3, R3, RZ, !P0 ;  /* 0x000000ff03037207 */ /* 0x002fc60004000000 */
[----:B------:R-:W0:Y:S01]  /*1400*/  SHFL.DOWN PT, R2, R9, 0x10, 0x1f ;  /* 0x0a001f0009027f89 */ /* 0x000e2200000e0000 */
[----:B------:R-:W-:Y:S01]  /*1410*/  ISETP.GT.AND P0, PT, R10, 0xf, PT ;  /* 0x0000000f0a00780c */ /* 0x000fe20003f04270 */
        /* <DEDUP_REMOVED lines=19> */
[----:B-1----:R-:W1:Y:S04]  /*1550*/  LDS.128 R4, [UR4+0x30] ;  /* 0x00003004ff047984 */ /* 0x002e680008000c00 */
        /* <DEDUP_REMOVED lines=22> */
.L_x_134:
[----:B------:R-:W-:-:S04]  /*16c0*/  LOP3.LUT R2, R5, 0x3e0, RZ, 0xc0, !PT ;  /* 0x000003e005027812 */ /* 0x000fc800078ec0ff */
[----:B------:R-:W-:Y:S01]  /*16d0*/  LOP3.LUT R7, RZ, R2, RZ, 0x33, !PT ;  /* 0x00000002ff077212 */ /* 0x000fe200078e33ff */
[----:B------:R-:W-:Y:S02]  /*16e0*/  VIADD R3, R2, 0x20 ;  /* 0x0000002002037836 */ /* 0x000fe40000000000 */
[----:B------:R-:W0:Y:S02]  /*16f0*/  S2R R2, SR_LANEID ;  /* 0x0000000000027919 */ /* 0x000e240000000000 */
[----:B------:R-:W-:Y:S01]  /*1700*/  IMAD.IADD R4, R28, 0x1, R7 ;  /* 0x000000011c047824 */ /* 0x000fe200078e0207 */
[----:B------:R-:W-:-:S04]  /*1710*/  ISETP.GT.U32.AND P0, PT, R3, R28, PT ;  /* 0x0000001c0300720c */ /* 0x000fc80003f04070 */
        /* <DEDUP_REMOVED lines=51> */
[----:B------:R-:W1:Y:S01]  /*1a50*/  S2UR UR5, SR_CgaCtaId ;  /* 0x00000000000579c3 */ /* 0x000e620000008800 */
[----:B------:R-:W-:Y:S01]  /*1a60*/  UMOV UR4, 0x400 ;  /* 0x0000040000047882 */ /* 0x000fe20000000000 */
[C---:B------:R-:W-:Y:S02]  /*1a70*/  ISETP.GT.U32.AND P1, PT, R28.reuse, 0x20, PT ;  /* 0x000000201c00780c */ /* 0x040fe40003f24070 */
[C---:B------:R-:W-:Y:S02]  /*1a80*/  ISETP.GT.U32.AND P2, PT, R28.reuse, 0x40, PT ;  /* 0x000000401c00780c */ /* 0x040fe40003f44070 */
[C---:B------:R-:W-:Y:S02]  /*1a90*/  ISETP.GT.U32.AND P3, PT, R28.reuse, 0x80, PT ;  /* 0x000000801c00780c */ /* 0x040fe40003f64070 */
[C---:B------:R-:W-:Y:S02]  /*1aa0*/  ISETP.GT.U32.AND P5, PT, R28.reuse, 0x180, PT ;  /* 0x000001801c00780c */ /* 0x040fe40003fa4070 */
[----:B------:R-:W-:Y:S01]  /*1ab0*/  ISETP.GT.U32.AND P6, PT, R28, 0x1a0, PT ;  /* 0x000001a01c00780c */ /* 0x000fe20003fc4070 */
[----:B-1----:R-:W-:-:S09]  /*1ac0*/  ULEA UR4, UR5, UR4, 0x18 ;  /* 0x0000000405047291 */ /* 0x002fd2000f8ec0ff */
[----:B------:R-:W1:Y:S04]  /*1ad0*/  LDS.64 R12, [UR4+0x18] ;  /* 0x00001804ff0c7984 */ /* 0x000e680008000a00 */
[----:B------:R-:W2:Y:S04]  /*1ae0*/  LDS.128 R16, [UR4+0x20] ;  /* 0x00002004ff107984 */ /* 0x000ea80008000c00 */
[----:B0-----:R-:W0:Y:S04]  /*1af0*/  LDS.128 R4, [UR4+0x30] ;  /* 0x00003004ff047984 */ /* 0x001e280008000c00 */
[----:B------:R-:W3:Y:S04]  /*1b00*/  LDS.128 R8, [UR4+0x40] ;  /* 0x00004004ff087984 */ /* 0x000ee80008000c00 */
[----:B------:R-:W-:Y:S01]  /*1b10*/  LDS.128 R24, [UR4+0x80] ;  /* 0x00008004ff187984 */ /* 0x000fe20008000c00 */
[----:B-1----:R-:W-:-:S02]  /*1b20*/  SEL R22, R12, RZ, P1 ;  /* 0x000000ff0c167207 */ /* 0x002fc40000800000 */
[----:B------:R-:W-:Y:S02]  /*1b30*/  SEL R23, R13, RZ, P1 ;  /* 0x000000ff0d177207 */ /* 0x000fe40000800000 */
[----:B--2---:R-:W-:Y:S01]  /*1b40*/  SEL R21, R16, RZ, P2 ;  /* 0x000000ff10157207 */ /* 0x004fe20001000000 */
[----:B------:R-:W1:Y:S01]  /*1b50*/  LDS.128 R12, [UR4+0x50] ;  /* 0x00005004ff0c7984 */ /* 0x000e620008000c00 */
[----:B------:R-:W-:Y:S02]  /*1b60*/  ISETP.GT.U32.AND P1, PT, R28, 0x60, PT ;  /* 0x000000601c00780c */ /* 0x000fe40003f24070 */
[----:B------:R-:W-:Y:S02]  /*1b70*/  SEL R20, R17, RZ, P2 ;  /* 0x000000ff11147207 */ /* 0x000fe40001000000 */
[----:B------:R-:W-:Y:S02]  /*1b80*/  IADD3 R16, P2, P4, R21, R22, R2 ;  /* 0x0000001615107210 */ /* 0x000fe40007c5e002 */
[----:B------:R-:W-:-:S02]  /*1b90*/  SEL R17, R18, RZ, P1 ;  /* 0x000000ff12117207 */ /* 0x000fc40000800000 */
[----:B0-----:R-:W-:Y:S02]  /*1ba0*/  SEL R4, R4, RZ, P3 ;  /* 0x000000ff04047207 */ /* 0x001fe40001800000 */
[----:B------:R-:W-:Y:S02]  /*1bb0*/  IADD3.X R20, PT, PT, R20, R23, R3, P2, P4 ;  /* 0x0000001714147210 */ /* 0x000fe400017e8403 */
[----:B------:R-:W-:Y:S02]  /*1bc0*/  SEL R3, R5, RZ, P3 ;  /* 0x000000ff05037207 */ /* 0x000fe40001800000 */
[----:B------:R-:W-:Y:S02]  /*1bd0*/  SEL R2, R19, RZ, P1 ;  /* 0x000000ff13027207 */ /* 0x000fe40000800000 */
[----:B------:R-:W-:Y:S02]  /*1be0*/  IADD3 R4, P3, P4, R4, R16, R17 ;  /* 0x0000001004047210 */ /* 0x000fe40007c7e011 */
[----:B------:R-:W0:Y:S01]  /*1bf0*/  LDS.128 R16, [UR4+0x60] ;  /* 0x00006004ff107984 */ /* 0x000e220008000c00 */
[----:B------:R-:W-:-:S02]  /*1c00*/  ISETP.GT.U32.AND P1, PT, R28, 0xa0, PT ;  /* 0x000000a01c00780c */ /* 0x000fc40003f24070 */
[----:B------:R-:W-:Y:S02]  /*1c10*/  IADD3.X R3, PT, PT, R3, R20, R2, P3, P4 ;  /* 0x0000001403037210 */ /* 0x000fe40001fe8402 */
[----:B------:R-:W2:Y:S01]  /*1c20*/  LDS.128 R20, [UR4+0x70] ;  /* 0x00007004ff147984 */ /* 0x000ea20008000c00 */
[----:B------:R-:W-:Y:S02]  /*1c30*/  ISETP.GT.U32.AND P2, PT, R28, 0xc0, PT ;  /* 0x000000c01c00780c */ /* 0x000fe40003f44070 */
[----:B------:R-:W-:Y:S02]  /*1c40*/  SEL R5, R6, RZ, P1 ;  /* 0x000000ff06057207 */ /* 0x000fe40000800000 */
[----:B---3--:R-:W-:Y:S02]  /*1c50*/  SEL R2, R8, RZ, P2 ;  /* 0x000000ff08027207 */ /* 0x008fe40001000000 */
[----:B------:R-:W-:Y:S02]  /*1c60*/  SEL R7, R7, RZ, P1 ;  /* 0x000000ff07077207 */ /* 0x000fe40000800000 */
[----:B------:R-:W-:-:S02]  /*1c70*/  ISETP.GT.U32.AND P1, PT, R28, 0xe0, PT ;  /* 0x000000e01c00780c */ /* 0x000fc40003f24070 */
[----:B------:R-:W-:Y:S02]  /*1c80*/  IADD3 R2, P3, P4, R2, R4, R5 ;  /* 0x0000000402027210 */ /* 0x000fe40007c7e005 */
[----:B------:R-:W-:Y:S02]  /*1c90*/  SEL R6, R9, RZ, P2 ;  /* 0x000000ff09067207 */ /* 0x000fe40001000000 */
[----:B------:R-:W-:Y:S02]  /*1ca0*/  ISETP.GT.U32.AND P2, PT, R28, 0x100, PT ;  /* 0x000001001c00780c */ /* 0x000fe40003f44070 */
[----:B------:R-:W-:Y:S02]  /*1cb0*/  SEL R4, R10, RZ, P1 ;  /* 0x000000ff0a047207 */ /* 0x000fe40000800000 */
[----:B------:R-:W-:Y:S02]  /*1cc0*/  SEL R10, R11, RZ, P1 ;  /* 0x000000ff0b0a7207 */ /* 0x000fe40000800000 */
[----:B------:R-:W-:-:S02]  /*1cd0*/  ISETP.GT.U32.AND P1, PT, R28, 0x120, PT ;  /* 0x000001201c00780c */ /* 0x000fc40003f24070 */
[----:B------:R-:W-:Y:S02]  /*1ce0*/  IADD3.X R6, PT, PT, R6, R3, R7, P3, P4 ;  /* 0x0000000306067210 */ /* 0x000fe40001fe8407 */
[----:B-1----:R-:W-:Y:S02]  /*1cf0*/  SEL R3, R12, RZ, P2 ;  /* 0x000000ff0c037207 */ /* 0x002fe40001000000 */
[----:B------:R-:W-:Y:S02]  /*1d00*/  SEL R7, R13, RZ, P2 ;  /* 0x000000ff0d077207 */ /* 0x000fe40001000000 */
[----:B------:R-:W-:Y:S02]  /*1d10*/  ISETP.GT.U32.AND P2, PT, R28, 0x140, PT ;  /* 0x000001401c00780c */ /* 0x000fe40003f44070 */
[----:B------:R-:W-:Y:S02]  /*1d20*/  SEL R5, R14, RZ, P1 ;  /* 0x000000ff0e057207 */ /* 0x000fe40000800000 */
[----:B------:R-:W-:-:S02]  /*1d30*/  SEL R15, R15, RZ, P1 ;  /* 0x000000ff0f0f7207 */ /* 0x000fc40000800000 */
[----:B------:R-:W-:Y:S02]  /*1d40*/  ISETP.GT.U32.AND P1, PT, R28, 0x160, PT ;  /* 0x000001601c00780c */ /* 0x000fe40003f24070 */
[----:B------:R-:W-:Y:S02]  /*1d50*/  IADD3 R4, P3, P4, R3, R2, R4 ;  /* 0x0000000203047210 */ /* 0x000fe40007c7e004 */
[----:B0-----:R-:W-:Y:S02]  /*1d60*/  SEL R2, R16, RZ, P2 ;  /* 0x000000ff10027207 */ /* 0x001fe40001000000 */
[----:B------:R-:W-:Y:S02]  /*1d70*/  SEL R3, R18, RZ, P1 ;  /* 0x000000ff12037207 */ /* 0x000fe40000800000 */
[----:B------:R-:W-:Y:S02]  /*1d80*/  IADD3.X R7, PT, PT, R7, R6, R10, P3, P4 ;  /* 0x0000000607077210 */ /* 0x000fe40001fe840a */
[----:B------:R-:W-:-:S02]  /*1d90*/  SEL R18, R19, RZ, P1 ;  /* 0x000000ff13127207 */ /* 0x000fc40000800000 */
[----:B------:R-:W-:Y:S02]  /*1da0*/  SEL R6, R17, RZ, P2 ;  /* 0x000000ff11067207 */ /* 0x000fe40001000000 */
[----:B------:R-:W-:Y:S02]  /*1db0*/  IADD3 R2, P1, P3, R2, R4, R5 ;  /* 0x0000000402027210 */ /* 0x000fe40007b3e005 */
[----:B--2---:R-:W-:Y:S02]  /*1dc0*/  SEL R4, R20, RZ, P5 ;  /* 0x000000ff14047207 */ /* 0x004fe40002800000 */
[----:B------:R-:W-:Y:S02]  /*1dd0*/  ISETP.GT.U32.AND P2, PT, R28, 0x1c0, PT ;  /* 0x000001c01c00780c */ /* 0x000fe40003f44070 */
[----:B------:R-:W-:Y:S02]  /*1de0*/  IADD3.X R6, PT, PT, R6, R7, R15, P1, P3 ;  /* 0x0000000706067210 */ /* 0x000fe40000fe640f */
[----:B------:R-:W-:-:S02]  /*1df0*/  IADD3 R4, P3, P4, R4, R2, R3 ;  /* 0x0000000204047210 */ /* 0x000fc40007c7e003 */
[----:B------:R-:W-:Y:S02]  /*1e00*/  SEL R2, R22, RZ, P6 ;  /* 0x000000ff16027207 */ /* 0x000fe40003000000 */
[----:B------:R-:W-:Y:S02]  /*1e10*/  SEL R3, R24, RZ, P2 ;  /* 0x000000ff18037207 */ /* 0x000fe40001000000 */
[----:B------:R-:W-:Y:S02]  /*1e20*/  ISETP.GT.U32.AND P1, PT, R28, 0x1e0, PT ;  /* 0x000001e01c00780c */ /* 0x000fe40003f24070 */
        /* <DEDUP_REMOVED lines=11> */
.L_x_120:
[----:B------:R-:W0:Y:S01]  /*1ee0*/  S2R R5, SR_TID.X ;  /* 0x0000000000057919 */ /* 0x000e220000002100 */
[----:B------:R-:W1:Y:S01]  /*1ef0*/  LDCU.64 UR6, c[0x0][0x380] ;  /* 0x00007000ff0677ac */ /* 0x000e620008000a00 */
[----:B0-----:R-:W-:-:S05]  /*1f00*/  IMAD R8, R0, 0xe00, R5 ;  /* 0x00000e0000087824 */ /* 0x001fca00078e0205 */
        /* <DEDUP_REMOVED lines=9> */
[----:B------:R-:W-:-:S04]  /*1fa0*/  LOP3.LUT R2, R3, 0xff, RZ, 0xc0, !PT ;  /* 0x000000ff03027812 */ /* 0x000fc800078ec0ff */
[-C--:B--2---:R-:W-:Y:S02]  /*1fb0*/  ISETP.NE.AND P0, PT, R13, R2.reuse, PT ;  /* 0x000000020d00720c */ /* 0x084fe40003f05270 */
[-C--:B---3--:R-:W-:Y:S02]  /*1fc0*/  ISETP.NE.AND P1, PT, R15, R2.reuse, PT ;  /* 0x000000020f00720c */ /* 0x088fe40003f25270 */
[----:B------:R-:W-:Y:S02]  /*1fd0*/  SEL R4, RZ, 0x1, P0 ;  /* 0x00000001ff047807 */ /* 0x000fe40000000000 */
[----:B----4-:R-:W-:Y:S02]  /*1fe0*/  ISETP.NE.AND P2, PT, R17, R2, PT ;  /* 0x000000021100720c */ /* 0x010fe40003f45270 */
[----:B------:R-:W-:Y:S02]  /*1ff0*/  SEL R13, RZ, 0x1, P1 ;  /* 0x00000001ff0d7807 */ /* 0x000fe40000800000 */
[----:B------:R-:W-:-:S02]  /*2000*/  SEL R24, RZ, 0x1, P2 ;  /* 0x00000001ff187807 */ /* 0x000fc40001000000 */
[-C--:B-----5:R-:W-:Y:S02]  /*2010*/  ISETP.NE.AND P2, PT, R19, R2.reuse, PT ;  /* 0x000000021300720c */ /* 0x0a0fe40003f45270 */
[----:B------:R-:W-:Y:S02]  /*2020*/  IADD3 R24, P1, P0, R24, R13, R4 ;  /* 0x0000000d18187210 */ /* 0x000fe4000783e004 */
[-C--:B------:R-:W-:Y:S02]  /*2030*/  ISETP.NE.AND P3, PT, R21, R2.reuse, PT ;  /* 0x000000021500720c */ /* 0x080fe40003f65270 */
[----:B------:R-:W-:Y:S02]  /*2040*/  IADD3.X R20, PT, PT, RZ, RZ, RZ, P1, P0 ;  /* 0x000000ffff147210 */ /* 0x000fe40000fe04ff */
[----:B------:R-:W-:Y:S02]  /*2050*/  ISETP.GE.U32.AND P0, PT, R28, R11, PT ;  /* 0x0000000b1c00720c */ /* 0x000fe40003f06070 */
[----:B------:R-:W-:-:S02]  /*2060*/  ISETP.NE.AND P4, PT, R23, R2, PT ;  /* 0x000000021700720c */ /* 0x000fc40003f85270 */
[----:B------:R-:W-:Y:S02]  /*2070*/  ISETP.NE.AND P5, PT, R25, R2, PT ;  /* 0x000000021900720c */ /* 0x000fe40003fa5270 */
[----:B------:R-:W-:Y:S02]  /*2080*/  SEL R8, RZ, 0x1, P2 ;  /* 0x00000001ff087807 */ /* 0x000fe40001000000 */
[----:B------:R-:W-:Y:S02]  /*2090*/  SEL R13, RZ, 0x1, P3 ;  /* 0x00000001ff0d7807 */ /* 0x000fe40001800000 */
[----:B------:R-:W-:Y:S02]  /*20a0*/  SEL R4, RZ, 0x1, P4 ;  /* 0x00000001ff047807 */ /* 0x000fe40002000000 */
[----:B------:R-:W-:Y:S02]  /*20b0*/  SEL R9, RZ, 0x1, P5 ;  /* 0x00000001ff097807 */ /* 0x000fe40002800000 */
[----:B------:R-:W-:-:S04]  /*20c0*/  IADD3 R24, P2, P3, R13, R24, R8 ;  /* 0x000000180d187210 */ /* 0x000fc80007b5e008 */
[----:B------:R-:W-:Y:S02]  /*20d0*/  IADD3 R24, P1, P4, R9, R24, R4 ;  /* 0x0000001809187210 */ /* 0x000fe40007c3e004 */
[----:B------:R-:W-:-:S04]  /*20e0*/  IADD3.X R20, PT, PT, RZ, R20, RZ, P2, P3 ;  /* 0x00000014ff147210 */ /* 0x000fc800017e64ff */
[----:B------:R-:W-:Y:S01]  /*20f0*/  IADD3.X R20, PT, PT, RZ, R20, RZ, P1, P4 ;  /* 0x00000014ff147210 */ /* 0x000fe20000fe84ff */
[----:B------:R-:W-:Y:S06]  /*2100*/  @!P0 BRA `(.L_x_136) ;  /* 0x0000001000f08947 */ /* 0x000fec0003800000 */
[----:B------:R-:W-:Y:S01]  /*2110*/  IMAD.IADD R10, R0, 0x1, R7 ;  /* 0x00000001000a7824 */ /* 0x000fe200078e0207 */
[----:B------:R-:W-:Y:S01]  /*2120*/  LOP3.LUT R4, RZ, R5, RZ, 0x33, !PT ;  /* 0x00000005ff047212 */ /* 0x000fe200078e33ff */
[----:B------:R-:W-:Y:S01]  /*2130*/  VIADD R13, R6, 0xfffff200 ;  /* 0xfffff200060d7836 */ /* 0x000fe20000000000 */
[----:B------:R-:W-:Y:S01]  /*2140*/  UMOV UR4, URZ ;  /* 0x000000ff00047c82 */ /* 0x000fe20008000000 */
[----:B------:R-:W-:Y:S01]  /*2150*/  IMAD R10, R10, 0xe00, RZ ;  /* 0x00000e000a0a7824 */ /* 0x000fe200078e02ff */
[----:B------:R-:W-:-:S03]  /*2160*/  IADD3 R7, PT, PT, -R11, R6, R4 ;  /* 0x000000060b077210 */ /* 0x000fc60007ffe104 */
[--C-:B------:R-:W-:Y:S01]  /*2170*/  IMAD.MOV.U32 R8, RZ, RZ, R10.reuse ;  /* 0x000000ffff087224 */ /* 0x100fe200078e000a */
[----:B------:R-:W-:Y:S01]  /*2180*/  ISETP.GT.U32.AND P0, PT, R10, R13, PT ;  /* 0x0000000d0a00720c */ /* 0x000fe20003f04070 */
[----:B------:R-:W-:Y:S01]  /*2190*/  IMAD R4, R0, -0xe00, R7 ;  /* 0xfffff20000047824 */ /* 0x000fe200078e0207 */
[----:B------:R-:W-:Y:S01]  /*21a0*/  IADD3 R12, PT, PT, R10, 0x1000, R5 ;  /* 0x000010000a0c7810 */ /* 0x000fe20007ffe005 */
[----:B------:R-:W-:-:S10]  /*21b0*/  IMAD.MOV.U32 R9, RZ, RZ, R10 ;  /* 0x000000ffff097224 */ /* 0x000fd400078e000a */
[----:B------:R-:W-:Y:S05]  /*21c0*/  @P0 BRA `(.L_x_137) ;  /* 0x0000000000b80947 */ /* 0x000fea0003800000 */
[----:B------:R-:W0:Y:S01]  /*21d0*/  LDC R14, c[0x0][0x3b0] ;  /* 0x0000ec00ff0e7b82 */ /* 0x000e220000000800 */
[----:B------:R-:W-:Y:S01]  /*21e0*/  LOP3.LUT R2, R3, 0xff, RZ, 0xc0, !PT ;  /* 0x000000ff03027812 */ /* 0x000fe200078ec0ff */
[----:B------:R-:W1:Y:S01]  /*21f0*/  LDCU.64 UR6, c[0x0][0x380] ;  /* 0x00007000ff0677ac */ /* 0x000e620008000a00 */
[----:B------:R-:W-:-:S05]  /*2200*/  NOP ;  /* 0x0000000000007918 */ /* 0x000fca0000000000 */
.L_x_138:
[----:B-1----:R-:W-:-:S04]  /*2210*/  IADD3 R6, P0, P1, R5, UR6, R9 ;  /* 0x0000000605067c10 */ /* 0x002fc8000f91e009 */
[----:B------:R-:W-:-:S05]  /*2220*/  IADD3.X R7, PT, PT, RZ, UR7, RZ, P0, P1 ;  /* 0x00000007ff077c10 */ /* 0x000fca00087e24ff */
[----:B------:R-:W2:Y:S04]  /*2230*/  LDG.E.U8 R15, desc[UR8][R6.64] ;  /* 0x00000008060f7981 */ /* 0x000ea8000c1e1100 */
[----:B------:R-:W3:Y:S04]  /*2240*/  LDG.E.U8 R17, desc[UR8][R6.64+0x200] ;  /* 0x0002000806117981 */ /* 0x000ee8000c1e1100 */
[----:B------:R-:W4:Y:S04]  /*2250*/  LDG.E.U8 R19, desc[UR8][R6.64+0x400] ;  /* 0x0004000806137981 */ /* 0x000f28000c1e1100 */
[----:B------:R-:W5:Y:S04]  /*2260*/  LDG.E.U8 R21, desc[UR8][R6.64+0x600] ;  /* 0x0006000806157981 */ /* 0x000f68000c1e1100 */
[----:B------:R-:W5:Y:S04]  /*2270*/  LDG.E.U8 R23, desc[UR8][R6.64+0x800] ;  /* 0x0008000806177981 */ /* 0x000f68000c1e1100 */
[----:B------:R-:W5:Y:S04]  /*2280*/  LDG.E.U8 R25, desc[UR8][R6.64+0xa00] ;  /* 0x000a000806197981 */ /* 0x000f68000c1e1100 */
[----:B------:R0:W5:Y:S02]  /*2290*/  LDG.E.U8 R3, desc[UR8][R6.64+0xc00] ;  /* 0x000c000806037981 */ /* 0x000164000c1e1100 */
[----:B0-----:R-:W-:Y:S01]  /*22a0*/  IMAD.MOV.U32 R6, RZ, RZ, R14 ;  /* 0x000000ffff067224 */ /* 0x001fe200078e000e */
        /* <DEDUP_REMOVED lines=9> */
[----:B------:R-:W-:Y:S02]  /*2340*/  ISETP.NE.AND P4, PT, R23, R2, PT ;  /* 0x000000021700720c */ /* 0x000fe40003f85270 */
[----:B------:R-:W-:Y:S01]  /*2350*/  IADD3 R24, P2, P3, R15, R24, R16 ;  /* 0x000000180f187210 */ /* 0x000fe20007b5e010 */
[----:B------:R-:W-:Y:S01]  /*2360*/  IMAD.IADD R16, R6, 0x1, -R9 ;  /* 0x0000000106107824 */ /* 0x000fe200078e0a09 */
[----:B------:R-:W-:Y:S02]  /*2370*/  ISETP.NE.AND P5, PT, R25, R2, PT ;  /* 0x000000021900720c */ /* 0x000fe40003fa5270 */
[----:B------:R-:W-:-:S02]  /*2380*/  IADD3.X R20, PT, PT, RZ, R20, RZ, P0, P1 ;  /* 0x00000014ff147210 */ /* 0x000fc400007e24ff */
[----:B------:R-:W-:Y:S02]  /*2390*/  ISETP.GE.U32.AND P0, PT, R16, R11, PT ;  /* 0x0000000b1000720c */ /* 0x000fe40003f06070 */
[----:B------:R-:W-:Y:S02]  /*23a0*/  SEL R15, RZ, 0x1, P4 ;  /* 0x00000001ff0f7807 */ /* 0x000fe40002000000 */
[----:B------:R-:W-:Y:S02]  /*23b0*/  SEL R7, RZ, 0x1, P5 ;  /* 0x00000001ff077807 */ /* 0x000fe40002800000 */
[----:B------:R-:W-:Y:S02]  /*23c0*/  ISETP.NE.AND P6, PT, R3, R2, PT ;  /* 0x000000020300720c */ /* 0x000fe40003fc5270 */
[----:B------:R-:W-:Y:S02]  /*23d0*/  IADD3 R24, P5, P4, R7, R24, R15 ;  /* 0x0000001807187210 */ /* 0x000fe40007cbe00f */
[----:B------:R-:W-:-:S02]  /*23e0*/  SEL R3, RZ, 0x1, P6 ;  /* 0x00000001ff037807 */ /* 0x000fc40003000000 */
[----:B------:R-:W-:Y:S02]  /*23f0*/  IADD3.X R20, PT, PT, RZ, R20, RZ, P2, P3 ;  /* 0x00000014ff147210 */ /* 0x000fe400017e64ff */
[----:B------:R-:W-:Y:S02]  /*2400*/  IADD3 R24, P1, PT, R24, R3, RZ ;  /* 0x0000000318187210 */ /* 0x000fe40007f3e0ff */
[----:B------:R-:W-:-:S05]  /*2410*/  IADD3.X R20, PT, PT, RZ, R20, RZ, P5, P4 ;  /* 0x00000014ff147210 */ /* 0x000fca0002fe84ff */
[----:B------:R-:W-:Y:S01]  /*2420*/  IMAD.X R20, RZ, RZ, R20, P1 ;  /* 0x000000ffff147224 */ /* 0x000fe200008e0614 */
[----:B------:R-:W-:Y:S06]  /*2430*/  @!P0 BRA `(.L_x_136) ;  /* 0x0000001000248947 */ /* 0x000fec0003800000 */
[C---:B------:R-:W-:Y:S01]  /*2440*/  IMAD.IADD R9, R11.reuse, 0x1, R9 ;  /* 0x000000010b097824 */ /* 0x040fe200078e0209 */
[----:B------:R-:W-:Y:S01]  /*2450*/  UIADD3 UR4, UPT, UPT, UR4, 0x1, URZ ;  /* 0x0000000104047890 */ /* 0x000fe2000fffe0ff */
[----:B------:R-:W-:Y:S02]  /*2460*/  IMAD.IADD R8, R11, 0x1, R8 ;  /* 0x000000010b087824 */ /* 0x000fe400078e0208 */
[----:B------:R-:W-:Y:S01]  /*2470*/  IMAD.IADD R4, R4, 0x1, -R11 ;  /* 0x0000000104047824 */ /* 0x000fe200078e0a0b */
[----:B------:R-:W-:Y:S01]  /*2480*/  ISETP.GT.U32.AND P0, PT, R9, R13, PT ;  /* 0x0000000d0900720c */ /* 0x000fe20003f04070 */
[----:B------:R-:W-:-:S12]  /*2490*/  IMAD.IADD R12, R11, 0x1, R12 ;  /* 0x000000010b0c7824 */ /* 0x000fd800078e020c */
[----:B------:R-:W-:Y:S05]  /*24a0*/  @!P0 BRA `(.L_x_138) ;  /* 0xfffffffc00588947 */ /* 0x000fea000383ffff */
.L_x_137:
[----:B------:R-:W-:Y:S01]  /*24b0*/  IMAD.IADD R14, R6, 0x1, -R9 ;  /* 0x00000001060e7824 */ /* 0x000fe200078e0a09 */
[----:B------:R-:W-:Y:S04]  /*24c0*/  BSSY.RECONVERGENT B1, `(.L_x_136) ;  /* 0x0000100000017945 */ /* 0x000fe80003800200 */
[----:B------:R-:W-:-:S04]  /*24d0*/  ISETP.GE.AND P0, PT, R5, R14, PT ;  /* 0x0000000e0500720c */ /* 0x000fc80003f06270 */
[----:B------:R-:W-:-:S13]  /*24e0*/  ISETP.GE.U32.OR P0, PT, R9, R6, P0 ;  /* 0x000000060900720c */ /* 0x000fda0000706470 */
[----:B------:R-:W-:Y:S05]  /*24f0*/  @P0 BRA `(.L_x_139) ;  /* 0x0000000c00f00947 */ /* 0x000fea0003800000 */
[----:B------:R-:W0:Y:S01]  /*2500*/  LDC R7, c[0x0][0x3b4] ;  /* 0x0000ed00ff077b82 */ /* 0x000e220000000800 */
[----:B------:R-:W-:Y:S01]  /*2510*/  LOP3.LUT R3, RZ, R5, RZ, 0x33, !PT ;  /* 0x00000005ff037212 */ /* 0x000fe200078e33ff */
[----:B------:R-:W-:Y:S01]  /*2520*/  BSSY.RECONVERGENT B2, `(.L_x_140) ;  /* 0x0000084000027945 */ /* 0x000fe20003800200 */
[----:B------:R-:W-:Y:S02]  /*2530*/  IMAD.MOV.U32 R26, RZ, RZ, R5 ;  /* 0x000000ffff1a7224 */ /* 0x000fe400078e0005 */
[----:B------:R-:W-:Y:S01]  /*2540*/  IADD3 R6, PT, PT, -R10, R6, R3 ;  /* 0x000000060a067210 */ /* 0x000fe20007ffe103 */
[----:B0-----:R-:W-:-:S04]  /*2550*/  IMAD R3, R7, UR4, RZ ;  /* 0x0000000407037c24 */ /* 0x001fc8000f8e02ff */
[----:B------:R-:W-:-:S05]  /*2560*/  IMAD R3, R3, -0xe00, R6 ;  /* 0xfffff20003037824 */ /* 0x000fca00078e0206 */
[C---:B------:R-:W-:Y:S02]  /*2570*/  ISETP.GE.U32.AND P0, PT, R3.reuse, 0x1e00, PT ;  /* 0x00001e000300780c */ /* 0x040fe40003f06070 */
[----:B------:R-:W-:-:S04]  /*2580*/  LEA.HI R10, R3, 0x1, RZ, 0x17 ;  /* 0x00000001030a7811 */ /* 0x000fc800078fb8ff */
[----:B------:R-:W-:-:S07]  /*2590*/  LOP3.LUT R11, R10, 0xf, RZ, 0xc0, !PT ;  /* 0x0000000f0a0b7812 */ /* 0x000fce00078ec0ff */
[----:B------:R-:W-:Y:S05]  /*25a0*/  @!P0 BRA `(.L_x_141) ;  /* 0x0000000400ec8947 */ /* 0x000fea0003800000 */
[----:B------:R-:W-:Y:S01]  /*25b0*/  LEA.HI R3, R4, 0x1, RZ, 0x17 ;  /* 0x0000000104037811 */ /* 0x000fe200078fb8ff */
[----:B------:R-:W-:Y:S01]  /*25c0*/  BSSY.RECONVERGENT B3, `(.L_x_142) ;  /* 0x0000078000037945 */ /* 0x000fe20003800200 */
[----:B------:R-:W-:Y:S02]  /*25d0*/  LOP3.LUT R6, R5, 0x1000, RZ, 0xfc, !PT ;  /* 0x0000100005067812 */ /* 0x000fe400078efcff */
[----:B------:R-:W-:-:S05]  /*25e0*/  LOP3.LUT R3, R3, 0xfffff0, RZ, 0xc0, !PT ;  /* 0x00fffff003037812 */ /* 0x000fca00078ec0ff */
[----:B------:R-:W-:-:S07]  /*25f0*/  IMAD.MOV R3, RZ, RZ, -R3 ;  /* 0x000000ffff037224 */ /* 0x000fce00078e0a03 */
.L_x_143:
[C---:B------:R-:W-:Y:S02]  /*2600*/  VIADD R16, R12.reuse, 0xfffff000 ;  /* 0xfffff0000c107836 */ /* 0x040fe40000000000 */
[----:B------:R-:W-:-:S03]  /*2610*/  VIADD R14, R12, 0xfffff200 ;  /* 0xfffff2000c0e7836 */ /* 0x000fc60000000000 */
[----:B------:R-:W-:Y:S02]  /*2620*/  IADD3 R16, P0, PT, R16, UR6, RZ ;  /* 0x0000000610107c10 */ /* 0x000fe4000ff1e0ff */
[----:B------:R-:W-:-:S03]  /*2630*/  IADD3 R14, P1, PT, R14, UR6, RZ ;  /* 0x000000060e0e7c10 */ /* 0x000fc6000ff3e0ff */
[----:B------:R-:W-:Y:S02]  /*2640*/  IMAD.X R17, RZ, RZ, UR7, P0 ;  /* 0x00000007ff117e24 */ /* 0x000fe400080e06ff */
[----:B------:R-:W-:-:S03]  /*2650*/  IMAD.X R15, RZ, RZ, UR7, P1 ;  /* 0x00000007ff0f7e24 */ /* 0x000fc600088e06ff */
[----:B------:R0:W2:Y:S04]  /*2660*/  LDG.E.U8 R25, desc[UR8][R16.64] ;  /* 0x0000000810197981 */ /* 0x0000a8000c1e1100 */
[----:B------:R1:W3:Y:S01]  /*2670*/  LDG.E.U8 R29, desc[UR8][R14.64] ;  /* 0x000000080e1d7981 */ /* 0x0002e2000c1e1100 */
[----:B------:R-:W-:-:S05]  /*2680*/  VIADD R18, R12, 0xfffff400 ;  /* 0xfffff4000c127836 */ /* 0x000fca0000000000 */
[----:B------:R-:W-:Y:S01]  /*2690*/  IADD3 R18, P0, PT, R18, UR6, RZ ;  /* 0x0000000612127c10 */ /* 0x000fe2000ff1e0ff */
[----:B------:R-:W-:-:S04]  /*26a0*/  VIADD R22, R12, 0xfffff600 ;  /* 0xfffff6000c167836 */ /* 0x000fc80000000000 */
[----:B------:R-:W-:Y:S01]  /*26b0*/  IMAD.X R19, RZ, RZ, UR7, P0 ;  /* 0x00000007ff137e24 */ /* 0x000fe200080e06ff */
[----:B------:R-:W-:-:S05]  /*26c0*/  IADD3 R22, P0, PT, R22, UR6, RZ ;  /* 0x0000000616167c10 */ /* 0x000fca000ff1e0ff */
[----:B------:R-:W4:Y:S01]  /*26d0*/  LDG.E.U8 R19, desc[UR8][R18.64] ;  /* 0x0000000812137981 */ /* 0x000f22000c1e1100 */
[----:B------:R-:W-:-:S05]  /*26e0*/  IMAD.X R23, RZ, RZ, UR7, P0 ;  /* 0x00000007ff177e24 */ /* 0x000fca00080e06ff */
[----:B------:R5:W4:Y:S01]  /*26f0*/  LDG.E.U8 R13, desc[UR8][R22.64] ;  /* 0x00000008160d7981 */ /* 0x000b22000c1e1100 */
[C---:B------:R-:W-:Y:S01]  /*2700*/  VIADD R7, R12.reuse, 0xfffff800 ;  /* 0xfffff8000c077836 */ /* 0x040fe20000000000 */
[C---:B0-----:R-:W-:Y:S01]  /*2710*/  IADD3 R16, P2, PT, R12.reuse, UR6, RZ ;  /* 0x000000060c107c10 */ /* 0x041fe2000ff5e0ff */
[----:B------:R-:W-:-:S03]  /*2720*/  VIADD R26, R12, 0xfffffa00 ;  /* 0xfffffa000c1a7836 */ /* 0x000fc60000000000 */
[----:B-1----:R-:W-:Y:S01]  /*2730*/  IADD3 R14, P0, PT, R7, UR6, RZ ;  /* 0x00000006070e7c10 */ /* 0x002fe2000ff1e0ff */
[----:B------:R-:W-:Y:S01]  /*2740*/  VIADD R28, R12, 0xfffffc00 ;  /* 0xfffffc000c1c7836 */ /* 0x000fe20000000000 */
[----:B------:R-:W-:Y:S01]  /*2750*/  IADD3 R26, P1, PT, R26, UR6, RZ ;  /* 0x000000061a1a7c10 */ /* 0x000fe2000ff3e0ff */
[----:B------:R-:W-:Y:S02]  /*2760*/  IMAD.X R17, RZ, RZ, UR7, P2 ;  /* 0x00000007ff117e24 */ /* 0x000fe400090e06ff */
[----:B------:R-:W-:Y:S02]  /*2770*/  IMAD.X R15, RZ, RZ, UR7, P0 ;  /* 0x00000007ff0f7e24 */ /* 0x000fe400080e06ff */
[----:B------:R-:W-:Y:S02]  /*2780*/  IMAD.X R27, RZ, RZ, UR7, P1 ;  /* 0x00000007ff1b7e24 */ /* 0x000fe400088e06ff */
[C---:B-----5:R-:W-:Y:S02]  /*2790*/  VIADD R22, R12.reuse, 0xfffffe00 ;  /* 0xfffffe000c167836 */ /* 0x060fe40000000000 */
[----:B------:R-:W-:Y:S01]  /*27a0*/  VIADD R18, R12, 0x200 ;  /* 0x000002000c127836 */ /* 0x000fe20000000000 */
[----:B------:R-:W-:Y:S01]  /*27b0*/  IADD3 R28, P2, PT, R28, UR6, RZ ;  /* 0x000000061c1c7c10 */ /* 0x000fe2000ff5e0ff */
[----:B------:R-:W5:Y:S04]  /*27c0*/  LDG.E.U8 R7, desc[UR8][R16.64] ;  /* 0x0000000810077981 */ /* 0x000f68000c1e1100 */
[----:B------:R0:W5:Y:S04]  /*27d0*/  LDG.E.U8 R21, desc[UR8][R14.64] ;  /* 0x000000080e157981 */ /* 0x000168000c1e1100 */
[----:B------:R-:W5:Y:S01]  /*27e0*/  LDG.E.U8 R26, desc[UR8][R26.64] ;  /* 0x000000081a1a7981 */ /* 0x000f62000c1e1100 */
[----:B0-----:R-:W-:Y:S01]  /*27f0*/  VIADD R14, R12, 0x400 ;  /* 0x000004000c0e7836 */ /* 0x001fe20000000000 */
[----:B--2---:R-:W-:-:S02]  /*2800*/  ISETP.NE.AND P0, PT, R25, R2, PT ;  /* 0x000000021900720c */ /* 0x004fc40003f05270 */
[----:B---3--:R-:W-:Y:S01]  /*2810*/  ISETP.NE.AND P1, PT, R29, R2, PT ;  /* 0x000000021d00720c */ /* 0x008fe20003f25270 */
[----:B------:R-:W-:Y:S01]  /*2820*/  IMAD.X R29, RZ, RZ, UR7, P2 ;  /* 0x00000007ff1d7e24 */ /* 0x000fe200090e06ff */
[----:B------:R-:W-:Y:S02]  /*2830*/  SEL R25, RZ, 0x1, P0 ;  /* 0x00000001ff197807 */ /* 0x000fe40000000000 */
[----:B------:R-:W-:Y:S02]  /*2840*/  SEL R23, RZ, 0x1, P1 ;  /* 0x00000001ff177807 */ /* 0x000fe40000800000 */
[----:B------:R-:W-:Y:S01]  /*2850*/  IADD3 R22, P0, PT, R22, UR6, RZ ;  /* 0x0000000616167c10 */ /* 0x000fe2000ff1e0ff */
[----:B------:R-:W2:Y:S01]  /*2860*/  LDG.E.U8 R29, desc[UR8][R28.64] ;  /* 0x000000081c1d7981 */ /* 0x000ea2000c1e1100 */
[----:B------:R-:W-:Y:S02]  /*2870*/  IADD3 R16, P1, PT, R18, UR6, RZ ;  /* 0x0000000612107c10 */ /* 0x000fe4000ff3e0ff */
[----:B------:R-:W-:Y:S01]  /*2880*/  IADD3 R24, P3, P2, R23, R24, R25 ;  /* 0x0000001817187210 */ /* 0x000fe20007a7e019 */
[----:B------:R-:W-:Y:S01]  /*2890*/  IMAD.X R23, RZ, RZ, UR7, P0 ;  /* 0x00000007ff177e24 */ /* 0x000fe200080e06ff */
[----:B------:R-:W-:Y:S01]  /*28a0*/  IADD3 R14, P0, PT, R14, UR6, RZ ;  /* 0x000000060e0e7c10 */ /* 0x000fe2000ff1e0ff */
[----:B------:R-:W-:-:S02]  /*28b0*/  IMAD.X R17, RZ, RZ, UR7, P1 ;  /* 0x00000007ff117e24 */ /* 0x000fc400088e06ff */
[----:B------:R-:W-:Y:S01]  /*28c0*/  VIADD R18, R12, 0x600 ;  /* 0x000006000c127836 */ /* 0x000fe20000000000 */
[----:B------:R-:W3:Y:S01]  /*28d0*/  LDG.E.U8 R22, desc[UR8][R22.64] ;  /* 0x0000000816167981 */ /* 0x000ee2000c1e1100 */
[----:B------:R-:W-:-:S03]  /*28e0*/  IMAD.X R15, RZ, RZ, UR7, P0 ;  /* 0x00000007ff0f7e24 */ /* 0x000fc600080e06ff */
[----:B------:R0:W3:Y:S04]  /*28f0*/  LDG.E.U8 R25, desc[UR8][R16.64] ;  /* 0x0000000810197981 */ /* 0x0000e8000c1e1100 */
[----:B------:R1:W3:Y:S01]  /*2900*/  LDG.E.U8 R27, desc[UR8][R14.64] ;  /* 0x000000080e1b7981 */ /* 0x0002e2000c1e1100 */
[----:B0-----:R-:W-:Y:S01]  /*2910*/  IADD3 R16, P0, PT, R18, UR6, RZ ;  /* 0x0000000612107c10 */ /* 0x001fe2000ff1e0ff */
[----:B------:R-:W-:-:S04]  /*2920*/  VIADD R18, R12, 0x800 ;  /* 0x000008000c127836 */ /* 0x000fc80000000000 */
[----:B------:R-:W-:Y:S01]  /*2930*/  IMAD.X R17, RZ, RZ, UR7, P0 ;  /* 0x00000007ff117e24 */ /* 0x000fe200080e06ff */
[----:B-1----:R-:W-:Y:S01]  /*2940*/  IADD3 R14, P0, PT, R18, UR6, RZ ;  /* 0x00000006120e7c10 */ /* 0x002fe2000ff1e0ff */
[----:B------:R-:W-:-:S03]  /*2950*/  VIADD R18, R12, 0xa00 ;  /* 0x00000a000c127836 */ /* 0x000fc60000000000 */
[----:B------:R0:W3:Y:S01]  /*2960*/  LDG.E.U8 R23, desc[UR8][R16.64] ;  /* 0x0000000810177981 */ /* 0x0000e2000c1e1100 */
[----:B------:R-:W-:-:S06]  /*2970*/  IMAD.X R15, RZ, RZ, UR7, P0 ;  /* 0x00000007ff0f7e24 */ /* 0x000fcc00080e06ff */
[----:B------:R-:W3:Y:S01]  /*2980*/  LDG.E.U8 R15, desc[UR8][R14.64] ;  /* 0x000000080e0f7981 */ /* 0x000ee2000c1e1100 */
[----:B0-----:R-:W-:Y:S01]  /*2990*/  IADD3 R16, P0, PT, R18, UR6, RZ ;  /* 0x0000000612107c10 */ /* 0x001fe2000ff1e0ff */
[----:B------:R-:W-:-:S04]  /*29a0*/  VIADD R18, R12, 0xc00 ;  /* 0x00000c000c127836 */ /* 0x000fc80000000000 */
[----:B------:R-:W-:Y:S01]  /*29b0*/  IMAD.X R17, RZ, RZ, UR7, P0 ;  /* 0x00000007ff117e24 */ /* 0x000fe200080e06ff */
[----:B------:R-:W-:-:S04]  /*29c0*/  IADD3 R18, P1, PT, R18, UR6, RZ ;  /* 0x0000000612127c10 */ /* 0x000fc8000ff3e0ff */
[----:B------:R0:W3:Y:S01]  /*29d0*/  LDG.E.U8 R28, desc[UR8][R16.64] ;  /* 0x00000008101c7981 */ /* 0x0000e2000c1e1100 */
[-C--:B----4-:R-:W-:Y:S01]  /*29e0*/  ISETP.NE.AND P0, PT, R19, R2.reuse, PT ;  /* 0x000000021300720c */ /* 0x090fe20003f05270 */
[----:B------:R-:W-:Y:S01]  /*29f0*/  IMAD.X R19, RZ, RZ, UR7, P1 ;  /* 0x00000007ff137e24 */ /* 0x000fe200088e06ff */
[----:B------:R-:W-:-:S05]  /*2a00*/  ISETP.NE.AND P4, PT, R13, R2, PT ;  /* 0x000000020d00720c */ /* 0x000fca0003f85270 */
[----:B------:R1:W4:Y:S01]  /*2a10*/  LDG.E.U8 R19, desc[UR8][R18.64] ;  /* 0x0000000812137981 */ /* 0x000322000c1e1100 */
[----:B0-----:R-:W-:-:S05]  /*2a20*/  VIADD R16, R12, 0xe00 ;  /* 0x00000e000c107836 */ /* 0x001fca0000000000 */
[----:B------:R-:W-:-:S05]  /*2a30*/  IADD3 R16, P1, PT, R16, UR6, RZ ;  /* 0x0000000610107c10 */ /* 0x000fca000ff3e0ff */
[----:B------:R-:W-:-:S05]  /*2a40*/  IMAD.X R17, RZ, RZ, UR7, P1 ;  /* 0x00000007ff117e24 */ /* 0x000fca00088e06ff */
[----:B------:R0:W4:Y:S01]  /*2a50*/  LDG.E.U8 R13, desc[UR8][R16.64] ;  /* 0x00000008100d7981 */ /* 0x000122000c1e1100 */
[-C--:B-----5:R-:W-:Y:S02]  /*2a60*/  ISETP.NE.AND P1, PT, R21, R2.reuse, PT ;  /* 0x000000021500720c */ /* 0x0a0fe40003f25270 */
[----:B------:R-:W-:Y:S02]  /*2a70*/  ISETP.NE.AND P6, PT, R26, R2, PT ;  /* 0x000000021a00720c */ /* 0x000fe40003fc5270 */
[----:B------:R-:W-:Y:S02]  /*2a80*/  SEL R14, RZ, 0x1, P0 ;  /* 0x00000001ff0e7807 */ /* 0x000fe40000000000 */
[----:B------:R-:W-:Y:S02]  /*2a90*/  SEL R21, RZ, 0x1, P4 ;  /* 0x00000001ff157807 */ /* 0x000fe40002000000 */
[----:B-1----:R-:W-:Y:S02]  /*2aa0*/  SEL R18, RZ, 0x1, P6 ;  /* 0x00000001ff127807 */ /* 0x002fe40003000000 */
[----:B------:R-:W-:-:S02]  /*2ab0*/  IADD3 R24, P4, P5, R21, R24, R14 ;  /* 0x0000001815187210 */ /* 0x000fc40007d9e00e */
[----:B------:R-:W-:Y:S02]  /*2ac0*/  SEL R21, RZ, 0x1, P1 ;  /* 0x00000001ff157807 */ /* 0x000fe40000800000 */
[----:B------:R-:W-:-:S04]  /*2ad0*/  IADD3.X R20, PT, PT, RZ, R20, RZ, P3, P2 ;  /* 0x00000014ff147210 */ /* 0x000fc80001fe44ff */
[----:B------:R-:W-:Y:S01]  /*2ae0*/  IADD3.X R20, PT, PT, RZ, R20, RZ, P4, P5 ;  /* 0x00000014ff147210 */ /* 0x000fe200027ea4ff */
[----:B------:R-:W-:Y:S02]  /*2af0*/  VIADD R3, R3, 0x10 ;  /* 0x0000001003037836 */ /* 0x000fe40000000000 */
[----:B------:R-:W-:Y:S02]  /*2b00*/  VIADD R6, R6, 0x2000 ;  /* 0x0000200006067836 */ /* 0x000fe40000000000 */
[----:B------:R-:W-:Y:S01]  /*2b10*/  VIADD R12, R12, 0x2000 ;  /* 0x000020000c0c7836 */ /* 0x000fe20000000000 */
[----:B--2---:R-:W-:-:S04]  /*2b20*/  ISETP.NE.AND P0, PT, R29, R2, PT ;  /* 0x000000021d00720c */ /* 0x004fc80003f05270 */
[----:B------:R-:W-:Y:S02]  /*2b30*/  SEL R14, RZ, 0x1, P0 ;  /* 0x00000001ff0e7807 */ /* 0x000fe40000000000 */
[----:B---3--:R-:W-:Y:S02]  /*2b40*/  ISETP.NE.AND P6, PT, R22, R2, PT ;  /* 0x000000021600720c */ /* 0x008fe40003fc5270 */
[----:B0-----:R-:W-:Y:S02]  /*2b50*/  IADD3 R16, P1, P0, R18, R24, R21 ;  /* 0x0000001812107210 */ /* 0x001fe4000783e015 */
[----:B------:R-:W-:Y:S02]  /*2b60*/  SEL R17, RZ, 0x1, P6 ;  /* 0x00000001ff117807 */ /* 0x000fe40003000000 */
[-C--:B------:R-:W-:Y:S02]  /*2b70*/  ISETP.NE.AND P6, PT, R7, R2.reuse, PT ;  /* 0x000000020700720c */ /* 0x080fe40003fc5270 */
[----:B------:R-:W-:-:S02]  /*2b80*/  ISETP.NE.AND P4, PT, R25, R2, PT ;  /* 0x000000021900720c */ /* 0x000fc40003f85270 */
[----:B------:R-:W-:Y:S02]  /*2b90*/  IADD3 R17, P3, P2, R17, R16, R14 ;  /* 0x0000001011117210 */ /* 0x000fe40007a7e00e */
[----:B------:R-:W-:Y:S02]  /*2ba0*/  SEL R14, RZ, 0x1, P6 ;  /* 0x00000001ff0e7807 */ /* 0x000fe40003000000 */
[-C--:B------:R-:W-:Y:S02]  /*2bb0*/  ISETP.NE.AND P5, PT, R27, R2.reuse, PT ;  /* 0x000000021b00720c */ /* 0x080fe40003fa5270 */
[----:B------:R-:W-:Y:S02]  /*2bc0*/  SEL R7, RZ, 0x1, P4 ;  /* 0x00000001ff077807 */ /* 0x000fe40002000000 */
[----:B------:R-:W-:Y:S02]  /*2bd0*/  SEL R16, RZ, 0x1, P5 ;  /* 0x00000001ff107807 */ /* 0x000fe40002800000 */
[----:B------:R-:W-:-:S02]  /*2be0*/  ISETP.NE.AND P6, PT, R23, R2, PT ;  /* 0x000000021700720c */ /* 0x000fc40003fc5270 */
[----:B------:R-:W-:Y:S02]  /*2bf0*/  IADD3.X R20, PT, PT, RZ, R20, RZ, P1, P0 ;  /* 0x00000014ff147210 */ /* 0x000fe40000fe04ff */
[----:B------:R-:W-:Y:S02]  /*2c00*/  ISETP.NE.AND P4, PT, R15, R2, PT ;  /* 0x000000020f00720c */ /* 0x000fe40003f85270 */
[----:B------:R-:W-:Y:S02]  /*2c10*/  SEL R15, RZ, 0x1, P6 ;  /* 0x00000001ff0f7807 */ /* 0x000fe40003000000 */
[----:B------:R-:W-:Y:S02]  /*2c20*/  IADD3 R7, P5, P6, R7, R17, R14 ;  /* 0x0000001107077210 */ /* 0x000fe40007ebe00e */
[----:B------:R-:W-:Y:S02]  /*2c30*/  SEL R14, RZ, 0x1, P4 ;  /* 0x00000001ff0e7807 */ /* 0x000fe40002000000 */
[----:B------:R-:W-:-:S02]  /*2c40*/  IADD3 R15, P1, P4, R15, R7, R16 ;  /* 0x000000070f0f7210 */ /* 0x000fc40007c3e010 */
[----:B------:R-:W-:Y:S02]  /*2c50*/  IADD3.X R20, PT, PT, RZ, R20, RZ, P3, P2 ;  /* 0x00000014ff147210 */ /* 0x000fe40001fe44ff */
[----:B------:R-:W-:-:S04]  /*2c60*/  ISETP.NE.AND P0, PT, R28, R2, PT ;  /* 0x000000021c00720c */ /* 0x000fc80003f05270 */
[----:B------:R-:W-:Y:S02]  /*2c70*/  SEL R7, RZ, 0x1, P0 ;  /* 0x00000001ff077807 */ /* 0x000fe40000000000 */
[----:B------:R-:W-:Y:S02]  /*2c80*/  IADD3.X R20, PT, PT, RZ, R20, RZ, P5, P6 ;  /* 0x00000014ff147210 */ /* 0x000fe40002fec4ff */
[----:B----4-:R-:W-:Y:S02]  /*2c90*/  ISETP.NE.AND P0, PT, R19, R2, PT ;  /* 0x000000021300720c */ /* 0x010fe40003f05270 */
[----:B------:R-:W-:Y:S02]  /*2ca0*/  IADD3.X R20, PT, PT, RZ, R20, RZ, P1, P4 ;  /* 0x00000014ff147210 */ /* 0x000fe40000fe84ff */
[----:B------:R-:W-:Y:S02]  /*2cb0*/  ISETP.NE.AND P2, PT, R13, R2, PT ;  /* 0x000000020d00720c */ /* 0x000fe40003f45270 */
[----:B------:R-:W-:-:S02]  /*2cc0*/  IADD3 R13, P3, P5, R7, R15, R14 ;  /* 0x0000000f070d7210 */ /* 0x000fc40007d7e00e */
[----:B------:R-:W-:Y:S02]  /*2cd0*/  SEL R7, RZ, 0x1, P0 ;  /* 0x00000001ff077807 */ /* 0x000fe40000000000 */
[----:B------:R-:W-:Y:S02]  /*2ce0*/  ISETP.NE.AND P0, PT, R3, RZ, PT ;  /* 0x000000ff0300720c */ /* 0x000fe40003f05270 */
[----:B------:R-:W-:Y:S02]  /*2cf0*/  SEL R24, RZ, 0x1, P2 ;  /* 0x00000001ff187807 */ /* 0x000fe40001000000 */
[----:B------:R-:W-:Y:S02]  /*2d00*/  IADD3.X R20, PT, PT, RZ, R20, RZ, P3, P5 ;  /* 0x00000014ff147210 */ /* 0x000fe40001fea4ff */
[----:B------:R-:W-:-:S04]  /*2d10*/  IADD3 R24, P1, P2, R24, R13, R7 ;  /* 0x0000000d18187210 */ /* 0x000fc80007a3e007 */
[----:B------:R-:W-:-:S03]  /*2d20*/  IADD3.X R20, PT, PT, RZ, R20, RZ, P1, P2 ;  /* 0x00000014ff147210 */ /* 0x000fc60000fe44ff */
[----:B------:R-:W-:Y:S06]  /*2d30*/  @P0 BRA `(.L_x_143) ;  /* 0xfffffff800300947 */ /* 0x000fec000383ffff */
[----:B------:R-:W-:Y:S05]  /*2d40*/  BSYNC.RECONVERGENT B3 ;  /* 0x0000000000037941 */ /* 0x000fea0003800200 */
.L_x_142:
[----:B------:R-:W-:-:S07]  /*2d50*/  VIADD R26, R6, 0xfffff000 ;  /* 0xfffff000061a7836 */ /* 0x000fce0000000000 */
.L_x_141:
[----:B------:R-:W-:Y:S05]  /*2d60*/  BSYNC.RECONVERGENT B2 ;  /* 0x0000000000027941 */ /* 0x000fea0003800200 */
.L_x_140:
[----:B------:R-:W-:-:S13]  /*2d70*/  ISETP.NE.AND P0, PT, R11, RZ, PT ;  /* 0x000000ff0b00720c */ /* 0x000fda0003f05270 */
[----:B------:R-:W-:Y:S05]  /*2d80*/  @!P0 BRA `(.L_x_139) ;  /* 0x0000000400cc8947 */ /* 0x000fea0003800000 */
[----:B------:R-:W-:Y:S01]  /*2d90*/  ISETP.GE.U32.AND P1, PT, R11, 0x8, PT ;  /* 0x000000080b00780c */ /* 0x000fe20003f26070 */
[----:B------:R-:W-:Y:S01]  /*2da0*/  BSSY.RECONVERGENT B2, `(.L_x_144) ;  /* 0x000003d000027945 */ /* 0x000fe20003800200 */
[----:B------:R-:W-:-:S04]  /*2db0*/  LOP3.LUT R21, R10, 0x7, RZ, 0xc0, !PT ;  /* 0x000000070a157812 */ /* 0x000fc800078ec0ff */
[----:B------:R-:W-:-:S07]  /*2dc0*/  ISETP.NE.AND P0, PT, R21, RZ, PT ;  /* 0x000000ff1500720c */ /* 0x000fce0003f05270 */
[----:B------:R-:W-:Y:S06]  /*2dd0*/  @!P1 BRA `(.L_x_145) ;  /* 0x0000000000e49947 */ /* 0x000fec0003800000 */
[----:B------:R-:W-:-:S04]  /*2de0*/  IMAD.IADD R11, R26, 0x1, R9 ;  /* 0x000000011a0b7824 */ /* 0x000fc800078e0209 */
[C---:B------:R-:W-:Y:S01]  /*2df0*/  VIADD R18, R11.reuse, 0x200 ;  /* 0x000002000b127836 */ /* 0x040fe20000000000 */
[C---:B------:R-:W-:Y:S01]  /*2e00*/  IADD3 R22, P1, PT, R11.reuse, UR6, RZ ;  /* 0x000000060b167c10 */ /* 0x040fe2000ff3e0ff */
[C---:B------:R-:W-:Y:S02]  /*2e10*/  VIADD R16, R11.reuse, 0x400 ;  /* 0x000004000b107836 */ /* 0x040fe40000000000 */
[C---:B------:R-:W-:Y:S02]  /*2e20*/  VIADD R6, R11.reuse, 0x600 ;  /* 0x000006000b067836 */ /* 0x040fe40000000000 */
[----:B------:R-:W-:Y:S01]  /*2e30*/  IMAD.X R23, RZ, RZ, UR7, P1 ;  /* 0x00000007ff177e24 */ /* 0x000fe200088e06ff */
[----:B------:R-:W-:Y:S01]  /*2e40*/  IADD3 R18, P1, PT, R18, UR6, RZ ;  /* 0x0000000612127c10 */ /* 0x000fe2000ff3e0ff */
[C---:B------:R-:W-:Y:S01]  /*2e50*/  VIADD R12, R11.reuse, 0x800 ;  /* 0x000008000b0c7836 */ /* 0x040fe20000000000 */
[----:B------:R-:W-:Y:S01]  /*2e60*/  IADD3 R16, P2, PT, R16, UR6, RZ ;  /* 0x0000000610107c10 */ /* 0x000fe2000ff5e0ff */
[C---:B------:R-:W-:Y:S01]  /*2e70*/  VIADD R14, R11.reuse, 0xa00 ;  /* 0x00000a000b0e7836 */ /* 0x040fe20000000000 */
[----:B------:R0:W2:Y:S01]  /*2e80*/  LDG.E.U8 R3, desc[UR8][R22.64] ;  /* 0x0000000816037981 */ /* 0x0000a2000c1e1100 */
[----:B------:R-:W-:Y:S01]  /*2e90*/  IMAD.X R19, RZ, RZ, UR7, P1 ;  /* 0x00000007ff137e24 */ /* 0x000fe200088e06ff */
[----:B------:R-:W-:Y:S01]  /*2ea0*/  IADD3 R6, P1, PT, R6, UR6, RZ ;  /* 0x0000000606067c10 */ /* 0x000fe2000ff3e0ff */
[----:B------:R-:W-:Y:S01]  /*2eb0*/  IMAD.X R17, RZ, RZ, UR7, P2 ;  /* 0x00000007ff117e24 */ /* 0x000fe200090e06ff */
[----:B------:R-:W-:Y:S01]  /*2ec0*/  IADD3 R12, P2, PT, R12, UR6, RZ ;  /* 0x000000060c0c7c10 */ /* 0x000fe2000ff5e0ff */
[C---:B------:R-:W-:Y:S01]  /*2ed0*/  VIADD R15, R11.reuse, 0xc00 ;  /* 0x00000c000b0f7836 */ /* 0x040fe20000000000 */
[----:B------:R1:W3:Y:S01]  /*2ee0*/  LDG.E.U8 R25, desc[UR8][R18.64] ;  /* 0x0000000812197981 */ /* 0x0002e2000c1e1100 */
[----:B------:R-:W-:Y:S01]  /*2ef0*/  IMAD.X R7, RZ, RZ, UR7, P1 ;  /* 0x00000007ff077e24 */ /* 0x000fe200088e06ff */
[----:B------:R-:W-:Y:S01]  /*2f00*/  IADD3 R14, P1, PT, R14, UR6, RZ ;  /* 0x000000060e0e7c10 */ /* 0x000fe2000ff3e0ff */
[----:B------:R-:W-:Y:S01]  /*2f10*/  VIADD R11, R11, 0xe00 ;  /* 0x00000e000b0b7836 */ /* 0x000fe20000000000 */
[----:B------:R-:W4:Y:S01]  /*2f20*/  LDG.E.U8 R17, desc[UR8][R16.64] ;  /* 0x0000000810117981 */ /* 0x000f22000c1e1100 */
[----:B------:R-:W-:Y:S01]  /*2f30*/  IMAD.X R13, RZ, RZ, UR7, P2 ;  /* 0x00000007ff0d7e24 */ /* 0x000fe200090e06ff */
[----:B0-----:R-:W-:Y:S01]  /*2f40*/  IADD3 R22, P2, PT, R15, UR6, RZ ;  /* 0x000000060f167c10 */ /* 0x001fe2000ff5e0ff */
[----:B------:R-:W-:Y:S01]  /*2f50*/  IMAD.X R15, RZ, RZ, UR7, P1 ;  /* 0x00000007ff0f7e24 */ /* 0x000fe200088e06ff */
[----:B------:R0:W5:Y:S01]  /*2f60*/  LDG.E.U8 R7, desc[UR8][R6.64] ;  /* 0x0000000806077981 */ /* 0x000162000c1e1100 */
[----:B-1----:R-:W-:-:S02]  /*2f70*/  IADD3 R18, P1, PT, R11, UR6, RZ ;  /* 0x000000060b127c10 */ /* 0x002fc4000ff3e0ff */
[----:B------:R-:W-:Y:S01]  /*2f80*/  IMAD.X R23, RZ, RZ, UR7, P2 ;  /* 0x00000007ff177e24 */ /* 0x000fe200090e06ff */
[----:B------:R-:W5:Y:S02]  /*2f90*/  LDG.E.U8 R13, desc[UR8][R12.64] ;  /* 0x000000080c0d7981 */ /* 0x000f64000c1e1100 */
[----:B------:R-:W-:Y:S02]  /*2fa0*/  IMAD.X R19, RZ, RZ, UR7, P1 ;  /* 0x00000007ff137e24 */ /* 0x000fe400088e06ff */
[----:B------:R-:W5:Y:S04]  /*2fb0*/  LDG.E.U8 R15, desc[UR8][R14.64] ;  /* 0x000000080e0f7981 */ /* 0x000f68000c1e1100 */
[----:B------:R-:W5:Y:S04]  /*2fc0*/  LDG.E.U8 R23, desc[UR8][R22.64] ;  /* 0x0000000816177981 */ /* 0x000f68000c1e1100 */
[----:B------:R-:W5:Y:S01]  /*2fd0*/  LDG.E.U8 R19, desc[UR8][R18.64] ;  /* 0x0000000812137981 */ /* 0x000f62000c1e1100 */
[----:B------:R-:W-:Y:S01]  /*2fe0*/  VIADD R26, R26, 0x1000 ;  /* 0x000010001a1a7836 */ /* 0x000fe20000000000 */
[----:B--2---:R-:W-:-:S02]  /*2ff0*/  ISETP.NE.AND P1, PT, R3, R2, PT ;  /* 0x000000020300720c */ /* 0x004fc40003f25270 */
[-C--:B---3--:R-:W-:Y:S02]  /*3000*/  ISETP.NE.AND P2, PT, R25, R2.reuse, PT ;  /* 0x000000021900720c */ /* 0x088fe40003f45270 */
[----:B0-----:R-:W-:Y:S02]  /*3010*/  SEL R6, RZ, 0x1, P1 ;  /* 0x00000001ff067807 */ /* 0x001fe40000800000 */
        /* <DEDUP_REMOVED lines=21> */
.L_x_145:
[----:B------:R-:W-:Y:S05]  /*3170*/  BSYNC.RECONVERGENT B2 ;  /* 0x0000000000027941 */ /* 0x000fea0003800200 */
.L_x_144:
[----:B------:R-:W-:Y:S05]  /*3180*/  @!P0 BRA `(.L_x_139) ;  /* 0x0000000000cc8947 */ /* 0x000fea0003800000 */
[----:B------:R-:W-:Y:S01]  /*3190*/  ISETP.GE.U32.AND P1, PT, R21, 0x4, PT ;  /* 0x000000041500780c */ /* 0x000fe20003f26070 */
[----:B------:R-:W-:Y:S01]  /*31a0*/  BSSY.RECONVERGENT B2, `(.L_x_146) ;  /* 0x0000020000027945 */ /* 0x000fe20003800200 */
[----:B------:R-:W-:-:S11]  /*31b0*/  LOP3.LUT P0, RZ, R10, 0x3, RZ, 0xc0, !PT ;  /* 0x000000030aff7812 */ /* 0x000fd6000780c0ff */
[----:B------:R-:W-:Y:S05]  /*31c0*/  @!P1 BRA `(.L_x_147) ;  /* 0x0000000000749947 */ /* 0x000fea0003800000 */
[----:B------:R-:W-:-:S04]  /*31d0*/  IMAD.IADD R9, R26, 0x1, R9 ;  /* 0x000000011a097824 */ /* 0x000fc800078e0209 */
[C---:B------:R-:W-:Y:S01]  /*31e0*/  VIADD R12, R9.reuse, 0x200 ;  /* 0x00000200090c7836 */ /* 0x040fe20000000000 */
[C---:B------:R-:W-:Y:S01]  /*31f0*/  IADD3 R6, P1, PT, R9.reuse, UR6, RZ ;  /* 0x0000000609067c10 */ /* 0x040fe2000ff3e0ff */
[C---:B------:R-:W-:Y:S02]  /*3200*/  VIADD R14, R9.reuse, 0x400 ;  /* 0x00000400090e7836 */ /* 0x040fe40000000000 */
[----:B------:R-:W-:Y:S01]  /*3210*/  VIADD R9, R9, 0x600 ;  /* 0x0000060009097836 */ /* 0x000fe20000000000 */
[----:B------:R-:W-:Y:S01]  /*3220*/  IADD3 R12, P2, PT, R12, UR6, RZ ;  /* 0x000000060c0c7c10 */ /* 0x000fe2000ff5e0ff */
[----:B------:R-:W-:Y:S01]  /*3230*/  IMAD.X R7, RZ, RZ, UR7, P1 ;  /* 0x00000007ff077e24 */ /* 0x000fe200088e06ff */
[----:B------:R-:W-:Y:S02]  /*3240*/  IADD3 R14, P1, PT, R14, UR6, RZ ;  /* 0x000000060e0e7c10 */ /* 0x000fe4000ff3e0ff */
[----:B------:R-:W-:Y:S01]  /*3250*/  IADD3 R10, P3, PT, R9, UR6, RZ ;  /* 0x00000006090a7c10 */ /* 0x000fe2000ff7e0ff */
[----:B------:R-:W-:-:S02]  /*3260*/  IMAD.X R13, RZ, RZ, UR7, P2 ;  /* 0x00000007ff0d7e24 */ /* 0x000fc400090e06ff */
[----:B------:R-:W-:Y:S01]  /*3270*/  IMAD.X R15, RZ, RZ, UR7, P1 ;  /* 0x00000007ff0f7e24 */ /* 0x000fe200088e06ff */
[----:B------:R-:W2:Y:S01]  /*3280*/  LDG.E.U8 R7, desc[UR8][R6.64] ;  /* 0x0000000806077981 */ /* 0x000ea2000c1e1100 */
[----:B------:R-:W-:-:S03]  /*3290*/  IMAD.X R11, RZ, RZ, UR7, P3 ;  /* 0x00000007ff0b7e24 */ /* 0x000fc600098e06ff */
        /* <DEDUP_REMOVED lines=16> */
.L_x_147:
[----:B------:R-:W-:Y:S05]  /*33a0*/  BSYNC.RECONVERGENT B2 ;  /* 0x0000000000027941 */ /* 0x000fea0003800200 */
.L_x_146:
[----:B------:R-:W-:Y:S05]  /*33b0*/  @!P0 BRA `(.L_x_139) ;  /* 0x0000000000408947 */ /* 0x000fea0003800000 */
[----:B------:R-:W-:Y:S01]  /*33c0*/  LOP3.LUT R3, R4, 0xffff, RZ, 0xc0, !PT ;  /* 0x0000ffff04037812 */ /* 0x000fe200078ec0ff */
[----:B------:R-:W-:-:S03]  /*33d0*/  IMAD.IADD R8, R26, 0x1, R8 ;  /* 0x000000011a087824 */ /* 0x000fc600078e0208 */
[----:B------:R-:W-:-:S04]  /*33e0*/  LEA.HI R3, R3, 0x1, RZ, 0x17 ;  /* 0x0000000103037811 */ /* 0x000fc800078fb8ff */
[----:B------:R-:W-:-:S05]  /*33f0*/  LOP3.LUT R3, R3, 0x3, RZ, 0xc0, !PT ;  /* 0x0000000303037812 */ /* 0x000fca00078ec0ff */
[----:B------:R-:W-:-:S07]  /*3400*/  IMAD.MOV R3, RZ, RZ, -R3 ;  /* 0x000000ffff037224 */ /* 0x000fce00078e0a03 */
.L_x_148:
[----:B------:R-:W-:-:S05]  /*3410*/  IADD3 R6, P0, PT, R8, UR6, RZ ;  /* 0x0000000608067c10 */ /* 0x000fca000ff1e0ff */
[----:B------:R-:W-:-:S06]  /*3420*/  IMAD.X R7, RZ, RZ, UR7, P0 ;  /* 0x00000007ff077e24 */ /* 0x000fcc00080e06ff */
        /* <DEDUP_REMOVED lines=9> */
.L_x_139:
[----:B------:R-:W-:Y:S05]  /*34c0*/  BSYNC.RECONVERGENT B1 ;  /* 0x0000000000017941 */ /* 0x000fea0003800200 */
.L_x_136:
        /* <DEDUP_REMOVED lines=32> */
[----:B------:R-:W-:Y:S01]  /*36d0*/  @!P2 MOV R8, 0x400 ;  /* 0x000004000008a802 */ /* 0x000fe20000000f00 */
[----:B------:R-:W-:Y:S01]  /*36e0*/  IMAD.X R4, R3, 0x1, R6, P0 ;  /* 0x0000000103047824 */ /* 0x000fe200000e0606 */
[----:B------:R-:W-:Y:S02]  /*36f0*/  @!P2 SHF.R.U32.HI R6, RZ, 0x2, R5 ;  /* 0x00000002ff06a819 */ /* 0x000fe40000011605 */
[----:B--2---:R-:W-:Y:S02]  /*3700*/  @!P2 LEA R11, R11, R8, 0x18 ;  /* 0x000000080b0ba211 */ /* 0x004fe400078ec0ff */
[----:B------:R-:W1:Y:S01]  /*3710*/  SHFL.DOWN PT, R3, R4, 0x10, 0x1f ;  /* 0x0a001f0004037f89 */ /* 0x000e6200000e0000 */
[----:B------:R-:W-:-:S05]  /*3720*/  @!P2 LOP3.LUT R6, R6, 0xf8, RZ, 0xc0, !PT ;  /* 0x000000f80606a812 */ /* 0x000fca00078ec0ff */
        /* <DEDUP_REMOVED lines=9> */
[----:B------:R-:W0:Y:S01]  /*37c0*/  S2UR UR5, SR_CgaCtaId ;  /* 0x00000000000579c3 */ /* 0x000e220000008800 */
[----:B------:R-:W-:Y:S02]  /*37d0*/  UMOV UR4, 0x400 ;  /* 0x0000040000047882 */ /* 0x000fe40000000000 */
[----:B0-----:R-:W-:-:S09]  /*37e0*/  ULEA UR4, UR5, UR4, 0x18 ;  /* 0x0000000405047291 */ /* 0x001fd2000f8ec0ff */
[----:B------:R-:W-:Y:S04]  /*37f0*/  LDS.64 R8, [UR4+0x18] ;  /* 0x00001804ff087984 */ /* 0x000fe80008000a00 */
[----:B------:R-:W2:Y:S04]  /*3800*/  LDS.128 R24, [UR4+0x20] ;  /* 0x00002004ff187984 */ /* 0x000ea80008000c00 */
[----:B------:R-:W0:Y:S04]  /*3810*/  LDS.128 R4, [UR4+0x30] ;  /* 0x00003004ff047984 */ /* 0x000e280008000c00 */
[----:B------:R-:W1:Y:S04]  /*3820*/  LDS.128 R20, [UR4+0x40] ;  /* 0x00004004ff147984 */ /* 0x000e680008000c00 */
[----:B------:R-:W3:Y:S04]  /*3830*/  LDS.128 R16, [UR4+0x50] ;  /* 0x00005004ff107984 */ /* 0x000ee80008000c00 */
[----:B------:R-:W4:Y:S01]  /*3840*/  LDS.128 R12, [UR4+0x60] ;  /* 0x00006004ff0c7984 */ /* 0x000f220008000c00 */
[----:B--2---:R-:W-:-:S04]  /*3850*/  IADD3 R11, P1, P2, R24, R8, R2 ;  /* 0x00000008180b7210 */ /* 0x004fc80007a3e002 */
[----:B------:R-:W-:Y:S02]  /*3860*/  IADD3.X R25, PT, PT, R25, R9, R3, P1, P2 ;  /* 0x0000000919197210 */ /* 0x000fe40000fe4403 */
[----:B0-----:R-:W-:Y:S02]  /*3870*/  IADD3 R3, P1, P2, R4, R11, R26 ;  /* 0x0000000b04037210 */ /* 0x001fe40007a3e01a */
[----:B------:R-:W0:Y:S02]  /*3880*/  LDS.128 R8, [UR4+0x70] ;  /* 0x00007004ff087984 */ /* 0x000e240008000c00 */
[----:B------:R-:W-:Y:S02]  /*3890*/  IADD3.X R5, PT, PT, R5, R25, R27, P1, P2 ;  /* 0x0000001905057210 */ /* 0x000fe40000fe441b */
[----:B------:R-:W2:Y:S01]  /*38a0*/  LDS.128 R24, [UR4+0x80] ;  /* 0x00008004ff187984 */ /* 0x000ea20008000c00 */
[----:B-1----:R-:W-:-:S04]  /*38b0*/  IADD3 R3, P1, P2, R20, R3, R6 ;  /* 0x0000000314037210 */ /* 0x002fc80007a3e006 */
[----:B---3--:R-:W-:Y:S02]  /*38c0*/  IADD3 R3, P3, P4, R16, R3, R22 ;  /* 0x0000000310037210 */ /* 0x008fe40007c7e016 */
[----:B------:R-:W-:Y:S02]  /*38d0*/  IADD3.X R7, PT, PT, R21, R5, R7, P1, P2 ;  /* 0x0000000515077210 */ /* 0x000fe40000fe4407 */
[----:B----4-:R-:W-:Y:S02]  /*38e0*/  IADD3 R3, P1, P2, R12, R3, R18 ;  /* 0x000000030c037210 */ /* 0x010fe40007a3e012 */
[----:B------:R-:W-:-:S04]  /*38f0*/  IADD3.X R17, PT, PT, R17, R7, R23, P3, P4 ;  /* 0x0000000711117210 */ /* 0x000fc80001fe8417 */
[----:B------:R-:W-:Y:S02]  /*3900*/  IADD3.X R13, PT, PT, R13, R17, R19, P1, P2 ;  /* 0x000000110d0d7210 */ /* 0x000fe40000fe4413 */
[----:B0-----:R-:W-:-:S04]  /*3910*/  IADD3 R3, P3, P4, R8, R3, R14 ;  /* 0x0000000308037210 */ /* 0x001fc80007c7e00e */
[----:B--2---:R-:W-:Y:S02]  /*3920*/  IADD3 R3, P1, P2, R24, R3, R10 ;  /* 0x0000000318037210 */ /* 0x004fe40007a3e00a */
[----:B------:R-:W-:Y:S02]  /*3930*/  IADD3.X R9, PT, PT, R9, R13, R15, P3, P4 ;  /* 0x0000000d09097210 */ /* 0x000fe40001fe840f */
[----:B------:R-:W-:Y:S02]  /*3940*/  IADD3 R2, P3, PT, R3, R26, RZ ;  /* 0x0000001a03027210 */ /* 0x000fe40007f7e0ff */
[----:B------:R-:W-:-:S05]  /*3950*/  IADD3.X R3, PT, PT, R25, R9, R11, P1, P2 ;  /* 0x0000000919037210 */ /* 0x000fca0000fe440b */
[----:B------:R-:W-:-:S07]  /*3960*/  IMAD.X R3, R3, 0x1, R27, P3 ;  /* 0x0000000103037824 */ /* 0x000fce00018e061b */
.L_x_135:
[----:B------:R-:W-:Y:S05]  /*3970*/  BSYNC.RECONVERGENT B0 ;  /* 0x0000000000007941 */ /* 0x000fea0003800200 */
.L_x_119:
[----:B------:R-:W-:Y:S05]  /*3980*/  @P0 EXIT ;  /* 0x000000000000094d */ /* 0x000fea0003800000 */
[----:B------:R-:W3:Y:S02]  /*3990*/  LDC.64 R4, c[0x0][0x390] ;  /* 0x0000e400ff047b82 */ /* 0x000ee40000000a00 */
[----:B---3--:R-:W-:-:S05]  /*39a0*/  IMAD.WIDE.U32 R4, R0, 0x8, R4 ;  /* 0x0000000800047825 */ /* 0x008fca00078e0004 */
[----:B------:R-:W-:Y:S01]  /*39b0*/  STG.E.64 desc[UR8][R4.64], R2 ;  /* 0x0000000204007986 */ /* 0x000fe2000c101b08 */
[----:B------:R-:W-:Y:S05]  /*39c0*/  EXIT ;  /* 0x000000000000794d */ /* 0x000fea0003800000 */
.L_x_149:
        /* <DEDUP_REMOVED lines=11> */
.L_x_1110:


//--------------------- .text._ZN3cub18CUB_300001_SM_10006detail6reduce28DeviceReduceSingleTileKernelINS2_10policy_hubIljN4cuda3std3__44plusIlEEE10Policy1000EN6thrust24THRUST_300001_SM_1000_NS18transform_iteratorINSD_6detail14equal_to_valueIbEENSF_15normal_iteratorINSD_10device_ptrIbEEEEllEEPljS9_llNS7_10__identityEEEvT0_T1_T2_T3_T4_T6_ --------------------------
	.section	.text._ZN3cub18CUB_300001_SM_10006detail6reduce28DeviceReduceSingleTileKernelINS2_10policy_hubIljN4cuda3std3__44plusIlEEE10Policy1000EN6thrust24THRUST_300001_SM_1000_NS18transform_iteratorINSD_6detail14equal_to_valueIbEENSF_15normal_iteratorINSD_10device_ptrIbEEEEllEEPljS9_llNS7_10__identityEEEvT0_T1_T2_T3_T4_T6_,"ax",@progbits
	.align	128
        .global         _ZN3cub18CUB_300001_SM_10006detail6reduce28DeviceReduceSingleTileKernelINS2_10policy_hubIljN4cuda3std3__44plusIlEEE10Policy1000EN6thrust24THRUST_300001_SM_1000_NS18transform_iteratorINSD_6detail14equal_to_valueIbEENSF_15normal_iteratorINSD_10device_ptrIbEEEEllEEPljS9_llNS7_10__identityEEEvT0_T1_T2_T3_T4_T6_
        .type           _ZN3cub18CUB_300001_SM_10006detail6reduce28DeviceReduceSingleTileKernelINS2_10policy_hubIljN4cuda3std3__44plusIlEEE10Policy1000EN6thrust24THRUST_300001_SM_1000_NS18transform_iteratorINSD_6detail14equal_to_valueIbEENSF_15normal_iteratorINSD_10device_ptrIbEEEEllEEPljS9_llNS7_10__identityEEEvT0_T1_T2_T3_T4_T6_,@function
        .size           _ZN3cub18CUB_300001_SM_10006detail6reduce28DeviceReduceSingleTileKernelINS2_10policy_hubIljN4cuda3std3__44plusIlEEE10Policy1000EN6thrust24THRUST_300001_SM_1000_NS18transform_iteratorINSD_6detail14equal_to_valueIbEENSF_15normal_iteratorINSD_10device_ptrIbEEEEllEEPljS9_llNS7_10__identityEEEvT0_T1_T2_T3_T4_T6_,(.L_x_1111 - _ZN3cub18CUB_300001_SM_10006detail6reduce28DeviceReduceSingleTileKernelINS2_10policy_hubIljN4cuda3std3__44plusIlEEE10Policy1000EN6thrust24THRUST_300001_SM_1000_NS18transform_iteratorINSD_6detail14equal_to_valueIbEENSF_15normal_iteratorINSD_10device_ptrIbEEEEllEEPljS9_llNS7_10__identityEEEvT0_T1_T2_T3_T4_T6_)
        .other          _ZN3cub18CUB_300001_SM_10006detail6reduce28DeviceReduceSingleTileKernelINS2_10policy_hubIljN4cuda3std3__44plusIlEEE10Policy1000EN6thrust24THRUST_300001_SM_1000_NS18transform_iteratorINSD_6detail14equal_to_valueIbEENSF_15normal_iteratorINSD_10device_ptrIbEEEEllEEPljS9_llNS7_10__identityEEEvT0_T1_T2_T3_T4_T6_,@"STO_CUDA_ENTRY STV_DEFAULT"
_ZN3cub18CUB_300001_SM_10006detail6reduce28DeviceReduceSingleTileKernelINS2_10policy_hubIljN4cuda3std3__44plusIlEEE10Policy1000EN6thrust24THRUST_300001_SM_1000_NS18transform_iteratorINSD_6detail14equal_to_valueIbEENSF_15normal_iteratorINSD_10device_ptrIbEEEEllEEPljS9_llNS7_10__identityEEEvT0_T1_T2_T3_T4_T6_:
.text._ZN3cub18CUB_300001_SM_10006detail6reduce28DeviceReduceSingleTileKernelINS2_10policy_hubIljN4cuda3std3__44plusIlEEE10Policy1000EN6thrust24THRUST_300001_SM_1000_NS18transform_iteratorINSD_6detail14equal_to_valueIbEENSF_15normal_iteratorINSD_10device_ptrIbEEEEllEEPljS9_llNS7_10__identityEEEvT0_T1_T2_T3_T4_T6_:
        /* <DEDUP_REMOVED lines=13> */
.L_x_150:
[----:B------:R-:W0:Y:S01]  /*00d0*/  LDC R4, c[0x0][0x388] ;  /* 0x0000e200ff047b82 */ /* 0x000e220000000800 */
[----:B------:R-:W-:Y:S01]  /*00e0*/  ISETP.GT.U32.AND P0, PT, R32, 0xdff, PT ;  /* 0x00000dff2000780c */ /* 0x000fe20003f04070 */
[----:B------:R-:W-:-:S12]  /*00f0*/  BSSY.RECONVERGENT B0, `(.L_x_151) ;  /* 0x000032c000007945 */ /* 0x000fd80003800200 */
[----:B------:R-:W-:Y:S05]  /*0100*/  @P0 BRA `(.L_x_152) ;  /* 0x00000018004c0947 */ /* 0x000fea0003800000 */
[----:B------:R-:W1:Y:S01]  /*0110*/  S2R R5, SR_TID.X ;  /* 0x0000000000057919 */ /* 0x000e620000002100 */
[----:B------:R-:W-:Y:S01]  /*0120*/  BSSY.RECONVERGENT B1, `(.L_x_153) ;  /* 0x000000f000017945 */ /* 0x000fe20003800200 */
[----:B------:R-:W-:Y:S02]  /*0130*/  IMAD.MOV.U32 R0, RZ, RZ, RZ ;  /* 0x000000ffff007224 */ /* 0x000fe400078e00ff */
[----:B------:R-:W-:Y:S01]  /*0140*/  IMAD.MOV.U32 R6, RZ, RZ, RZ ;  /* 0x000000ffff067224 */ /* 0x000fe200078e00ff */
        /* <DEDUP_REMOVED lines=8> */
[----:B------:R-:W-:-:S03]  /*01d0*/  IMAD.MOV.U32 R6, RZ, RZ, RZ ;  /* 0x000000ffff067224 */ /* 0x000fc600078e00ff */
[----:B--2---:R-:W-:Y:S01]  /*01e0*/  ISETP.NE.AND P0, PT, R2, R7, PT ;  /* 0x000000070200720c */ /* 0x004fe20003f05270 */
[----:B------:R-:W-:-:S03]  /*01f0*/  VIADD R7, R5, 0x200 ;  /* 0x0000020005077836 */ /* 0x000fc60000000000 */
[----:B------:R-:W-:-:S09]  /*0200*/  SEL R0, RZ, 0x1, P0 ;  /* 0x00000001ff007807 */ /* 0x000fd20000000000 */
.L_x_154:
[----:B------:R-:W-:Y:S05]  /*0210*/  BSYNC.RECONVERGENT B1 ;  /* 0x0000000000017941 */ /* 0x000fea0003800200 */
.L_x_153:
        /* <DEDUP_REMOVED lines=17> */
.L_x_159:
        /* <DEDUP_REMOVED lines=71> */
.L_x_158:
[----:B------:R-:W-:Y:S05]  /*07a0*/  BSYNC.RECONVERGENT B2 ;  /* 0x0000000000027941 */ /* 0x000fea0003800200 */
.L_x_157:
[----:B------:R-:W-:Y:S05]  /*07b0*/  @!P0 BRA `(.L_x_156) ;  /* 0x0000000400608947 */ /* 0x000fea0003800000 */
[----:B------:R-:W-:Y:S01]  /*07c0*/  ISETP.GE.U32.AND P1, PT, R16, 0x8, PT ;  /* 0x000000081000780c */ /* 0x000fe20003f26070 */
[----:B------:R-:W-:Y:S01]  /*07d0*/  BSSY.RECONVERGENT B2, `(.L_x_160) ;  /* 0x0000029000027945 */ /* 0x000fe20003800200 */
[----:B------:R-:W-:-:S04]  /*07e0*/  LOP3.LUT R18, R8, 0x7, RZ, 0xc0, !PT ;  /* 0x0000000708127812 */ /* 0x000fc800078ec0ff */
[----:B------:R-:W-:-:S07]  /*07f0*/  ISETP.NE.AND P0, PT, R18, RZ, PT ;  /* 0x000000ff1200720c */ /* 0x000fce0003f05270 */
[----:B------:R-:W-:Y:S06]  /*0800*/  @!P1 BRA `(.L_x_161) ;  /* 0x0000000000949947 */ /* 0x000fec0003800000 */
        /* <DEDUP_REMOVED lines=37> */
.L_x_161:
[----:B------:R-:W-:Y:S05]  /*0a60*/  BSYNC.RECONVERGENT B2 ;  /* 0x0000000000027941 */ /* 0x000fea0003800200 */
.L_x_160:
        /* <DEDUP_REMOVED lines=27> */
.L_x_163:
[----:B------:R-:W-:Y:S05]  /*0c20*/  BSYNC.RECONVERGENT B2 ;  /* 0x0000000000027941 */ /* 0x000fea0003800200 */
.L_x_162:
[----:B------:R-:W-:Y:S05]  /*0c30*/  @!P0 BRA `(.L_x_156) ;  /* 0x0000000000408947 */ /* 0x000fea0003800000 */
[----:B------:R-:W1:Y:S01]  /*0c40*/  LDCU.64 UR4, c[0x0][0x380] ;  /* 0x00007000ff0477ac */ /* 0x000e620008000a00 */
[----:B0-----:R-:W-:Y:S02]  /*0c50*/  LOP3.LUT R11, R4, 0xff, RZ, 0xc0, !PT ;  /* 0x000000ff040b7812 */ /* 0x001fe400078ec0ff */
[----:B-1----:R-:W-:Y:S01]  /*0c60*/  IADD3 R8, P0, PT, R7, UR4, RZ ;  /* 0x0000000407087c10 */ /* 0x002fe2000ff1e0ff */
[----:B------:R-:W-:-:S04]  /*0c70*/  IMAD.MOV R7, RZ, RZ, -R9 ;  /* 0x000000ffff077224 */ /* 0x000fc800078e0a09 */
[----:B------:R-:W-:-:S08]  /*0c80*/  IMAD.X R3, RZ, RZ, UR5, P0 ;  /* 0x00000005ff037e24 */ /* 0x000fd000080e06ff */
.L_x_164:
[----:B------:R-:W-:-:S06]  /*0c90*/  IMAD.MOV.U32 R2, RZ, RZ, R8 ;  /* 0x000000ffff027224 */ /* 0x000fcc00078e0008 */
[----:B------:R0:W2:Y:S01]  /*0ca0*/  LDG.E.U8 R2, desc[UR6][R2.64] ;  /* 0x0000000602027981 */ /* 0x0000a2000c1e1100 */
[----:B------:R-:W-:Y:S01]  /*0cb0*/  VIADD R7, R7, 0x1 ;  /* 0x0000000107077836 */ /* 0x000fe20000000000 */
[----:B------:R-:W-:-:S05]  /*0cc0*/  IADD3 R8, P2, PT, R8, 0x200, RZ ;  /* 0x0000020008087810 */ /* 0x000fca0007f5e0ff */
[----:B0-----:R-:W-:Y:S01]  /*0cd0*/  IMAD.X R3, RZ, RZ, R3, P2 ;  /* 0x000000ffff037224 */ /* 0x001fe200010e0603 */
[----:B--2---:R-:W-:-:S04]  /*0ce0*/  ISETP.NE.AND P0, PT, R2, R11, PT ;  /* 0x0000000b0200720c */ /* 0x004fc80003f05270 */
[----:B------:R-:W-:Y:S02]  /*0cf0*/  SEL R9, RZ, 0x1, P0 ;  /* 0x00000001ff097807 */ /* 0x000fe40000000000 */
[----:B------:R-:W-:Y:S02]  /*0d00*/  ISETP.NE.AND P0, PT, R7, RZ, PT ;  /* 0x000000ff0700720c */ /* 0x000fe40003f05270 */
[----:B------:R-:W-:-:S05]  /*0d10*/  IADD3 R0, P1, PT, R0, R9, RZ ;  /* 0x0000000900007210 */ /* 0x000fca0007f3e0ff */
[----:B------:R-:W-:-:S06]  /*0d20*/  IMAD.X R6, RZ, RZ, R6, P1 ;  /* 0x000000ffff067224 */ /* 0x000fcc00008e0606 */
[----:B------:R-:W-:Y:S05]  /*0d30*/  @P0 BRA `(.L_x_164) ;  /* 0xfffffffc00d40947 */ /* 0x000fea000383ffff */
.L_x_156:
[----:B------:R-:W-:Y:S05]  /*0d40*/  BSYNC.RECONVERGENT B1 ;  /* 0x0000000000017941 */ /* 0x000fea0003800200 */
.L_x_155:
[----:B------:R-:W-:-:S13]  /*0d50*/  ISETP.GE.U32.AND P0, PT, R32, 0x200, PT ;  /* 0x000002002000780c */ /* 0x000fda0003f06070 */
[----:B------:R-:W-:Y:S05]  /*0d60*/  @!P0 BRA `(.L_x_165) ;  /* 0x00000004002c8947 */ /* 0x000fea0003800000 */
[----:B------:R-:W1:Y:S01]  /*0d70*/  S2R R8, SR_LANEID ;  /* 0x0000000000087919 */ /* 0x000e620000000000 */
[----:B------:R-:W2:Y:S04]  /*0d80*/  SHFL.DOWN PT, R2, R0, 0x1, 0x1f ;  /* 0x08201f0000027f89 */ /* 0x000ea800000e0000 */
[----:B------:R-:W3:Y:S01]  /*0d90*/  SHFL.DOWN PT, R3, R6, 0x1, 0x1f ;  /* 0x08201f0006037f89 */ /* 0x000ee200000e0000 */
[----:B-1----:R-:W-:-:S04]  /*0da0*/  ISETP.GT.AND P0, PT, R8, 0x1e, PT ;  /* 0x0000001e0800780c */ /* 0x002fc80003f04270 */
[----:B--2---:R-:W-:Y:S02]  /*0db0*/  SEL R9, R2, RZ, !P0 ;  /* 0x000000ff02097207 */ /* 0x004fe40004000000 */
[----:B---3--:R-:W-:Y:S02]  /*0dc0*/  SEL R3, R3, RZ, !P0 ;  /* 0x000000ff03037207 */ /* 0x008fe40004000000 */
[----:B------:R-:W-:-:S05]  /*0dd0*/  IADD3 R9, P0, PT, R0, R9, RZ ;  /* 0x0000000900097210 */ /* 0x000fca0007f1e0ff */
[----:B0-----:R-:W-:Y:S01]  /*0de0*/  IMAD.X R4, R6, 0x1, R3, P0 ;  /* 0x0000000106047824 */ /* 0x001fe200000e0603 */
        /* <DEDUP_REMOVED lines=67> */
.L_x_165:
[----:B------:R-:W-:-:S04]  /*1220*/  LOP3.LUT R2, R5, 0x3e0, RZ, 0xc0, !PT ;  /* 0x000003e005027812 */ /* 0x000fc800078ec0ff */
        /* <DEDUP_REMOVED lines=27> */
[----:B------:R-:W-:-:S02]  /*13e0*/  VIADD R4, R2, 0x8 ;  /* 0x0000000802047836 */ /* 0x000fc40000000000 */
[----:B------:R-:W-:Y:S01]  /*13f0*/  VIADD R2, R2, 0x10 ;  /* 0x0000001002027836 */ /* 0x000fe20000000000 */
        /* <DEDUP_REMOVED lines=38> */
[----:B------:R-:W4:Y:S04]  /*1660*/  LDS.128 R16, [UR4+0x50] ;  /* 0x00005004ff107984 */ /* 0x000f280008000c00 */
[----:B------:R-:W5:Y:S01]  /*1670*/  LDS.128 R20, [UR4+0x60] ;  /* 0x00006004ff147984 */ /* 0x000f620008000c00 */
[----:B-1----:R-:W-:-:S02]  /*1680*/  SEL R28, R24, RZ, P1 ;  /* 0x000000ff181c7207 */ /* 0x002fc40000800000 */
[----:B------:R-:W-:Y:S02]  /*1690*/  SEL R0, R25, RZ, P1 ;  /* 0x000000ff19007207 */ /* 0x000fe40000800000 */
[----:B--2---:R-:W-:Y:S01]  /*16a0*/  SEL R33, R4, RZ, P2 ;  /* 0x000000ff04217207 */ /* 0x004fe20001000000 */
[----:B------:R-:W1:Y:S01]  /*16b0*/  LDS.128 R24, [UR4+0x70] ;  /* 0x00007004ff187984 */ /* 0x000e620008000c00 */
[----:B------:R-:W-:Y:S02]  /*16c0*/  SEL R4, R5, RZ, P2 ;  /* 0x000000ff05047207 */ /* 0x000fe40001000000 */
[----:B------:R-:W-:Y:S02]  /*16d0*/  IADD3 R33, P3, P4, R33, R28, R2 ;  /* 0x0000001c21217210 */ /* 0x000fe40007c7e002 */
[----:B------:R-:W2:Y:S01]  /*16e0*/  LDS.128 R28, [UR4+0x80] ;  /* 0x00008004ff1c7984 */ /* 0x000ea20008000c00 */
[C---:B------:R-:W-:Y:S02]  /*16f0*/  ISETP.GT.U32.AND P1, PT, R32.reuse, 0x60, PT ;  /* 0x000000602000780c */ /* 0x040fe40003f24070 */
[----:B------:R-:W-:-:S02]  /*1700*/  ISETP.GT.U32.AND P2, PT, R32, 0x80, PT ;  /* 0x000000802000780c */ /* 0x000fc40003f44070 */
[----:B------:R-:W-:Y:S02]  /*1710*/  SEL R5, R6, RZ, P1 ;  /* 0x000000ff06057207 */ /* 0x000fe40000800000 */
[----:B0-----:R-:W-:Y:S02]  /*1720*/  SEL R2, R8, RZ, P2 ;  /* 0x000000ff08027207 */ /* 0x001fe40001000000 */
[----:B------:R-:W-:Y:S02]  /*1730*/  IADD3.X R0, PT, PT, R4, R0, R3, P3, P4 ;  /* 0x0000000004007210 */ /* 0x000fe40001fe8403 */
[----:B------:R-:W-:Y:S02]  /*1740*/  SEL R7, R7, RZ, P1 ;  /* 0x000000ff07077207 */ /* 0x000fe40000800000 */
[----:B------:R-:W-:Y:S02]  /*1750*/  SEL R4, R9, RZ, P2 ;  /* 0x000000ff09047207 */ /* 0x000fe40001000000 */
[----:B------:R-:W-:-:S02]  /*1760*/  IADD3 R2, P3, P4, R2, R33, R5 ;  /* 0x0000002102027210 */ /* 0x000fc40007c7e005 */
[C---:B------:R-:W-:Y:S02]  /*1770*/  ISETP.GT.U32.AND P1, PT, R32.reuse, 0xa0, PT ;  /* 0x000000a02000780c */ /* 0x040fe40003f24070 */
[----:B------:R-:W-:Y:S02]  /*1780*/  ISETP.GT.U32.AND P2, PT, R32, 0xc0, PT ;  /* 0x000000c02000780c */ /* 0x000fe40003f44070 */
[----:B------:R-:W-:Y:S02]  /*1790*/  IADD3.X R4, PT, PT, R4, R0, R7, P3, P4 ;  /* 0x0000000004047210 */ /* 0x000fe40001fe8407 */
[----:B------:R-:W-:Y:S02]  /*17a0*/  SEL R3, R10, RZ, P1 ;  /* 0x000000ff0a037207 */ /* 0x000fe40000800000 */
[----:B---3--:R-:W-:Y:S02]  /*17b0*/  SEL R0, R12, RZ, P2 ;  /* 0x000000ff0c007207 */ /* 0x008fe40001000000 */
[----:B------:R-:W-:-:S02]  /*17c0*/  SEL R10, R11, RZ, P1 ;  /* 0x000000ff0b0a7207 */ /* 0x000fc40000800000 */
[----:B------:R-:W-:Y:S02]  /*17d0*/  ISETP.GT.U32.AND P1, PT, R32, 0xe0, PT ;  /* 0x000000e02000780c */ /* 0x000fe40003f24070 */
[----:B------:R-:W-:Y:S02]  /*17e0*/  SEL R5, R13, RZ, P2 ;  /* 0x000000ff0d057207 */ /* 0x000fe40001000000 */
[----:B------:R-:W-:Y:S02]  /*17f0*/  IADD3 R0, P3, P4, R0, R2, R3 ;  /* 0x0000000200007210 */ /* 0x000fe40007c7e003 */
[----:B------:R-:W-:Y:S02]  /*1800*/  ISETP.GT.U32.AND P2, PT, R32, 0x100, PT ;  /* 0x000001002000780c */ /* 0x000fe40003f44070 */
[----:B------:R-:W-:Y:S02]  /*1810*/  SEL R3, R14, RZ, P1 ;  /* 0x000000ff0e037207 */ /* 0x000fe40000800000 */
[----:B------:R-:W-:-:S02]  /*1820*/  SEL R15, R15, RZ, P1 ;  /* 0x000000ff0f0f7207 */ /* 0x000fc40000800000 */
[----:B------:R-:W-:Y:S02]  /*1830*/  ISETP.GT.U32.AND P1, PT, R32, 0x120, PT ;  /* 0x000001202000780c */ /* 0x000fe40003f24070 */
[----:B------:R-:W-:Y:S02]  /*1840*/  IADD3.X R5, PT, PT, R5, R4, R10, P3, P4 ;  /* 0x0000000405057210 */ /* 0x000fe40001fe840a */
[----:B----4-:R-:W-:Y:S02]  /*1850*/  SEL R2, R16, RZ, P2 ;  /* 0x000000ff10027207 */ /* 0x010fe40001000000 */
[----:B------:R-:W-:Y:S02]  /*1860*/  SEL R4, R17, RZ, P2 ;  /* 0x000000ff11047207 */ /* 0x000fe40001000000 */
[----:B------:R-:W-:Y:S02]  /*1870*/  ISETP.GT.U32.AND P2, PT, R32, 0x140, PT ;  /* 0x000001402000780c */ /* 0x000fe40003f44070 */
[----:B------:R-:W-:-:S02]  /*1880*/  SEL R7, R18, RZ, P1 ;  /* 0x000000ff12077207 */ /* 0x000fc40000800000 */
[----:B------:R-:W-:Y:S02]  /*1890*/  SEL R18, R19, RZ, P1 ;  /* 0x000000ff13127207 */ /* 0x000fe40000800000 */
[----:B------:R-:W-:Y:S02]  /*18a0*/  IADD3 R2, P3, P4, R2, R0, R3 ;  /* 0x0000000002027210 */ /* 0x000fe40007c7e003 */
[----:B------:R-:W-:Y:S02]  /*18b0*/  ISETP.GT.U32.AND P1, PT, R32, 0x160, PT ;  /* 0x000001602000780c */ /* 0x000fe40003f24070 */
[----:B-----5:R-:W-:Y:S02]  /*18c0*/  SEL R0, R20, RZ, P2 ;  /* 0x000000ff14007207 */ /* 0x020fe40001000000 */
[----:B------:R-:W-:Y:S02]  /*18d0*/  IADD3.X R4, PT, PT, R4, R5, R15, P3, P4 ;  /* 0x0000000504047210 */ /* 0x000fe40001fe840f */
[----:B------:R-:W-:-:S02]  /*18e0*/  SEL R3, R22, RZ, P1 ;  /* 0x000000ff16037207 */ /* 0x000fc40000800000 */
[----:B------:R-:W-:Y:S02]  /*18f0*/  SEL R23, R23, RZ, P1 ;  /* 0x000000ff17177207 */ /* 0x000fe40000800000 */
[----:B------:R-:W-:Y:S02]  /*1900*/  SEL R5, R21, RZ, P2 ;  /* 0x000000ff15057207 */ /* 0x000fe40001000000 */
[----:B------:R-:W-:Y:S02]  /*1910*/  IADD3 R0, P1, P3, R0, R2, R7 ;  /* 0x0000000200007210 */ /* 0x000fe40007b3e007 */
[----:B-1----:R-:W-:Y:S02]  /*1920*/  SEL R2, R24, RZ, P5 ;  /* 0x000000ff18027207 */ /* 0x002fe40002800000 */
[----:B------:R-:W-:Y:S02]  /*1930*/  ISETP.GT.U32.AND P2, PT, R32, 0x1c0, PT ;  /* 0x000001c02000780c */ /* 0x000fe40003f44070 */
[----:B------:R-:W-:-:S02]  /*1940*/  IADD3.X R5, PT, PT, R5, R4, R18, P1, P3 ;  /* 0x0000000405057210 */ /* 0x000fc40000fe6412 */
[----:B------:R-:W-:Y:S02]  /*1950*/  IADD3 R2, P3, P4, R2, R0, R3 ;  /* 0x0000000002027210 */ /* 0x000fe40007c7e003 */
[----:B------:R-:W-:Y:S02]  /*1960*/  SEL R0, R26, RZ, P6 ;  /* 0x000000ff1a007207 */ /* 0x000fe40003000000 */
[----:B--2---:R-:W-:Y:S02]  /*1970*/  SEL R3, R28, RZ, P2 ;  /* 0x000000ff1c037207 */ /* 0x004fe40001000000 */
[----:B------:R-:W-:Y:S02]  /*1980*/  ISETP.GT.U32.AND P1, PT, R32, 0x1e0, PT ;  /* 0x000001e02000780c */ /* 0x000fe40003f24070 */
        /* <DEDUP_REMOVED lines=11> */
.L_x_152:
        /* <DEDUP_REMOVED lines=12> */
[----:B------:R-:W-:Y:S01]  /*1b00*/  VIADD R8, R32, 0xfffff200 ;  /* 0xfffff20020087836 */ /* 0x000fe20000000000 */
[----:B------:R-:W-:-:S02]  /*1b10*/  UMOV UR4, 0xe00 ;  /* 0x00000e0000047882 */ /* 0x000fc40000000000 */
[-C--:B--2---:R-:W-:Y:S02]  /*1b20*/  ISETP.NE.AND P0, PT, R5, R16.reuse, PT ;  /* 0x000000100500720c */ /* 0x084fe40003f05270 */
[-C--:B---3--:R-:W-:Y:S02]  /*1b30*/  ISETP.NE.AND P1, PT, R7, R16.reuse, PT ;  /* 0x000000100700720c */ /* 0x088fe40003f25270 */
[----:B------:R-:W-:Y:S02]  /*1b40*/  SEL R7, RZ, 0x1, P0 ;  /* 0x00000001ff077807 */ /* 0x000fe40000000000 */
[----:B----4-:R-:W-:Y:S02]  /*1b50*/  ISETP.NE.AND P2, PT, R9, R16, PT ;  /* 0x000000100900720c */ /* 0x010fe40003f45270 */
[----:B------:R-:W-:Y:S02]  /*1b60*/  SEL R6, RZ, 0x1, P1 ;  /* 0x00000001ff067807 */ /* 0x000fe40000800000 */
[----:B------:R-:W-:-:S02]  /*1b70*/  SEL R5, RZ, 0x1, P2 ;  /* 0x00000001ff057807 */ /* 0x000fc40001000000 */
[----:B-----5:R-:W-:Y:S02]  /*1b80*/  ISETP.NE.AND P2, PT, R11, R16, PT ;  /* 0x000000100b00720c */ /* 0x020fe40003f45270 */
[----:B------:R-:W-:Y:S02]  /*1b90*/  IADD3 R5, P0, P1, R5, R6, R7 ;  /* 0x0000000605057210 */ /* 0x000fe4000791e007 */
[----:B------:R-:W-:Y:S02]  /*1ba0*/  ISETP.NE.AND P3, PT, R13, R16, PT ;  /* 0x000000100d00720c */ /* 0x000fe40003f65270 */
[----:B------:R-:W-:Y:S02]  /*1bb0*/  IADD3.X R14, PT, PT, RZ, RZ, RZ, P0, P1 ;  /* 0x000000ffff0e7210 */ /* 0x000fe400007e24ff */
[----:B------:R-:W-:Y:S02]  /*1bc0*/  ISETP.GE.U32.AND P0, PT, R8, 0xe00, PT ;  /* 0x00000e000800780c */ /* 0x000fe40003f06070 */
[----:B------:R-:W-:-:S02]  /*1bd0*/  SEL R7, RZ, 0x1, P2 ;  /* 0x00000001ff077807 */ /* 0x000fc40001000000 */
[----:B------:R-:W-:Y:S02]  /*1be0*/  SEL R6, RZ, 0x1, P3 ;  /* 0x00000001ff067807 */ /* 0x000fe40001800000 */
[-C--:B------:R-:W-:Y:S02]  /*1bf0*/  ISETP.NE.AND P4, PT, R15, R16.reuse, PT ;  /* 0x000000100f00720c */ /* 0x080fe40003f85270 */
[----:B------:R-:W-:Y:S02]  /*1c00*/  ISETP.NE.AND P5, PT, R17, R16, PT ;  /* 0x000000101100720c */ /* 0x000fe40003fa5270 */
[----:B------:R-:W-:Y:S02]  /*1c10*/  IADD3 R15, P2, P3, R6, R5, R7 ;  /* 0x00000005060f7210 */ /* 0x000fe40007b5e007 */
[----:B------:R-:W-:Y:S02]  /*1c20*/  SEL R5, RZ, 0x1, P4 ;  /* 0x00000001ff057807 */ /* 0x000fe40002000000 */
[----:B------:R-:W-:-:S02]  /*1c30*/  SEL R6, RZ, 0x1, P5 ;  /* 0x00000001ff067807 */ /* 0x000fc40002800000 */
[----:B------:R-:W-:Y:S02]  /*1c40*/  IADD3.X R14, PT, PT, RZ, R14, RZ, P2, P3 ;  /* 0x0000000eff0e7210 */ /* 0x000fe400017e64ff */
[----:B------:R-:W-:-:S04]  /*1c50*/  IADD3 R15, P1, P4, R6, R15, R5 ;  /* 0x0000000f060f7210 */ /* 0x000fc80007c3e005 */
[----:B------:R-:W-:Y:S01]  /*1c60*/  IADD3.X R14, PT, PT, RZ, R14, RZ, P1, P4 ;  /* 0x0000000eff0e7210 */ /* 0x000fe20000fe84ff */
[----:B------:R-:W-:Y:S08]  /*1c70*/  @!P0 BRA `(.L_x_167) ;  /* 0x0000000000a08947 */ /* 0x000ff00003800000 */
[----:B------:R-:W0:Y:S01]  /*1c80*/  LDC R32, c[0x0][0x398] ;  /* 0x0000e600ff207b82 */ /* 0x000e220000000800 */
[----:B------:R-:W-:Y:S01]  /*1c90*/  LOP3.LUT R16, R4, 0xff, RZ, 0xc0, !PT ;  /* 0x000000ff04107812 */ /* 0x000fe200078ec0ff */
[----:B------:R-:W-:-:S06]  /*1ca0*/  UMOV UR4, 0xe00 ;  /* 0x00000e0000047882 */ /* 0x000fcc0000000000 */
.L_x_169:
[----:B------:R-:W-:-:S05]  /*1cb0*/  IADD3 R4, P0, PT, R2, UR4, RZ ;  /* 0x0000000402047c10 */ /* 0x000fca000ff1e0ff */
[----:B------:R-:W-:-:S05]  /*1cc0*/  IMAD.X R5, RZ, RZ, R3, P0 ;  /* 0x000000ffff057224 */ /* 0x000fca00000e0603 */
[----:B------:R-:W2:Y:S04]  /*1cd0*/  LDG.E.U8 R7, desc[UR6][R4.64] ;  /* 0x0000000604077981 */ /* 0x000ea8000c1e1100 */
[----:B------:R-:W3:Y:S04]  /*1ce0*/  LDG.E.U8 R9, desc[UR6][R4.64+0x200] ;  /* 0x0002000604097981 */ /* 0x000ee8000c1e1100 */
[----:B------:R-:W4:Y:S04]  /*1cf0*/  LDG.E.U8 R11, desc[UR6][R4.64+0x400] ;  /* 0x00040006040b7981 */ /* 0x000f28000c1e1100 */
[----:B------:R-:W5:Y:S04]  /*1d00*/  LDG.E.U8 R13, desc[UR6][R4.64+0x600] ;  /* 0x00060006040d7981 */ /* 0x000f68000c1e1100 */
[----:B------:R-:W5:Y:S04]  /*1d10*/  LDG.E.U8 R17, desc[UR6][R4.64+0x800] ;  /* 0x0008000604117981 */ /* 0x000f68000c1e1100 */
[----:B------:R-:W5:Y:S04]  /*1d20*/  LDG.E.U8 R19, desc[UR6][R4.64+0xa00] ;  /* 0x000a000604137981 */ /* 0x000f68000c1e1100 */
[----:B------:R1:W5:Y:S01]  /*1d30*/  LDG.E.U8 R21, desc[UR6][R4.64+0xc00] ;  /* 0x000c000604157981 */ /* 0x000362000c1e1100 */
        /* <DEDUP_REMOVED lines=12> */
[----:B-1----:R-:W-:-:S02]  /*1e00*/  SEL R5, RZ, 0x1, P4 ;  /* 0x00000001ff057807 */ /* 0x002fc40002000000 */
[----:B------:R-:W-:Y:S02]  /*1e10*/  SEL R4, RZ, 0x1, P5 ;  /* 0x00000001ff047807 */ /* 0x000fe40002800000 */
[----:B------:R-:W-:Y:S02]  /*1e20*/  IADD3.X R14, PT, PT, RZ, R14, RZ, P0, P1 ;  /* 0x0000000eff0e7210 */ /* 0x000fe400007e24ff */
[----:B------:R-:W-:Y:S01]  /*1e30*/  IADD3 R15, P5, P4, R4, R15, R5 ;  /* 0x0000000f040f7210 */ /* 0x000fe20007cbe005 */
[----:B0-----:R-:W-:Y:S01]  /*1e40*/  VIADD R5, R32, -UR4 ;  /* 0x8000000420057c36 */ /* 0x001fe20008000000 */
[----:B------:R-:W-:Y:S02]  /*1e50*/  ISETP.NE.AND P6, PT, R21, R16, PT ;  /* 0x000000101500720c */ /* 0x000fe40003fc5270 */
[----:B------:R-:W-:Y:S02]  /*1e60*/  IADD3.X R14, PT, PT, RZ, R14, RZ, P2, P3 ;  /* 0x0000000eff0e7210 */ /* 0x000fe400017e64ff */
[----:B------:R-:W-:-:S02]  /*1e70*/  ISETP.GE.U32.AND P0, PT, R5, 0xe00, PT ;  /* 0x00000e000500780c */ /* 0x000fc40003f06070 */
[----:B------:R-:W-:Y:S02]  /*1e80*/  SEL R4, RZ, 0x1, P6 ;  /* 0x00000001ff047807 */ /* 0x000fe40003000000 */
[----:B------:R-:W-:Y:S02]  /*1e90*/  IADD3.X R14, PT, PT, RZ, R14, RZ, P5, P4 ;  /* 0x0000000eff0e7210 */ /* 0x000fe40002fe84ff */
[----:B------:R-:W-:-:S05]  /*1ea0*/  IADD3 R15, P1, PT, R15, R4, RZ ;  /* 0x000000040f0f7210 */ /* 0x000fca0007f3e0ff */
[----:B------:R-:W-:Y:S02]  /*1eb0*/  IMAD.X R14, RZ, RZ, R14, P1 ;  /* 0x000000ffff0e7224 */ /* 0x000fe400008e060e */
[----:B------:R-:W-:Y:S06]  /*1ec0*/  @!P0 BRA `(.L_x_168) ;  /* 0x0000001000108947 */ /* 0x000fec0003800000 */
[----:B------:R-:W-:-:S06]  /*1ed0*/  UIADD3 UR4, UPT, UPT, UR4, 0xe00, URZ ;  /* 0x00000e0004047890 */ /* 0x000fcc000fffe0ff */
[----:B------:R-:W-:-:S13]  /*1ee0*/  ISETP.LT.U32.AND P0, PT, R8, UR4, PT ;  /* 0x0000000408007c0c */ /* 0x000fda000bf01070 */
[----:B------:R-:W-:Y:S05]  /*1ef0*/  @!P0 BRA `(.L_x_169) ;  /* 0xfffffffc006c8947 */ /* 0x000fea000383ffff */
.L_x_167:
[----:B------:R-:W-:Y:S01]  /*1f00*/  VIADD R3, R32, -UR4 ;  /* 0x8000000420037c36 */ /* 0x000fe20008000000 */
[----:B------:R-:W0:Y:S01]  /*1f10*/  LDCU.64 UR8, c[0x0][0x380] ;  /* 0x00007000ff0877ac */ /* 0x000e220008000a00 */
[----:B------:R-:W-:Y:S03]  /*1f20*/  BSSY.RECONVERGENT B1, `(.L_x_168) ;  /* 0x00000fe000017945 */ /* 0x000fe60003800200 */
[----:B------:R-:W-:-:S04]  /*1f30*/  ISETP.GE.AND P0, PT, R0, R3, PT ;  /* 0x000000030000720c */ /* 0x000fc80003f06270 */
[----:B------:R-:W-:-:S13]  /*1f40*/  ISETP.LE.U32.OR P0, PT, R32, UR4, P0 ;  /* 0x0000000420007c0c */ /* 0x000fda0008703470 */
[----:B0-----:R-:W-:Y:S05]  /*1f50*/  @P0 BRA `(.L_x_170) ;  /* 0x0000000c00e80947 */ /* 0x001fea0003800000 */
[----:B------:R-:W-:Y:S01]  /*1f60*/  LOP3.LUT R3, RZ, R0, RZ, 0x33, !PT ;  /* 0x00000000ff037212 */ /* 0x000fe200078e33ff */
[----:B------:R-:W-:Y:S01]  /*1f70*/  BSSY.RECONVERGENT B2, `(.L_x_171) ;  /* 0x0000082000027945 */ /* 0x000fe20003800200 */
[----:B------:R-:W-:Y:S02]  /*1f80*/  IMAD.MOV.U32 R20, RZ, RZ, R0 ;  /* 0x000000ffff147224 */ /* 0x000fe400078e0000 */
[----:B------:R-:W-:-:S04]  /*1f90*/  IADD3 R3, PT, PT, R32, -UR4, R3 ;  /* 0x8000000420037c10 */ /* 0x000fc8000fffe003 */
[C---:B------:R-:W-:Y:S02]  /*1fa0*/  ISETP.GE.U32.AND P0, PT, R3.reuse, 0x1e00, PT ;  /* 0x00001e000300780c */ /* 0x040fe40003f06070 */
[----:B------:R-:W-:-:S04]  /*1fb0*/  LEA.HI R18, R3, 0x1, RZ, 0x17 ;  /* 0x0000000103127811 */ /* 0x000fc800078fb8ff */
[----:B------:R-:W-:-:S07]  /*1fc0*/  LOP3.LUT R22, R18, 0xf, RZ, 0xc0, !PT ;  /* 0x0000000f12167812 */ /* 0x000fce00078ec0ff */
[----:B------:R-:W-:Y:S05]  /*1fd0*/  @!P0 BRA `(.L_x_172) ;  /* 0x0000000400ec8947 */ /* 0x000fea0003800000 */
[----:B------:R-:W-:Y:S01]  /*1fe0*/  LOP3.LUT R17, R18, 0xfffff0, RZ, 0xc0, !PT ;  /* 0x00fffff012117812 */ /* 0x000fe200078ec0ff */
[----:B------:R-:W-:Y:S01]  /*1ff0*/  BSSY.RECONVERGENT B3, `(.L_x_173) ;  /* 0x0000078000037945 */ /* 0x000fe20003800200 */
[C---:B------:R-:W-:Y:S01]  /*2000*/  LOP3.LUT R20, R0.reuse, 0x1000, RZ, 0xfc, !PT ;  /* 0x0000100000147812 */ /* 0x040fe200078efcff */
[----:B------:R-:W-:Y:S02]  /*2010*/  VIADD R24, R0, UR4 ;  /* 0x0000000400187c36 */ /* 0x000fe40008000000 */
[----:B------:R-:W-:-:S07]  /*2020*/  IMAD.MOV R17, RZ, RZ, -R17 ;  /* 0x000000ffff117224 */ /* 0x000fce00078e0a11 */
.L_x_174:
[C---:B------:R-:W-:Y:S01]  /*2030*/  IADD3 R2, P0, PT, R24.reuse, UR8, RZ ;  /* 0x0000000818027c10 */ /* 0x040fe2000ff1e0ff */
[C---:B------:R-:W-:Y:S02]  /*2040*/  VIADD R26, R24.reuse, 0x200 ;  /* 0x00000200181a7836 */ /* 0x040fe40000000000 */
[----:B------:R-:W-:Y:S02]  /*2050*/  VIADD R4, R24, 0x400 ;  /* 0x0000040018047836 */ /* 0x000fe40000000000 */
[----:B------:R-:W-:Y:S01]  /*2060*/  IMAD.X R3, RZ, RZ, UR9, P0 ;  /* 0x00000009ff037e24 */ /* 0x000fe200080e06ff */
[----:B------:R-:W-:Y:S01]  /*2070*/  IADD3 R26, P0, PT, R26, UR8, RZ ;  /* 0x000000081a1a7c10 */ /* 0x000fe2000ff1e0ff */
[----:B------:R-:W-:Y:S01]  /*2080*/  VIADD R6, R24, 0x600 ;  /* 0x0000060018067836 */ /* 0x000fe20000000000 */
[----:B------:R-:W-:Y:S01]  /*2090*/  IADD3 R4, P1, PT, R4, UR8, RZ ;  /* 0x0000000804047c10 */ /* 0x000fe2000ff3e0ff */
[----:B------:R-:W-:Y:S01]  /*20a0*/  VIADD R8, R24, 0x800 ;  /* 0x0000080018087836 */ /* 0x000fe20000000000 */
[----:B------:R0:W2:Y:S01]  /*20b0*/  LDG.E.U8 R21, desc[UR6][R2.64] ;  /* 0x0000000602157981 */ /* 0x0000a2000c1e1100 */
[----:B------:R-:W-:Y:S01]  /*20c0*/  IMAD.X R27, RZ, RZ, UR9, P0 ;  /* 0x00000009ff1b7e24 */ /* 0x000fe200080e06ff */
[----:B------:R-:W-:Y:S01]  /*20d0*/  IADD3 R6, P0, PT, R6, UR8, RZ ;  /* 0x0000000806067c10 */ /* 0x000fe2000ff1e0ff */
[----:B------:R-:W-:-:S02]  /*20e0*/  VIADD R10, R24, 0xa00 ;  /* 0x00000a00180a7836 */ /* 0x000fc40000000000 */
[----:B------:R-:W-:Y:S01]  /*20f0*/  IMAD.X R5, RZ, RZ, UR9, P1 ;  /* 0x00000009ff057e24 */ /* 0x000fe200088e06ff */
[----:B------:R-:W-:Y:S01]  /*2100*/  IADD3 R8, P1, PT, R8, UR8, RZ ;  /* 0x0000000808087c10 */ /* 0x000fe2000ff3e0ff */
[----:B------:R-:W-:Y:S01]  /*2110*/  IMAD.X R7, RZ, RZ, UR9, P0 ;  /* 0x00000009ff077e24 */ /* 0x000fe200080e06ff */
[----:B------:R-:W-:Y:S01]  /*2120*/  IADD3 R10, P0, PT, R10, UR8, RZ ;  /* 0x000000080a0a7c10 */ /* 0x000fe2000ff1e0ff */
[C---:B------:R-:W-:Y:S01]  /*2130*/  VIADD R12, R24.reuse, 0xc00 ;  /* 0x00000c00180c7836 */ /* 0x040fe20000000000 */
[----:B------:R-:W3:Y:S01]  /*2140*/  LDG.E.U8 R23, desc[UR6][R26.64] ;  /* 0x000000061a177981 */ /* 0x000ee2000c1e1100 */
[----:B0-----:R-:W-:Y:S02]  /*2150*/  VIADD R2, R24, 0xe00 ;  /* 0x00000e0018027836 */ /* 0x001fe40000000000 */
[----:B------:R-:W-:Y:S01]  /*2160*/  IMAD.X R9, RZ, RZ, UR9, P1 ;  /* 0x00000009ff097e24 */ /* 0x000fe200088e06ff */
[----:B------:R-:W-:Y:S01]  /*2170*/  IADD3 R12, P1, PT, R12, UR8, RZ ;  /* 0x000000080c0c7c10 */ /* 0x000fe2000ff3e0ff */
[----:B------:R-:W-:Y:S01]  /*2180*/  IMAD.X R11, RZ, RZ, UR9, P0 ;  /* 0x00000009ff0b7e24 */ /* 0x000fe200080e06ff */
[----:B------:R0:W4:Y:S01]  /*2190*/  LDG.E.U8 R19, desc[UR6][R4.64] ;  /* 0x0000000604137981 */ /* 0x000122000c1e1100 */
[----:B------:R-:W-:Y:S01]  /*21a0*/  VIADD R3, R24, 0x1000 ;  /* 0x0000100018037836 */ /* 0x000fe20000000000 */
[----:B------:R-:W-:Y:S01]  /*21b0*/  IADD3 R2, P0, PT, R2, UR8, RZ ;  /* 0x0000000802027c10 */ /* 0x000fe2000ff1e0ff */
[----:B------:R-:W-:Y:S01]  /*21c0*/  IMAD.X R13, RZ, RZ, UR9, P1 ;  /* 0x00000009ff0d7e24 */ /* 0x000fe200088e06ff */
[----:B------:R1:W5:Y:S04]  /*21d0*/  LDG.E.U8 R25, desc[UR6][R6.64] ;  /* 0x0000000606197981 */ /* 0x000368000c1e1100 */
[----:B------:R1:W5:Y:S01]  /*21e0*/  LDG.E.U8 R27, desc[UR6][R8.64] ;  /* 0x00000006081b7981 */ /* 0x000362000c1e1100 */
[C---:B0-----:R-:W-:Y:S01]  /*21f0*/  VIADD R5, R24.reuse, 0x1200 ;  /* 0x0000120018057836 */ /* 0x041fe20000000000 */
[----:B------:R-:W-:Y:S01]  /*2200*/  IADD3 R4, P1, PT, R3, UR8, RZ ;  /* 0x0000000803047c10 */ /* 0x000fe2000ff3e0ff */
[----:B------:R-:W-:Y:S01]  /*2210*/  IMAD.X R3, RZ, RZ, UR9, P0 ;  /* 0x00000009ff037e24 */ /* 0x000fe200080e06ff */
[----:B------:R0:W5:Y:S01]  /*2220*/  LDG.E.U8 R29, desc[UR6][R10.64] ;  /* 0x000000060a1d7981 */ /* 0x000162000c1e1100 */
[C---:B-1----:R-:W-:Y:S01]  /*2230*/  VIADD R7, R24.reuse, 0x1400 ;  /* 0x0000140018077836 */ /* 0x042fe20000000000 */
[----:B------:R-:W-:Y:S01]  /*2240*/  IADD3 R6, P0, PT, R5, UR8, RZ ;  /* 0x0000000805067c10 */ /* 0x000fe2000ff1e0ff */
[----:B------:R-:W-:Y:S01]  /*2250*/  IMAD.X R5, RZ, RZ, UR9, P1 ;  /* 0x00000009ff057e24 */ /* 0x000fe200088e06ff */
[----:B------:R1:W5:Y:S01]  /*2260*/  LDG.E.U8 R31, desc[UR6][R12.64] ;  /* 0x000000060c1f7981 */ /* 0x000362000c1e1100 */
[C---:B------:R-:W-:Y:S01]  /*2270*/  VIADD R9, R24.reuse, 0x1600 ;  /* 0x0000160018097836 */ /* 0x040fe20000000000 */
[----:B------:R-:W-:Y:S01]  /*2280*/  IADD3 R8, P1, PT, R7, UR8, RZ ;  /* 0x0000000807087c10 */ /* 0x000fe2000ff3e0ff */
[----:B------:R-:W-:Y:S01]  /*2290*/  IMAD.X R7, RZ, RZ, UR9, P0 ;  /* 0x00000009ff077e24 */ /* 0x000fe200080e06ff */
        /* <DEDUP_REMOVED lines=12> */
[----:B------:R-:W5:Y:S01]  /*2360*/  LDG.E.U8 R9, desc[UR6][R8.64] ;  /* 0x0000000608097981 */ /* 0x000f62000c1e1100 */
[----:B0-----:R-:W-:Y:S01]  /*2370*/  VIADD R5, R24, 0x1e00 ;  /* 0x00001e0018057836 */ /* 0x001fe20000000000 */
[----:B------:R-:W-:Y:S01]  /*2380*/  IADD3 R4, P1, PT, R3, UR8, RZ ;  /* 0x0000000803047c10 */ /* 0x000fe2000ff3e0ff */
[----:B------:R-:W-:Y:S01]  /*2390*/  IMAD.X R3, RZ, RZ, UR9, P0 ;  /* 0x00000009ff037e24 */ /* 0x000fe200080e06ff */
[----:B------:R0:W5:Y:S02]  /*23a0*/  LDG.E.U8 R11, desc[UR6][R10.64] ;  /* 0x000000060a0b7981 */ /* 0x000164000c1e1100 */
[----:B-1----:R-:W-:Y:S01]  /*23b0*/  IADD3 R6, P0, PT, R5, UR8, RZ ;  /* 0x0000000805067c10 */ /* 0x002fe2000ff1e0ff */
[----:B------:R-:W-:Y:S01]  /*23c0*/  IMAD.X R5, RZ, RZ, UR9, P1 ;  /* 0x00000009ff057e24 */ /* 0x000fe200088e06ff */
[----:B------:R-:W5:Y:S04]  /*23d0*/  LDG.E.U8 R13, desc[UR6][R12.64] ;  /* 0x000000060c0d7981 */ /* 0x000f68000c1e1100 */
[----:B------:R1:W5:Y:S01]  /*23e0*/  LDG.E.U8 R3, desc[UR6][R2.64] ;  /* 0x0000000602037981 */ /* 0x000362000c1e1100 */
[----:B------:R-:W-:-:S03]  /*23f0*/  IMAD.X R7, RZ, RZ, UR9, P0 ;  /* 0x00000009ff077e24 */ /* 0x000fc600080e06ff */
[----:B------:R1:W5:Y:S04]  /*2400*/  LDG.E.U8 R5, desc[UR6][R4.64] ;  /* 0x0000000604057981 */ /* 0x000368000c1e1100 */
[----:B------:R1:W5:Y:S01]  /*2410*/  LDG.E.U8 R7, desc[UR6][R6.64] ;  /* 0x0000000606077981 */ /* 0x000362000c1e1100 */
[----:B------:R-:W-:Y:S02]  /*2420*/  VIADD R17, R17, 0x10 ;  /* 0x0000001011117836 */ /* 0x000fe40000000000 */
[----:B------:R-:W-:Y:S02]  /*2430*/  VIADD R20, R20, 0x2000 ;  /* 0x0000200014147836 */ /* 0x000fe40000000000 */
[----:B------:R-:W-:Y:S01]  /*2440*/  VIADD R24, R24, 0x2000 ;  /* 0x0000200018187836 */ /* 0x000fe20000000000 */
[----:B--2---:R-:W-:-:S04]  /*2450*/  ISETP.NE.AND P0, PT, R21, R16, PT ;  /* 0x000000101500720c */ /* 0x004fc80003f05270 */
[----:B0-----:R-:W-:Y:S02]  /*2460*/  SEL R10, RZ, 0x1, P0 ;  /* 0x00000001ff0a7807 */ /* 0x001fe40000000000 */
[----:B---3--:R-:W-:-:S04]  /*2470*/  ISETP.NE.AND P1, PT, R23, R16, PT ;  /* 0x000000101700720c */ /* 0x008fc80003f25270 */
[----:B------:R-:W-:Y:S02]  /*2480*/  SEL R8, RZ, 0x1, P1 ;  /* 0x00000001ff087807 */ /* 0x000fe40000800000 */
[-C--:B----4-:R-:W-:Y:S02]  /*2490*/  ISETP.NE.AND P0, PT, R19, R16.reuse, PT ;  /* 0x000000101300720c */ /* 0x090fe40003f05270 */
[----:B-----5:R-:W-:Y:S02]  /*24a0*/  ISETP.NE.AND P1, PT, R25, R16, PT ;  /* 0x000000101900720c */ /* 0x020fe40003f25270 */
[----:B------:R-:W-:Y:S02]  /*24b0*/  IADD3 R8, P3, P2, R8, R15, R10 ;  /* 0x0000000f08087210 */ /* 0x000fe40007a7e00a */
[----:B-1----:R-:W-:Y:S02]  /*24c0*/  SEL R2, RZ, 0x1, P1 ;  /* 0x00000001ff027807 */ /* 0x002fe40000800000 */
[----:B------:R-:W-:-:S02]  /*24d0*/  SEL R15, RZ, 0x1, P0 ;  /* 0x00000001ff0f7807 */ /* 0x000fc40000000000 */
[-C--:B------:R-:W-:Y:S02]  /*24e0*/  ISETP.NE.AND P1, PT, R27, R16.reuse, PT ;  /* 0x000000101b00720c */ /* 0x080fe40003f25270 */
[----:B------:R-:W-:Y:S02]  /*24f0*/  ISETP.NE.AND P5, PT, R29, R16, PT ;  /* 0x000000101d00720c */ /* 0x000fe40003fa5270 */
[----:B------:R-:W-:Y:S02]  /*2500*/  IADD3 R2, P4, P6, R2, R8, R15 ;  /* 0x0000000802027210 */ /* 0x000fe40007e9e00f */
[----:B------:R-:W-:Y:S02]  /*2510*/  ISETP.NE.AND P0, PT, R31, R16, PT ;  /* 0x000000101f00720c */ /* 0x000fe40003f05270 */
[----:B------:R-:W-:Y:S02]  /*2520*/  SEL R19, RZ, 0x1, P1 ;  /* 0x00000001ff137807 */ /* 0x000fe40000800000 */
[----:B------:R-:W-:-:S02]  /*2530*/  SEL R4, RZ, 0x1, P5 ;  /* 0x00000001ff047807 */ /* 0x000fc40002800000 */
[----:B------:R-:W-:Y:S02]  /*2540*/  ISETP.NE.AND P5, PT, R33, R16, PT ;  /* 0x000000102100720c */ /* 0x000fe40003fa5270 */
[----:B------:R-:W-:Y:S02]  /*2550*/  SEL R15, RZ, 0x1, P0 ;  /* 0x00000001ff0f7807 */ /* 0x000fe40000000000 */
[----:B------:R-:W-:Y:S02]  /*2560*/  IADD3.X R14, PT, PT, RZ, R14, RZ, P3, P2 ;  /* 0x0000000eff0e7210 */ /* 0x000fe40001fe44ff */
[----:B------:R-:W-:Y:S02]  /*2570*/  IADD3 R4, P1, P0, R4, R2, R19 ;  /* 0x0000000204047210 */ /* 0x000fe4000783e013 */
[----:B------:R-:W-:Y:S02]  /*2580*/  SEL R2, RZ, 0x1, P5 ;  /* 0x00000001ff027807 */ /* 0x000fe40002800000 */
[----:B------:R-:W-:-:S02]  /*2590*/  ISETP.NE.AND P5, PT, R35, R16, PT ;  /* 0x000000102300720c */ /* 0x000fc40003fa5270 */
[----:B------:R-:W-:Y:S02]  /*25a0*/  IADD3.X R14, PT, PT, RZ, R14, RZ, P4, P6 ;  /* 0x0000000eff0e7210 */ /* 0x000fe400027ec4ff */
[----:B------:R-:W-:Y:S02]  /*25b0*/  ISETP.NE.AND P6, PT, R37, R16, PT ;  /* 0x000000102500720c */ /* 0x000fe40003fc5270 */
[----:B------:R-:W-:Y:S02]  /*25c0*/  IADD3 R2, P3, P2, R2, R4, R15 ;  /* 0x0000000402027210 */ /* 0x000fe40007a7e00f */
[----:B------:R-:W-:Y:S02]  /*25d0*/  SEL R15, RZ, 0x1, P5 ;  /* 0x00000001ff0f7807 */ /* 0x000fe40002800000 */
[-C--:B------:R-:W-:Y:S02]  /*25e0*/  ISETP.NE.AND P4, PT, R9, R16.reuse, PT ;  /* 0x000000100900720c */ /* 0x080fe40003f85270 */
[----:B------:R-:W-:-:S02]  /*25f0*/  ISETP.NE.AND P5, PT, R11, R16, PT ;  /* 0x000000100b00720c */ /* 0x000fc40003fa5270 */
[----:B------:R-:W-:Y:S02]  /*2600*/  SEL R6, RZ, 0x1, P6 ;  /* 0x00000001ff067807 */ /* 0x000fe40003000000 */
[----:B------:R-:W-:Y:S02]  /*2610*/  ISETP.NE.AND P6, PT, R13, R16, PT ;  /* 0x000000100d00720c */ /* 0x000fe40003fc5270 */
[----:B------:R-:W-:Y:S02]  /*2620*/  SEL R9, RZ, 0x1, P4 ;  /* 0x00000001ff097807 */ /* 0x000fe40002000000 */
[----:B------:R-:W-:Y:S02]  /*2630*/  SEL R4, RZ, 0x1, P5 ;  /* 0x00000001ff047807 */ /* 0x000fe40002800000 */
[----:B------:R-:W-:Y:S02]  /*2640*/  IADD3.X R14, PT, PT, RZ, R14, RZ, P1, P0 ;  /* 0x0000000eff0e7210 */ /* 0x000fe40000fe04ff */
[----:B------:R-:W-:-:S02]  /*2650*/  IADD3 R6, P4, P5, R6, R2, R15 ;  /* 0x0000000206067210 */ /* 0x000fc40007d9e00f */
[----:B------:R-:W-:Y:S02]  /*2660*/  ISETP.NE.AND P0, PT, R3, R16, PT ;  /* 0x000000100300720c */ /* 0x000fe40003f05270 */
[----:B------:R-:W-:Y:S02]  /*2670*/  SEL R2, RZ, 0x1, P6 ;  /* 0x00000001ff027807 */ /* 0x000fe40003000000 */
[----:B------:R-:W-:Y:S02]  /*2680*/  IADD3.X R14, PT, PT, RZ, R14, RZ, P3, P2 ;  /* 0x0000000eff0e7210 */ /* 0x000fe40001fe44ff */
[----:B------:R-:W-:Y:S02]  /*2690*/  IADD3 R4, P1, P6, R4, R6, R9 ;  /* 0x0000000604047210 */ /* 0x000fe40007e3e009 */
[----:B------:R-:W-:Y:S02]  /*26a0*/  SEL R3, RZ, 0x1, P0 ;  /* 0x00000001ff037807 */ /* 0x000fe40000000000 */
[----:B------:R-:W-:-:S02]  /*26b0*/  ISETP.NE.AND P0, PT, R5, R16, PT ;  /* 0x000000100500720c */ /* 0x000fc40003f05270 */
[----:B------:R-:W-:Y:S02]  /*26c0*/  IADD3.X R14, PT, PT, RZ, R14, RZ, P4, P5 ;  /* 0x0000000eff0e7210 */ /* 0x000fe400027ea4ff */
[----:B------:R-:W-:Y:S02]  /*26d0*/  IADD3 R3, P3, P4, R3, R4, R2 ;  /* 0x0000000403037210 */ /* 0x000fe40007c7e002 */
[----:B------:R-:W-:Y:S02]  /*26e0*/  SEL R2, RZ, 0x1, P0 ;  /* 0x00000001ff027807 */ /* 0x000fe40000000000 */
[----:B------:R-:W-:Y:S02]  /*26f0*/  ISETP.NE.AND P0, PT, R17, RZ, PT ;  /* 0x000000ff1100720c */ /* 0x000fe40003f05270 */
[----:B------:R-:W-:Y:S02]  /*2700*/  ISETP.NE.AND P2, PT, R7, R16, PT ;  /* 0x000000100700720c */ /* 0x000fe40003f45270 */
[----:B------:R-:W-:-:S02]  /*2710*/  IADD3.X R14, PT, PT, RZ, R14, RZ, P1, P6 ;  /* 0x0000000eff0e7210 */ /* 0x000fc40000fec4ff */
[----:B------:R-:W-:Y:S02]  /*2720*/  SEL R15, RZ, 0x1, P2 ;  /* 0x00000001ff0f7807 */ /* 0x000fe40001000000 */
[----:B------:R-:W-:Y:S02]  /*2730*/  IADD3.X R14, PT, PT, RZ, R14, RZ, P3, P4 ;  /* 0x0000000eff0e7210 */ /* 0x000fe40001fe84ff */
[----:B------:R-:W-:-:S04]  /*2740*/  IADD3 R15, P1, P2, R15, R3, R2 ;  /* 0x000000030f0f7210 */ /* 0x000fc80007a3e002 */
[----:B------:R-:W-:Y:S01]  /*2750*/  IADD3.X R14, PT, PT, RZ, R14, RZ, P1, P2 ;  /* 0x0000000eff0e7210 */ /* 0x000fe20000fe44ff */
[----:B------:R-:W-:Y:S08]  /*2760*/  @P0 BRA `(.L_x_174) ;  /* 0xfffffff800300947 */ /* 0x000ff0000383ffff */
[----:B------:R-:W-:Y:S05]  /*2770*/  BSYNC.RECONVERGENT B3 ;  /* 0x0000000000037941 */ /* 0x000fea0003800200 */
.L_x_173:
[----:B------:R-:W-:-:S07]  /*2780*/  VIADD R20, R20, 0xfffff000 ;  /* 0xfffff00014147836 */ /* 0x000fce0000000000 */
.L_x_172:
[----:B------:R-:W-:Y:S05]  /*2790*/  BSYNC.RECONVERGENT B2 ;  /* 0x0000000000027941 */ /* 0x000fea0003800200 */
.L_x_171:
        /* <DEDUP_REMOVED lines=8> */
[----:B------:R-:W-:-:S04]  /*2820*/  VIADD R7, R20, UR4 ;  /* 0x0000000414077c36 */ /* 0x000fc80008000000 */
        /* <DEDUP_REMOVED lines=8> */
[C---:B------:R-:W-:Y:S02]  /*28b0*/  VIADD R6, R7.reuse, 0xa00 ;  /* 0x00000a0007067836 */ /* 0x040fe40000000000 */
[----:B------:R-:W-:Y:S01]  /*28c0*/  IMAD.X R13, RZ, RZ, UR11, P2 ;  /* 0x0000000bff0d7e24 */ /* 0x000fe200090e06ff */
[----:B------:R0:W2:Y:S01]  /*28d0*/  LDG.E.U8 R17, desc[UR6][R8.64] ;  /* 0x0000000608117981 */ /* 0x0000a2000c1e1100 */
[----:B------:R-:W-:Y:S01]  /*28e0*/  IMAD.X R11, RZ, RZ, UR11, P1 ;  /* 0x0000000bff0b7e24 */ /* 0x000fe200088e06ff */
[----:B------:R-:W-:Y:S01]  /*28f0*/  IADD3 R2, P1, PT, R2, UR10, RZ ;  /* 0x0000000a02027c10 */ /* 0x000fe2000ff3e0ff */
[C---:B------:R-:W-:Y:S01]  /*2900*/  VIADD R21, R7.reuse, 0xc00 ;  /* 0x00000c0007157836 */ /* 0x040fe20000000000 */
[----:B------:R-:W-:Y:S01]  /*2910*/  IADD3 R4, P2, PT, R4, UR10, RZ ;  /* 0x0000000a04047c10 */ /* 0x000fe2000ff5e0ff */
[----:B------:R-:W3:Y:S02]  /*2920*/  LDG.E.U8 R13, desc[UR6][R12.64] ;  /* 0x000000060c0d7981 */ /* 0x000ee4000c1e1100 */
[----:B------:R-:W-:Y:S01]  /*2930*/  IMAD.X R3, RZ, RZ, UR11, P1 ;  /* 0x0000000bff037e24 */ /* 0x000fe200088e06ff */
[----:B------:R-:W-:Y:S01]  /*2940*/  IADD3 R6, P1, PT, R6, UR10, RZ ;  /* 0x0000000a06067c10 */ /* 0x000fe2000ff3e0ff */
[----:B------:R1:W4:Y:S01]  /*2950*/  LDG.E.U8 R19, desc[UR6][R10.64] ;  /* 0x000000060a137981 */ /* 0x000322000c1e1100 */
[----:B0-----:R-:W-:-:S02]  /*2960*/  VIADD R9, R7, 0xe00 ;  /* 0x00000e0007097836 */ /* 0x001fc40000000000 */
[----:B------:R-:W-:Y:S01]  /*2970*/  IMAD.X R5, RZ, RZ, UR11, P2 ;  /* 0x0000000bff057e24 */ /* 0x000fe200090e06ff */
[----:B------:R-:W-:Y:S01]  /*2980*/  IADD3 R8, P2, PT, R21, UR10, RZ ;  /* 0x0000000a15087c10 */ /* 0x000fe2000ff5e0ff */
[----:B------:R-:W-:Y:S01]  /*2990*/  IMAD.X R7, RZ, RZ, UR11, P1 ;  /* 0x0000000bff077e24 */ /* 0x000fe200088e06ff */
[----:B------:R0:W5:Y:S01]  /*29a0*/  LDG.E.U8 R3, desc[UR6][R2.64] ;  /* 0x0000000602037981 */ /* 0x000162000c1e1100 */
[----:B-1----:R-:W-:Y:S02]  /*29b0*/  IADD3 R10, P1, PT, R9, UR10, RZ ;  /* 0x0000000a090a7c10 */ /* 0x002fe4000ff3e0ff */
[----:B------:R-:W-:Y:S01]  /*29c0*/  IMAD.X R9, RZ, RZ, UR11, P2 ;  /* 0x0000000bff097e24 */ /* 0x000fe200090e06ff */
[----:B------:R1:W5:Y:S02]  /*29d0*/  LDG.E.U8 R5, desc[UR6][R4.64] ;  /* 0x0000000604057981 */ /* 0x000364000c1e1100 */
[----:B------:R-:W-:Y:S02]  /*29e0*/  IMAD.X R11, RZ, RZ, UR11, P1 ;  /* 0x0000000bff0b7e24 */ /* 0x000fe400088e06ff */
[----:B------:R-:W5:Y:S04]  /*29f0*/  LDG.E.U8 R7, desc[UR6][R6.64] ;  /* 0x0000000606077981 */ /* 0x000f68000c1e1100 */
[----:B------:R-:W5:Y:S04]  /*2a00*/  LDG.E.U8 R9, desc[UR6][R8.64] ;  /* 0x0000000608097981 */ /* 0x000f68000c1e1100 */
[----:B------:R-:W5:Y:S01]  /*2a10*/  LDG.E.U8 R11, desc[UR6][R10.64] ;  /* 0x000000060a0b7981 */ /* 0x000f62000c1e1100 */
[----:B------:R-:W-:Y:S01]  /*2a20*/  VIADD R20, R20, 0x1000 ;  /* 0x0000100014147836 */ /* 0x000fe20000000000 */
[----:B--2---:R-:W-:-:S04]  /*2a30*/  ISETP.NE.AND P1, PT, R17, R16, PT ;  /* 0x000000101100720c */ /* 0x004fc80003f25270 */
[----:B------:R-:W-:Y:S02]  /*2a40*/  SEL R12, RZ, 0x1, P1 ;  /* 0x00000001ff0c7807 */ /* 0x000fe40000800000 */
[-C--:B----4-:R-:W-:Y:S02]  /*2a50*/  ISETP.NE.AND P2, PT, R19, R16.reuse, PT ;  /* 0x000000101300720c */ /* 0x090fe40003f45270 */
[-C--:B---3--:R-:W-:Y:S02]  /*2a60*/  ISETP.NE.AND P1, PT, R13, R16.reuse, PT ;  /* 0x000000100d00720c */ /* 0x088fe40003f25270 */
[----:B0-----:R-:W-:Y:S02]  /*2a70*/  SEL R2, RZ, 0x1, P2 ;  /* 0x00000001ff027807 */ /* 0x001fe40001000000 */
[----:B-----5:R-:W-:Y:S02]  /*2a80*/  ISETP.NE.AND P2, PT, R3, R16, PT ;  /* 0x000000100300720c */ /* 0x020fe40003f45270 */
[----:B------:R-:W-:-:S02]  /*2a90*/  IADD3 R15, P5, P6, R2, R15, R12 ;  /* 0x0000000f020f7210 */ /* 0x000fc40007ebe00c */
[----:B------:R-:W-:Y:S02]  /*2aa0*/  SEL R3, RZ, 0x1, P1 ;  /* 0x00000001ff037807 */ /* 0x000fe40000800000 */
[----:B-1----:R-:W-:Y:S02]  /*2ab0*/  SEL R4, RZ, 0x1, P2 ;  /* 0x00000001ff047807 */ /* 0x002fe40001000000 */
        /* <DEDUP_REMOVED lines=15> */
.L_x_176:
[----:B------:R-:W-:Y:S05]  /*2bb0*/  BSYNC.RECONVERGENT B2 ;  /* 0x0000000000027941 */ /* 0x000fea0003800200 */
.L_x_175:
        /* <DEDUP_REMOVED lines=11> */
[----:B0-----:R-:W-:Y:S02]  /*2c70*/  IADD3 R2, P1, PT, R3, UR10, RZ ;  /* 0x0000000a03027c10 */ /* 0x001fe4000ff3e0ff */
[----:B------:R-:W-:Y:S02]  /*2c80*/  IADD3 R4, P2, PT, R4, UR10, RZ ;  /* 0x0000000a04047c10 */ /* 0x000fe4000ff5e0ff */
[----:B------:R-:W-:Y:S01]  /*2c90*/  IADD3 R8, P3, PT, R8, UR10, RZ ;  /* 0x0000000a08087c10 */ /* 0x000fe2000ff7e0ff */
[----:B------:R-:W-:Y:S01]  /*2ca0*/  IMAD.X R3, RZ, RZ, UR11, P1 ;  /* 0x0000000bff037e24 */ /* 0x000fe200088e06ff */
[----:B------:R-:W-:Y:S01]  /*2cb0*/  IADD3 R6, P1, PT, R6, UR10, RZ ;  /* 0x0000000a06067c10 */ /* 0x000fe2000ff3e0ff */
[----:B------:R-:W-:-:S02]  /*2cc0*/  IMAD.X R5, RZ, RZ, UR11, P2 ;  /* 0x0000000bff057e24 */ /* 0x000fc400090e06ff */
[----:B------:R-:W-:Y:S02]  /*2cd0*/  IMAD.X R9, RZ, RZ, UR11, P3 ;  /* 0x0000000bff097e24 */ /* 0x000fe400098e06ff */
[----:B------:R-:W-:Y:S01]  /*2ce0*/  IMAD.X R7, RZ, RZ, UR11, P1 ;  /* 0x0000000bff077e24 */ /* 0x000fe200088e06ff */
        /* <DEDUP_REMOVED lines=17> */
.L_x_178:
[----:B------:R-:W-:Y:S05]  /*2e00*/  BSYNC.RECONVERGENT B2 ;  /* 0x0000000000027941 */ /* 0x000fea0003800200 */
.L_x_177:
[----:B------:R-:W-:Y:S05]  /*2e10*/  @!P0 BRA `(.L_x_170) ;  /* 0x0000000000388947 */ /* 0x000fea0003800000 */
[----:B------:R-:W-:Y:S02]  /*2e20*/  VIADD R4, R20, UR4 ;  /* 0x0000000414047c36 */ /* 0x000fe40008000000 */
[----:B------:R-:W-:-:S07]  /*2e30*/  IMAD.MOV R5, RZ, RZ, -R18 ;  /* 0x000000ffff057224 */ /* 0x000fce00078e0a12 */
.L_x_179:
[----:B------:R-:W0:Y:S02]  /*2e40*/  LDCU.64 UR10, c[0x0][0x380] ;  /* 0x00007000ff0a77ac */ /* 0x000e240008000a00 */
[----:B0-----:R-:W-:-:S05]  /*2e50*/  IADD3 R2, P0, PT, R4, UR10, RZ ;  /* 0x0000000a04027c10 */ /* 0x001fca000ff1e0ff */
        /* <DEDUP_REMOVED lines=10> */
.L_x_170:
[----:B------:R-:W-:Y:S05]  /*2f00*/  BSYNC.RECONVERGENT B1 ;  /* 0x0000000000017941 */ /* 0x000fea0003800200 */
.L_x_168:
        /* <DEDUP_REMOVED lines=29> */
[----:B------:R-:W-:Y:S02]  /*30e0*/  @!P2 MOV R7, 0x400 ;  /* 0x000004000007a802 */ /* 0x000fe40000000f00 */
[----:B-1----:R-:W-:Y:S01]  /*30f0*/  SEL R3, R3, RZ, !P1 ;  /* 0x000000ff03037207 */ /* 0x002fe20004800000 */
[----:B------:R-:W0:Y:S01]  /*3100*/  SHFL.DOWN PT, R2, R5, 0x10, 0x1f ;  /* 0x0a001f0005027f89 */ /* 0x000e2200000e0000 */
[----:B------:R-:W-:Y:S02]  /*3110*/  ISETP.GT.AND P1, PT, R9, 0xf, PT ;  /* 0x0000000f0900780c */ /* 0x000fe40003f24270 */
[----:B--2---:R-:W-:Y:S01]  /*3120*/  @!P2 LEA R7, R8, R7, 0x18 ;  /* 0x000000070807a211 */ /* 0x004fe200078ec0ff */
[----:B------:R-:W-:Y:S01]  /*3130*/  IMAD.X R4, R3, 0x1, R6, P0 ;  /* 0x0000000103047824 */ /* 0x000fe200000e0606 */
[----:B------:R-:W-:-:S04]  /*3140*/  @!P2 SHF.R.U32.HI R6, RZ, 0x2, R0 ;  /* 0x00000002ff06a819 */ /* 0x000fc80000011600 */
        /* <DEDUP_REMOVED lines=15> */
[----:B--2---:R-:W0:Y:S04]  /*3240*/  LDS.128 R4, [UR4+0x20] ;  /* 0x00002004ff047984 */ /* 0x004e280008000c00 */
        /* <DEDUP_REMOVED lines=22> */
.L_x_166:
[----:B------:R-:W-:Y:S05]  /*33b0*/  BSYNC.RECONVERGENT B0 ;  /* 0x0000000000007941 */ /* 0x000fea0003800200 */
.L_x_151:
[----:B------:R-:W-:Y:S05]  /*33c0*/  @P0 EXIT ;  /* 0x000000000000094d */ /* 0x000fea0003800000 */
[----:B------:R-:W0:Y:S01]  /*33d0*/  LDCU.64 UR4, c[0x0][0x3a0] ;  /* 0x00007400ff0477ac */ /* 0x000e220008000a00 */
[----:B------:R-:W3:Y:S01]  /*33e0*/  LDC.64 R4, c[0x0][0x390] ;  /* 0x0000e400ff047b82 */ /* 0x000ee20000000a00 */
[----:B012---:R-:W-:-:S04]  /*33f0*/  IADD3 R2, P0, PT, R2, UR4, RZ ;  /* 0x0000000402027c10 */ /* 0x007fc8000ff1e0ff */
[----:B------:R-:W-:-:S05]  /*3400*/  IADD3.X R3, PT, PT, R3, UR5, RZ, P0, !PT ;  /* 0x0000000503037c10 */ /* 0x000fca00087fe4ff */
[----:B---3--:R-:W-:Y:S01]  /*3410*/  STG.E.64 desc[UR6][R4.64], R2 ;  /* 0x0000000204007986 */ /* 0x008fe2000c101b06 */
[----:B------:R-:W-:Y:S05]  /*3420*/  EXIT ;  /* 0x000000000000794d */ /* 0x000fea0003800000 */
.L_x_180:
        /* <DEDUP_REMOVED lines=13> */
.L_x_1111:


//--------------------- .text._ZN3cub18CUB_300001_SM_10006detail6select23DeviceSelectSweepKernelINS2_10policy_hubIN4cuda3std3__45tupleIJ6float46float2bEEENS0_8NullTypeEiLb0ELNS0_10SelectImplE1EE10Policy1000EN6thrust24THRUST_300001_SM_1000_NS12zip_iteratorINS8_IJNSH_6detail15normal_iteratorINSH_10device_ptrIS9_EEEENSK_INSL_ISA_EEEENSK_INSL_IbEEEEEEEEEPSC_ST_PlNS0_13ScanTileStateIiLb1EEENS7_10__not_fn_tI10isLessTestEESC_iNS2_19streaming_context_tIlLb1EEELSD_1EEEvT0_T1_T2_T3_T4_T5_T6_T7_iT8_NS1_7vsmem_tE --------------------------
	.section	.text._ZN3cub18CUB_300001_SM_10006detail6select23DeviceSelectSweepKernelINS2_10policy_hubIN4cuda3std3__45tupleIJ6float46float2bEEENS0_8NullTypeEiLb0ELNS0_10SelectImplE1EE10Policy1000EN6thrust24THRUST_300001_SM_1000_NS12zip_iteratorINS8_IJNSH_6detail15normal_iteratorINSH_10device_ptrIS9_EEEENSK_INSL_ISA_EEEENSK_INSL_IbEEEEEEEEEPSC_ST_PlNS0_13ScanTileStateIiLb1EEENS7_10__not_fn_tI10isLessTestEESC_iNS2_19streaming_context_tIlLb1EEELSD_1EEEvT0_T1_T2_T3_T4_T5_T6_T7_iT8_NS1_7vsmem_tE,"ax",@progbits
	.align	128
        .global         _ZN3cub18CUB_300001_SM_10006detail6select23DeviceSelectSweepKernelINS2_10policy_hubIN4cuda3std3__45tupleIJ6float46float2bEEENS0_8NullTypeEiLb0ELNS0_10SelectImplE1EE10Policy1000EN6thrust24THRUST_300001_SM_1000_NS12zip_iteratorINS8_IJNSH_6detail15normal_iteratorINSH_10device_ptrIS9_EEEENSK_INSL_ISA_EEEENSK_INSL_IbEEEEEEEEEPSC_ST_PlNS0_13ScanTileStateIiLb1EEENS7_10__not_fn_tI10isLessTestEESC_iNS2_19streaming_context_tIlLb1EEELSD_1EEEvT0_T1_T2_T3_T4_T5_T6_T7_iT8_NS1_7vsmem_tE
        .type           _ZN3cub18CUB_300001_SM_10006detail6select23DeviceSelectSweepKernelINS2_10policy_hubIN4cuda3std3__45tupleIJ6float46float2bEEENS0_8NullTypeEiLb0ELNS0_10SelectImplE1EE10Policy1000EN6thrust24THRUST_300001_SM_1000_NS12zip_iteratorINS8_IJNSH_6detail15normal_iteratorINSH_10device_ptrIS9_EEEENSK_INSL_ISA_EEEENSK_INSL_IbEEEEEEEEEPSC_ST_PlNS0_13ScanTileStateIiLb1EEENS7_10__not_fn_tI10isLessTestEESC_iNS2_19streaming_context_tIlLb1EEELSD_1EEEvT0_T1_T2_T3_T4_T5_T6_T7_iT8_NS1_7vsmem_tE,@function
        .size           _ZN3cub18CUB_300001_SM_10006detail6select23DeviceSelectSweepKernelINS2_10policy_hubIN4cuda3std3__45tupleIJ6float46float2bEEENS0_8NullTypeEiLb0ELNS0_10SelectImplE1EE10Policy1000EN6thrust24THRUST_300001_SM_1000_NS12zip_iteratorINS8_IJNSH_6detail15normal_iteratorINSH_10device_ptrIS9_EEEENSK_INSL_ISA_EEEENSK_INSL_IbEEEEEEEEEPSC_ST_PlNS0_13ScanTileStateIiLb1EEENS7_10__not_fn_tI10isLessTestEESC_iNS2_19streaming_context_tIlLb1EEELSD_1EEEvT0_T1_T2_T3_T4_T5_T6_T7_iT8_NS1_7vsmem_tE,(.L_x_1112 - _ZN3cub18CUB_300001_SM_10006detail6select23DeviceSelectSweepKernelINS2_10policy_hubIN4cuda3std3__45tupleIJ6float46float2bEEENS0_8NullTypeEiLb0ELNS0_10SelectImplE1EE10Policy1000EN6thrust24THRUST_300001_SM_1000_NS12zip_iteratorINS8_IJNSH_6detail15normal_iteratorINSH_10device_ptrIS9_EEEENSK_INSL_ISA_EEEENSK_INSL_IbEEEEEEEEEPSC_ST_PlNS0_13ScanTileStateIiLb1EEENS7_10__not_fn_tI10isLessTestEESC_iNS2_19streaming_context_tIlLb1EEELSD_1EEEvT0_T1_T2_T3_T4_T5_T6_T7_iT8_NS1_7vsmem_tE)
        .other          _ZN3cub18CUB_300001_SM_10006detail6select23DeviceSelectSweepKernelINS2_10policy_hubIN4cuda3std3__45tupleIJ6float46float2bEEENS0_8NullTypeEiLb0ELNS0_10SelectImplE1EE10Policy1000EN6thrust24THRUST_300001_SM_1000_NS12zip_iteratorINS8_IJNSH_6detail15normal_iteratorINSH_10device_ptrIS9_EEEENSK_INSL_ISA_EEEENSK_INSL_IbEEEEEEEEEPSC_ST_PlNS0_13ScanTileStateIiLb1EEENS7_10__not_fn_tI10isLessTestEESC_iNS2_19streaming_context_tIlLb1EEELSD_1EEEvT0_T1_T2_T3_T4_T5_T6_T7_iT8_NS1_7vsmem_tE,@"STO_CUDA_ENTRY STV_DEFAULT"
_ZN3cub18CUB_300001_SM_10006detail6select23DeviceSelectSweepKernelINS2_10policy_hubIN4cuda3std3__45tupleIJ6float46float2bEEENS0_8NullTypeEiLb0ELNS0_10SelectImplE1EE10Policy1000EN6thrust24THRUST_300001_SM_1000_NS12zip_iteratorINS8_IJNSH_6detail15normal_iteratorINSH_10device_ptrIS9_EEEENSK_INSL_ISA_EEEENSK_INSL_IbEEEEEEEEEPSC_ST_PlNS0_13ScanTileStateIiLb1EEENS7_10__not_fn_tI10isLessTestEESC_iNS2_19streaming_context_tIlLb1EEELSD_1EEEvT0_T1_T2_T3_T4_T5_T6_T7_iT8_NS1_7vsmem_tE:
.text._ZN3cub18CUB_300001_SM_10006detail6select23DeviceSelectSweepKernelINS2_10policy_hubIN4cuda3std3__45tupleIJ6float46float2bEEENS0_8NullTypeEiLb0ELNS0_10SelectImplE1EE10Policy1000EN6thrust24THRUST_300001_SM_1000_NS12zip_iteratorINS8_IJNSH_6detail15normal_iteratorINSH_10device_ptrIS9_EEEENSK_INSL_ISA_EEEENSK_INSL_IbEEEEEEEEEPSC_ST_PlNS0_13ScanTileStateIiLb1EEENS7_10__not_fn_tI10isLessTestEESC_iNS2_19streaming_context_tIlLb1EEELSD_1EEEvT0_T1_T2_T3_T4_T5_T6_T7_iT8_NS1_7vsmem_tE:
[----:B------:R-:W-:Y:S01]  /*0000*/  LDC R1, c[0x0][0x37c] ;  /* 0x0000df00ff017b82 */ /* 0x000fe20000000800 */
[----:B------:R-:W0:Y:S07]  /*0010*/  S2R R0, SR_CTAID.Y ;  /* 0x0000000000007919 */ /* 0x000e2e0000002600 */
[----:B------:R-:W0:Y:S01]  /*0020*/  S2UR UR5, SR_CTAID.X ;  /* 0x00000000000579c3 */ /* 0x000e220000002500 */
[----:B------:R-:W1:Y:S01]  /*0030*/  LDCU UR4, c[0x0][0x3d0] ;  /* 0x00007a00ff0477ac */ /* 0x000e620008000800 */
[----:B------:R-:W2:Y:S06]  /*0040*/  LDCU.64 UR8, c[0x0][0x358] ;  /* 0x00006b00ff0877ac */ /* 0x000eac0008000a00 */
[----:B------:R-:W0:Y:S01]  /*0050*/  LDC R3, c[0x0][0x374] ;  /* 0x0000dd00ff037b82 */ /* 0x000e220000000800 */
[----:B-1----:R-:W-:Y:S01]  /*0060*/  UIADD3 UR4, UPT, UPT, UR4, -0x1, URZ ;  /* 0xffffffff04047890 */ /* 0x002fe2000fffe0ff */
[----:B0-----:R-:W-:-:S04]  /*0070*/  IMAD R3, R3, UR5, R0 ;  /* 0x0000000503037c24 */ /* 0x001fc8000f8e0200 */
[C---:B------:R-:W-:Y:S01]  /*0080*/  IMAD.SHL.U32 R14, R3.reuse, 0x80, RZ ;  /* 0x00000080030e7824 */ /* 0x040fe200078e00ff */
[----:B------:R-:W-:-:S13]  /*0090*/  ISETP.GE.AND P0, PT, R3, UR4, PT ;  /* 0x0000000403007c0c */ /* 0x000fda000bf06270 */
[----:B--2---:R-:W-:Y:S05]  /*00a0*/  @P0 BRA `(.L_x_181) ;  /* 0x00000014002c0947 */ /* 0x004fea0003800000 */
[----:B------:R-:W-:-:S13]  /*00b0*/  ISETP.NE.AND P0, PT, R3, RZ, PT ;  /* 0x000000ff0300720c */ /* 0x000fda0003f05270 */
[----:B------:R-:W-:Y:S05]  /*00c0*/  @P0 BRA `(.L_x_182) ;  /* 0x0000000400500947 */ /* 0x000fea0003800000 */
[----:B------:R-:W0:Y:S01]  /*00d0*/  S2R R12, SR_TID.X ;  /* 0x00000000000c7919 */ /* 0x000e220000002100 */
[----:B------:R-:W1:Y:S01]  /*00e0*/  LDCU.U8 UR6, c[0x0][0x3d8] ;  /* 0x00007b00ff0677ac */ /* 0x000e620008000000 */
[----:B------:R-:W2:Y:S01]  /*00f0*/  LDCU.64 UR4, c[0x0][0x3e8] ;  /* 0x00007d00ff0477ac */ /* 0x000ea20008000a00 */
[----:B------:R-:W3:Y:S01]  /*0100*/  LDCU.64 UR10, c[0x0][0x390] ;  /* 0x00007200ff0a77ac */ /* 0x000ee20008000a00 */
[----:B------:R-:W4:Y:S01]  /*0110*/  LDCU.128 UR12, c[0x0][0x380] ;  /* 0x00007000ff0c77ac */ /* 0x000f220008000c00 */
[----:B-1----:R-:W-:-:S04]  /*0120*/  UISETP.NE.AND UP0, UPT, UR6, URZ, UPT ;  /* 0x000000ff0600728c */ /* 0x002fc8000bf05270 */
[----:B--2---:R-:W-:Y:S02]  /*0130*/  USEL UR4, UR4, URZ, !UP0 ;  /* 0x000000ff04047287 */ /* 0x004fe4000c000000 */
[----:B------:R-:W-:Y:S01]  /*0140*/  USEL UR5, UR5, URZ, !UP0 ;  /* 0x000000ff05057287 */ /* 0x000fe2000c000000 */
[----:B0-----:R-:W-:-:S05]  /*0150*/  IMAD.IADD R14, R14, 0x1, R12 ;  /* 0x000000010e0e7824 */ /* 0x001fca00078e020c */
[----:B------:R-:W-:-:S05]  /*0160*/  IADD3 R14, P0, PT, R14, UR4, RZ ;  /* 0x000000040e0e7c10 */ /* 0x000fca000ff1e0ff */
[----:B------:R-:W-:Y:S01]  /*0170*/  IMAD.X R3, RZ, RZ, UR5, P0 ;  /* 0x00000005ff037e24 */ /* 0x000fe200080e06ff */
[----:B---3--:R-:W-:-:S04]  /*0180*/  IADD3 R8, P0, PT, R14, UR10, RZ ;  /* 0x0000000a0e087c10 */ /* 0x008fc8000ff1e0ff */
[----:B------:R-:W-:-:S05]  /*0190*/  IADD3.X R9, PT, PT, R3, UR11, RZ, P0, !PT ;  /* 0x0000000b03097c10 */ /* 0x000fca00087fe4ff */
[----:B------:R-:W2:Y:S01]  /*01a0*/  LDG.E.U8 R0, desc[UR8][R8.64] ;  /* 0x0000000808007981 */ /* 0x000ea2000c1e1100 */
[C---:B----4-:R-:W-:Y:S02]  /*01b0*/  LEA R4, P0, R14.reuse, UR12, 0x4 ;  /* 0x0000000c0e047c11 */ /* 0x050fe4000f8020ff */
[C---:B------:R-:W-:Y:S02]  /*01c0*/  LEA R2, P1, R14.reuse, UR14, 0x3 ;  /* 0x0000000e0e027c11 */ /* 0x040fe4000f8218ff */
[C-C-:B------:R-:W-:Y:S01]  /*01d0*/  LEA.HI.X R5, R14.reuse, UR13, R3.reuse, 0x4, P0 ;  /* 0x0000000d0e057c11 */ /* 0x140fe200080f2403 */
[----:B------:R-:W0:Y:S01]  /*01e0*/  S2R R20, SR_LANEID ;  /* 0x0000000000147919 */ /* 0x000e220000000000 */
[----:B------:R-:W1:Y:S01]  /*01f0*/  S2UR UR5, SR_CgaCtaId ;  /* 0x00000000000579c3 */ /* 0x000e620000008800 */
[----:B------:R-:W-:-:S03]  /*0200*/  LEA.HI.X R3, R14, UR15, R3, 0x3, P1 ;  /* 0x0000000f0e037c11 */ /* 0x000fc600088f1c03 */
[----:B------:R-:W5:Y:S04]  /*0210*/  LDG.E.128 R4, desc[UR8][R4.64] ;  /* 0x0000000804047981 */ /* 0x000f68000c1e1d00 */
[----:B------:R-:W5:Y:S01]  /*0220*/  LDG.E.64 R2, desc[UR8][R2.64] ;  /* 0x0000000802027981 */ /* 0x000f62000c1e1b00 */
[----:B------:R-:W-:Y:S01]  /*0230*/  UMOV UR4, 0x400 ;  /* 0x0000040000047882 */ /* 0x000fe20000000000 */
[----:B------:R-:W-:Y:S01]  /*0240*/  SHF.R.U32.HI R16, RZ, 0x5, R12 ;  /* 0x00000005ff107819 */ /* 0x000fe2000001160c */
[----:B------:R-:W-:Y:S01]  /*0250*/  BAR.SYNC.DEFER_BLOCKING 0x0 ;  /* 0x0000000000007b1d */ /* 0x000fe20000010000 */
[----:B------:R-:W-:Y:S02]  /*0260*/  ISETP.NE.AND P3, PT, R12, RZ, PT ;  /* 0x000000ff0c00720c */ /* 0x000fe40003f65270 */
[----:B------:R-:W-:Y:S01]  /*0270*/  ISETP.NE.AND P2, PT, R16, 0x2, PT ;  /* 0x000000021000780c */ /* 0x000fe20003f45270 */
[----:B-1----:R-:W-:Y:S01]  /*0280*/  ULEA UR4, UR5, UR4, 0x18 ;  /* 0x0000000405047291 */ /* 0x002fe2000f8ec0ff */
[----:B0-----:R-:W-:-:S13]  /*0290*/  ISETP.NE.AND P1, PT, R20, 0x1f, PT ;  /* 0x0000001f1400780c */ /* 0x001fda0003f25270 */
[----:B------:R-:W-:Y:S02]  /*02a0*/  @!P1 LEA R17, R16, UR4, 0x2 ;  /* 0x0000000410119c11 */ /* 0x000fe4000f8e10ff */
[C---:B--2---:R-:W-:Y:S02]  /*02b0*/  ISETP.NE.AND P0, PT, R0.reuse, RZ, PT ;  /* 0x000000ff0000720c */ /* 0x044fe40003f05270 */
[----:B------:R-:W-:Y:S02]  /*02c0*/  ISETP.NE.AND P4, PT, R0, RZ, PT ;  /* 0x000000ff0000720c */ /* 0x000fe40003f85270 */
[----:B------:R-:W-:-:S08]  /*02d0*/  SEL R13, RZ, 0x1, !P0 ;  /* 0x00000001ff0d7807 */ /* 0x000fd00004000000 */
[----:B------:R-:W0:Y:S02]  /*02e0*/  SHFL.UP P0, R10, R13, 0x1, RZ ;  /* 0x042000000d0a7989 */ /* 0x000e2400000000ff */
[----:B0-----:R-:W-:-:S05]  /*02f0*/  @P0 IMAD.IADD R10, R13, 0x1, R10 ;  /* 0x000000010d0a0824 */ /* 0x001fca00078e020a */
[----:B------:R-:W0:Y:S02]  /*0300*/  SHFL.UP P0, R9, R10, 0x2, RZ ;  /* 0x044000000a097989 */ /* 0x000e2400000000ff */
[----:B0-----:R-:W-:-:S05]  /*0310*/  @P0 IMAD.IADD R9, R10, 0x1, R9 ;  /* 0x000000010a090824 */ /* 0x001fca00078e0209 */
[----:B------:R-:W0:Y:S02]  /*0320*/  SHFL.UP P0, R8, R9, 0x4, RZ ;  /* 0x0480000009087989 */ /* 0x000e2400000000ff */
[----:B0-----:R-:W-:-:S05]  /*0330*/  @P0 IMAD.IADD R8, R9, 0x1, R8 ;  /* 0x0000000109080824 */ /* 0x001fca00078e0208 */
[----:B------:R-:W0:Y:S02]  /*0340*/  SHFL.UP P0, R15, R8, 0x8, RZ ;  /* 0x05000000080f7989 */ /* 0x000e2400000000ff */
[----:B0-----:R-:W-:-:S05]  /*0350*/  @P0 IMAD.IADD R15, R8, 0x1, R15 ;  /* 0x00000001080f0824 */ /* 0x001fca00078e020f */
[----:B------:R-:W0:Y:S02]  /*0360*/  SHFL.UP P0, R18, R15, 0x10, RZ ;  /* 0x060000000f127989 */ /* 0x000e2400000000ff */
[----:B0-----:R-:W-:Y:S01]  /*0370*/  @P0 IMAD.IADD R18, R15, 0x1, R18 ;  /* 0x000000010f120824 */ /* 0x001fe200078e0212 */
[----:B------:R-:W-:Y:S01]  /*0380*/  ISETP.NE.AND P0, PT, R16, 0x3, PT ;  /* 0x000000031000780c */ /* 0x000fe20003f05270 */
[----:B------:R-:W0:Y:S03]  /*0390*/  @!P3 LDC.64 R14, c[0x0][0x3c0] ;  /* 0x0000f000ff0ebb82 */ /* 0x000e260000000a00 */
[----:B------:R-:W-:Y:S05]  /*03a0*/  @!P1 STS [R17], R18 ;  /* 0x0000001211009388 */ /* 0x000fea0000000800 */
[----:B------:R-:W-:Y:S01]  /*03b0*/  BAR.SYNC.DEFER_BLOCKING 0x0 ;  /* 0x0000000000007b1d */ /* 0x000fe20000010000 */
[----:B------:R-:W-:-:S05]  /*03c0*/  ISETP.NE.AND P1, PT, R20, RZ, PT ;  /* 0x000000ff1400720c */ /* 0x000fca0003f25270 */
[----:B------:R-:W1:Y:S02]  /*03d0*/  LDS.128 R8, [UR4] ;  /* 0x00000004ff087984 */ /* 0x000e640008000c00 */
[----:B-1----:R-:W-:-:S04]  /*03e0*/  IMAD.IADD R9, R8, 0x1, R9 ;  /* 0x0000000108097824 */ /* 0x002fc800078e0209 */
[----:B------:R-:W-:Y:S02]  /*03f0*/  IMAD.IADD R19, R10, 0x1, R9 ;  /* 0x000000010a137824 */ /* 0x000fe400078e0209 */
[----:B------:R-:W-:Y:S02]  /*0400*/  @!P3 IMAD.MOV.U32 R10, RZ, RZ, 0x65 ;  /* 0x00000065ff0ab424 */ /* 0x000fe400078e00ff */
[----:B------:R-:W-:Y:S01]  /*0410*/  IMAD.IADD R11, R11, 0x1, R19 ;  /* 0x000000010b0b7824 */ /* 0x000fe200078e0213 */
[----:B------:R-:W-:Y:S06]  /*0420*/  @!P3 MEMBAR.ALL.GPU ;  /* 0x000000000000b992 */ /* 0x000fec000000a000 */
[----:B------:R-:W-:-:S00]  /*0430*/  @!P3 ERRBAR ;  /* 0x000000000000b9ab */ /* 0x000fc00000000000 */
[----:B------:R-:W-:Y:S06]  /*0440*/  @!P3 CGAERRBAR ;  /* 0x000000000000b5ab */ /* 0x000fec0000000000 */
[----:B0-----:R0:W-:Y:S01]  /*0450*/  @!P3 ST.E.64.STRONG.GPU desc[UR8][R14.64+0x100], R10 ;  /* 0x0001000a0e00b985 */ /* 0x0011e2000c10fb08 */
[----:B------:R-:W-:Y:S05]  /*0460*/  @!P4 EXIT ;  /* 0x000000000000c94d */ /* 0x000fea0003800000 */
[----:B------:R-:W-:Y:S01]  /*0470*/  UISETP.NE.AND UP0, UPT, UR6, URZ, UPT ;  /* 0x000000ff0600728c */ /* 0x000fe2000bf05270 */
[----:B0-----:R-:W-:Y:S02]  /*0480*/  SEL R10, R9, R8, !P2 ;  /* 0x00000008090a7207 */ /* 0x001fe40005000000 */
[----:B------:R-:W-:-:S06]  /*0490*/  CS2R R8, SRZ ;  /* 0x0000000000087805 */ /* 0x000fcc000001ff00 */
[----:B------:R-:W-:Y:S05]  /*04a0*/  BRA.U UP0, `(.L_x_183) ;  /* 0x0000000100087547 */ /* 0x000fea000b800000 */
[----:B------:R-:W0:Y:S02]  /*04b0*/  LDC.64 R8, c[0x0][0x3f0] ;  /* 0x0000fc00ff087b82 */ /* 0x000e240000000a00 */
[----:B0-----:R-:W5:Y:S02]  /*04c0*/  LDG.E.64 R8, desc[UR8][R8.64] ;  /* 0x0000000808087981 */ /* 0x001f64000c1e1b00 */
.L_x_183:
[----:B------:R-:W-:Y:S01]  /*04d0*/  IMAD.IADD R13, R18, 0x1, -R13 ;  /* 0x00000001120d7824 */ /* 0x000fe200078e0a0d */
[----:B------:R-:W-:Y:S01]  /*04e0*/  ISETP.GE.U32.AND P2, PT, R12, 0x20, PT ;  /* 0x000000200c00780c */ /* 0x000fe20003f46070 */
[----:B------:R-:W0:Y:S01]  /*04f0*/  LDCU.128 UR4, c[0x0][0x3a0] ;  /* 0x00007400ff0477ac */ /* 0x000e220008000c00 */
[----:B------:R-:W-:Y:S02]  /*0500*/  SEL R10, R19, R10, !P0 ;  /* 0x0000000a130a7207 */ /* 0x000fe40004000000 */
[----:B------:R-:W-:Y:S01]  /*0510*/  SEL R13, R13, RZ, P1 ;  /* 0x000000ff0d0d7207 */ /* 0x000fe20000800000 */
[----:B------:R-:W1:Y:S01]  /*0520*/  LDCU.64 UR10, c[0x0][0x3b0] ;  /* 0x00007600ff0a77ac */ /* 0x000e620008000a00 */
[----:B------:R-:W-:-:S05]  /*0530*/  SEL R10, R10, RZ, P2 ;  /* 0x000000ff0a0a7207 */ /* 0x000fca0001000000 */
[----:B------:R-:W-:-:S05]  /*0540*/  IMAD.IADD R13, R10, 0x1, R13 ;  /* 0x000000010a0d7824 */ /* 0x000fca00078e020d */
[----:B-----5:R-:W-:-:S04]  /*0550*/  IADD3 R11, P0, PT, R13, R8, RZ ;  /* 0x000000080d0b7210 */ /* 0x020fc80007f1e0ff */
[----:B------:R-:W-:Y:S02]  /*0560*/  LEA.HI.X.SX32 R14, R13, R9, 0x1, P0 ;  /* 0x000000090d0e7211 */ /* 0x000fe400000f0eff */
[C---:B0-----:R-:W-:Y:S02]  /*0570*/  LEA R8, P0, R11.reuse, UR4, 0x4 ;  /* 0x000000040b087c11 */ /* 0x041fe4000f8020ff */
[C---:B------:R-:W-:Y:S02]  /*0580*/  LEA R10, P1, R11.reuse, UR6, 0x3 ;  /* 0x000000060b0a7c11 */ /* 0x040fe4000f8218ff */
[C---:B-1----:R-:W-:Y:S02]  /*0590*/  IADD3 R12, P2, PT, R11.reuse, UR10, RZ ;  /* 0x0000000a0b0c7c10 */ /* 0x042fe4000ff5e0ff */
[C-C-:B------:R-:W-:Y:S02]  /*05a0*/  LEA.HI.X R9, R11.reuse, UR5, R14.reuse, 0x4, P0 ;  /* 0x000000050b097c11 */ /* 0x140fe400080f240e */
[----:B------:R-:W-:-:S02]  /*05b0*/  LEA.HI.X R11, R11, UR7, R14, 0x3, P1 ;  /* 0x000000070b0b7c11 */ /* 0x000fc400088f1c0e */
[----:B------:R-:W-:Y:S01]  /*05c0*/  IADD3.X R13, PT, PT, R14, UR11, RZ, P2, !PT ;  /* 0x0000000b0e0d7c10 */ /* 0x000fe200097fe4ff */
[----:B------:R-:W-:Y:S04]  /*05d0*/  STG.E.128 desc[UR8][R8.64], R4 ;  /* 0x0000000408007986 */ /* 0x000fe8000c101d08 */
[----:B------:R-:W-:Y:S04]  /*05e0*/  STG.E.64 desc[UR8][R10.64], R2 ;  /* 0x000000020a007986 */ /* 0x000fe8000c101b08 */
[----:B------:R-:W-:Y:S01]  /*05f0*/  STG.E.U8 desc[UR8][R12.64], R0 ;  /* 0x000000000c007986 */ /* 0x000fe2000c101108 */
[----:B------:R-:W-:Y:S05]  /*0600*/  EXIT ;  /* 0x000000000000794d */ /* 0x000fea0003800000 */
.L_x_182:
[----:B------:R-:W0:Y:S01]  /*0610*/  S2R R16, SR_TID.X ;  /* 0x0000000000107919 */ /* 0x000e220000002100 */
[----:B------:R-:W1:Y:S01]  /*0620*/  LDCU.U8 UR6, c[0x0][0x3d8] ;  /* 0x00007b00ff0677ac */ /* 0x000e620008000000 */
[----:B------:R-:W-:Y:S01]  /*0630*/  SHF.R.S32.HI R0, RZ, 0x1f, R14 ;  /* 0x0000001fff007819 */ /* 0x000fe2000001140e */
[----:B------:R-:W2:Y:S01]  /*0640*/  LDCU.64 UR4, c[0x0][0x3e8] ;  /* 0x00007d00ff0477ac */ /* 0x000ea20008000a00 */
[----:B------:R-:W3:Y:S01]  /*0650*/  LDCU.64 UR10, c[0x0][0x390] ;  /* 0x00007200ff0a77ac */ /* 0x000ee20008000a00 */
[----:B-1----:R-:W-:-:S04]  /*0660*/  UISETP.NE.AND UP0, UPT, UR6, URZ, UPT ;  /* 0x000000ff0600728c */ /* 0x002fc8000bf05270 */
[----:B--2---:R-:W-:Y:S02]  /*0670*/  USEL UR4, UR4, URZ, !UP0 ;  /* 0x000000ff04047287 */ /* 0x004fe4000c000000 */
[----:B------:R-:W-:-:S04]  /*0680*/  USEL UR5, UR5, URZ, !UP0 ;  /* 0x000000ff05057287 */ /* 0x000fc8000c000000 */
[----:B0-----:R-:W-:-:S04]  /*0690*/  IADD3 R14, P0, P1, R14, UR4, R16 ;  /* 0x000000040e0e7c10 */ /* 0x001fc8000f91e010 */
[----:B------:R-:W-:-:S03]  /*06a0*/  IADD3.X R7, PT, PT, R0, UR5, RZ, P0, P1 ;  /* 0x0000000500077c10 */ /* 0x000fc600087e24ff */
[----:B------:R-:W0:Y:S01]  /*06b0*/  LDCU.128 UR4, c[0x0][0x380] ;  /* 0x00007000ff0477ac */ /* 0x000e220008000c00 */
[----:B---3--:R-:W-:-:S04]  /*06c0*/  IADD3 R24, P0, PT, R14, UR10, RZ ;  /* 0x0000000a0e187c10 */ /* 0x008fc8000ff1e0ff */
[----:B------:R-:W-:-:S05]  /*06d0*/  IADD3.X R25, PT, PT, R7, UR11, RZ, P0, !PT ;  /* 0x0000000b07197c10 */ /* 0x000fca00087fe4ff */
[----:B------:R-:W2:Y:S01]  /*06e0*/  LDG.E.U8 R24, desc[UR8][R24.64] ;  /* 0x0000000818187981 */ /* 0x000ea2000c1e1100 */
[C---:B0-----:R-:W-:Y:S01]  /*06f0*/  LEA R4, P0, R14.reuse, UR4, 0x4 ;  /* 0x000000040e047c11 */ /* 0x041fe2000f8020ff */
[----:B------:R-:W0:Y:S01]  /*0700*/  S2R R28, SR_LANEID ;  /* 0x00000000001c7919 */ /* 0x000e220000000000 */
[C---:B------:R-:W-:Y:S02]  /*0710*/  LEA R10, P1, R14.reuse, UR6, 0x3 ;  /* 0x000000060e0a7c11 */ /* 0x040fe4000f8218ff */
[C-C-:B------:R-:W-:Y:S01]  /*0720*/  LEA.HI.X R5, R14.reuse, UR5, R7.reuse, 0x4, P0 ;  /* 0x000000050e057c11 */ /* 0x140fe200080f2407 */
[----:B------:R-:W1:Y:S01]  /*0730*/  S2UR UR5, SR_CgaCtaId ;  /* 0x00000000000579c3 */ /* 0x000e620000008800 */
[----:B------:R-:W-:-:S04]  /*0740*/  LEA.HI.X R11, R14, UR7, R7, 0x3, P1 ;  /* 0x000000070e0b7c11 */ /* 0x000fc800088f1c07 */
[----:B------:R-:W5:Y:S04]  /*0750*/  LDG.E.128 R4, desc[UR8][R4.64] ;  /* 0x0000000804047981 */ /* 0x000f68000c1e1d00 */
[----:B------:R-:W5:Y:S01]  /*0760*/  LDG.E.64 R10, desc[UR8][R10.64] ;  /* 0x000000080a0a7981 */ /* 0x000f62000c1e1b00 */
[----:B------:R-:W-:Y:S01]  /*0770*/  UMOV UR4, 0x400 ;  /* 0x0000040000047882 */ /* 0x000fe20000000000 */
[----:B------:R-:W-:Y:S01]  /*0780*/  BAR.SYNC.DEFER_BLOCKING 0x0 ;  /* 0x0000000000007b1d */ /* 0x000fe20000010000 */
[C---:B0-----:R-:W-:Y:S01]  /*0790*/  ISETP.NE.AND P1, PT, R28.reuse, 0x1f, PT ;  /* 0x0000001f1c00780c */ /* 0x041fe20003f25270 */
[----:B-1----:R-:W-:Y:S01]  /*07a0*/  ULEA UR4, UR5, UR4, 0x18 ;  /* 0x0000000405047291 */ /* 0x002fe2000f8ec0ff */
[----:B------:R-:W-:Y:S02]  /*07b0*/  ISETP.NE.AND P2, PT, R28, RZ, PT ;  /* 0x000000ff1c00720c */ /* 0x000fe40003f45270 */
[----:B--2---:R-:W-:-:S04]  /*07c0*/  ISETP.NE.AND P0, PT, R24, RZ, PT ;  /* 0x000000ff1800720c */ /* 0x004fc80003f05270 */
        /* <DEDUP_REMOVED lines=9> */
[----:B------:R-:W0:Y:S01]  /*0860*/  SHFL.UP P0, R17, R8, 0x10, RZ ;  /* 0x0600000008117989 */ /* 0x000e2200000000ff */
[----:B------:R-:W-:-:S04]  /*0870*/  SHF.R.U32.HI R9, RZ, 0x5, R16 ;  /* 0x00000005ff097819 */ /* 0x000fc80000011610 */
[----:B------:R-:W-:Y:S01]  /*0880*/  @!P1 LEA R2, R9, UR4, 0x2 ;  /* 0x0000000409029c11 */ /* 0x000fe2000f8e10ff */
[----:B0-----:R-:W-:-:S05]  /*0890*/  @P0 IMAD.IADD R17, R8, 0x1, R17 ;  /* 0x0000000108110824 */ /* 0x001fca00078e0211 */
[----:B------:R-:W-:Y:S01]  /*08a0*/  @!P1 STS [R2], R17 ;  /* 0x0000001102009388 */ /* 0x000fe20000000800 */
[----:B------:R-:W-:Y:S06]  /*08b0*/  BAR.SYNC.DEFER_BLOCKING 0x0 ;  /* 0x0000000000007b1d */ /* 0x000fec0000010000 */
[----:B------:R-:W0:Y:S01]  /*08c0*/  LDS.128 R12, [UR4] ;  /* 0x00000004ff0c7984 */ /* 0x000e220008000c00 */
[----:B------:R-:W-:Y:S01]  /*08d0*/  ISETP.NE.AND P0, PT, R9, 0x2, PT ;  /* 0x000000020900780c */ /* 0x000fe20003f05270 */
[----:B------:R-:W-:Y:S01]  /*08e0*/  IMAD.IADD R0, R17, 0x1, -R0 ;  /* 0x0000000111007824 */ /* 0x000fe200078e0a00 */
[----:B------:R-:W-:-:S04]  /*08f0*/  ISETP.NE.AND P1, PT, R9, 0x3, PT ;  /* 0x000000030900780c */ /* 0x000fc80003f25270 */
[----:B------:R-:W-:Y:S01]  /*0900*/  SEL R9, R0, RZ, P2 ;  /* 0x000000ff00097207 */ /* 0x000fe20001000000 */
[----:B0-----:R-:W-:-:S04]  /*0910*/  IMAD.IADD R13, R12, 0x1, R13 ;  /* 0x000000010c0d7824 */ /* 0x001fc800078e020d */
[----:B------:R-:W-:Y:S01]  /*0920*/  IMAD.IADD R14, R14, 0x1, R13 ;  /* 0x000000010e0e7824 */ /* 0x000fe200078e020d */
[----:B------:R-:W-:Y:S02]  /*0930*/  SEL R12, R13, R12, !P0 ;  /* 0x0000000c0d0c7207 */ /* 0x000fe40004000000 */
[----:B------:R-:W-:Y:S02]  /*0940*/  ISETP.GT.U32.AND P0, PT, R16, 0x1f, PT ;  /* 0x0000001f1000780c */ /* 0x000fe40003f04070 */
[----:B------:R-:W-:Y:S02]  /*0950*/  SEL R12, R14, R12, !P1 ;  /* 0x0000000c0e0c7207 */ /* 0x000fe40004800000 */
[----:B------:R-:W-:-:S03]  /*0960*/  ISETP.GE.U32.AND P1, PT, R16, 0x20, PT ;  /* 0x000000201000780c */ /* 0x000fc60003f26070 */
[----:B------:R-:W-:Y:S02]  /*0970*/  IMAD.IADD R13, R12, 0x1, R9 ;  /* 0x000000010c0d7824 */ /* 0x000fe400078e0209 */
[----:B------:R-:W-:-:S03]  /*0980*/  IMAD.IADD R9, R15, 0x1, R14 ;  /* 0x000000010f097824 */ /* 0x000fc600078e020e */
[----:B------:R-:W-:Y:S01]  /*0990*/  SEL R25, R0, R13, !P1 ;  /* 0x0000000d00197207 */ /* 0x000fe20004800000 */
[----:B------:R-:W-:Y:S06]  /*09a0*/  @P0 BRA `(.L_x_184) ;  /* 0x00000008006c0947 */ /* 0x000fec0003800000 */
[----:B------:R-:W0:Y:S01]  /*09b0*/  LDC.64 R14, c[0x0][0x3c0] ;  /* 0x0000f000ff0e7b82 */ /* 0x000e220000000a00 */
[----:B------:R-:W-:Y:S02]  /*09c0*/  ISETP.NE.AND P0, PT, R16, RZ, PT ;  /* 0x000000ff1000720c */ /* 0x000fe40003f05270 */
[----:B------:R-:W-:-:S05]  /*09d0*/  LOP3.LUT R2, RZ, R16, RZ, 0x33, !PT ;  /* 0x00000010ff027212 */ /* 0x000fca00078e33ff */
[----:B------:R-:W1:Y:S01]  /*09e0*/  LDC R0, c[0x0][0x370] ;  /* 0x0000dc00ff007b82 */ /* 0x000e620000000800 */
[----:B------:R-:W-:-:S05]  /*09f0*/  IMAD.IADD R2, R3, 0x1, R2 ;  /* 0x0000000103027824 */ /* 0x000fca00078e0202 */
[----:B------:R-:W-:Y:S01]  /*0a00*/  @!P0 IMAD.MOV.U32 R8, RZ, RZ, 0x64 ;  /* 0x00000064ff088424 */ /* 0x000fe200078e00ff */
[----:B------:R2:W-:Y:S01]  /*0a10*/  @!P0 STS [UR4+0x2c], R9 ;  /* 0x00002c09ff008988 */ /* 0x0005e20008000804 */
[----:B0-----:R-:W-:Y:S01]  /*0a20*/  IMAD.WIDE R26, R3, 0x8, R14 ;  /* 0x00000008031a7825 */ /* 0x001fe200078e020e */
[----:B------:R-:W-:Y:S06]  /*0a30*/  @!P0 MEMBAR.ALL.GPU ;  /* 0x0000000000008992 */ /* 0x000fec000000a000 */
[----:B------:R-:W-:-:S00]  /*0a40*/  @!P0 ERRBAR ;  /* 0x00000000000089ab */ /* 0x000fc00000000000 */
[----:B------:R-:W-:Y:S06]  /*0a50*/  @!P0 CGAERRBAR ;  /* 0x00000000000085ab */ /* 0x000fec0000000000 */
[----:B------:R2:W-:Y:S01]  /*0a60*/  @!P0 ST.E.64.STRONG.GPU desc[UR8][R26.64+0x100], R8 ;  /* 0x000100081a008985 */ /* 0x0005e2000c10fb08 */
[----:B-1----:R-:W-:-:S13]  /*0a70*/  ISETP.GT.U32.AND P1, PT, R0, 0x1f3, PT ;  /* 0x000001f30000780c */ /* 0x002fda0003f24070 */
[----:B--2---:R-:W-:Y:S05]  /*0a80*/  @P1 BRA `(.L_x_185) ;  /* 0x0000000000081947 */ /* 0x004fea0003800000 */
[----:B------:R0:W-:Y:S06]  /*0a90*/  MEMBAR.SC.CTA ;  /* 0x0000000000007992 */ /* 0x0001ec0000000000 */
[----:B0-----:R-:W-:Y:S05]  /*0aa0*/  BRA `(.L_x_186) ;  /* 0x0000000000087947 */ /* 0x001fea0003800000 */
.L_x_185:
[----:B------:R-:W-:Y:S05]  /*0ab0*/  NANOSLEEP 0x1c2 ;  /* 0x000001c20000795d */ /* 0x000fea0003800000 */
[----:B------:R-:W-:Y:S01]  /*0ac0*/  NOP ;  /* 0x0000000000007918 */ /* 0x000fe20000000000 */
.L_x_186:
[----:B------:R-:W-:-:S05]  /*0ad0*/  IMAD.WIDE R14, R2, 0x8, R14 ;  /* 0x00000008020e7825 */ /* 0x000fca00078e020e */
[----:B------:R-:W2:Y:S04]  /*0ae0*/  LD.E.64.STRONG.GPU R12, desc[UR8][R14.64+0x100] ;  /* 0x000100080e0c7980 */ /* 0x000ea8000c10fb00 */
[----:B--2---:R-:W-:Y:S01]  /*0af0*/  CCTL.IVALL ;  /* 0x00000000ff00798f */ /* 0x004fe20002000000 */
[----:B------:R-:W-:Y:S01]  /*0b00*/  UMOV UR5, 0xffffffff ;  /* 0xffffffff00057882 */ /* 0x000fe20000000000 */
[----:B------:R-:W-:Y:S02]  /*0b10*/  ISETP.NE.AND P0, PT, R12, 0x63, PT ;  /* 0x000000630c00780c */ /* 0x000fe40003f05270 */
[----:B------:R-:W-:Y:S11]  /*0b20*/  BRA.DIV UR5, `(.L_x_187) ;  /* 0x0000002205747947 */ /* 0x000ff6000b800000 */
[----:B------:R-:W-:-:S13]  /*0b30*/  VOTE.ANY P0, !P0 ;  /* 0x0000000000ff7806 */ /* 0x000fda0004000100 */
.L_x_237:
[----:B------:R-:W-:Y:S05]  /*0b40*/  @!P0 BRA `(.L_x_188) ;  /* 0x0000000000348947 */ /* 0x000fea0003800000 */
.L_x_192:
[----:B------:R-:W-:Y:S05]  /*0b50*/  YIELD ;  /* 0x0000000000007946 */ /* 0x000fea0003800000 */
[----:B------:R-:W-:Y:S05]  /*0b60*/  @P1 BRA `(.L_x_189) ;  /* 0x0000000000081947 */ /* 0x000fea0003800000 */
[----:B------:R0:W-:Y:S06]  /*0b70*/  MEMBAR.SC.CTA ;  /* 0x0000000000007992 */ /* 0x0001ec0000000000 */
[----:B0-----:R-:W-:Y:S05]  /*0b80*/  BRA `(.L_x_190) ;  /* 0x0000000000087947 */ /* 0x001fea0003800000 */
.L_x_189:
[----:B------:R-:W-:Y:S05]  /*0b90*/  NANOSLEEP 0x15e ;  /* 0x0000015e0000795d */ /* 0x000fea0003800000 */
[----:B------:R-:W-:Y:S01]  /*0ba0*/  NOP ;  /* 0x0000000000007918 */ /* 0x000fe20000000000 */
.L_x_190:
[----:B------:R-:W2:Y:S04]  /*0bb0*/  LD.E.64.STRONG.GPU R12, desc[UR8][R14.64+0x100] ;  /* 0x000100080e0c7980 */ /* 0x000ea8000c10fb00 */
[----:B--2---:R-:W-:Y:S01]  /*0bc0*/  CCTL.IVALL ;  /* 0x00000000ff00798f */ /* 0x004fe20002000000 */
[----:B------:R-:W-:Y:S01]  /*0bd0*/  UMOV UR5, 0xffffffff ;  /* 0xffffffff00057882 */ /* 0x000fe20000000000 */
[----:B------:R-:W-:Y:S02]  /*0be0*/  ISETP.NE.AND P0, PT, R12, 0x63, PT ;  /* 0x000000630c00780c */ /* 0x000fe40003f05270 */
[----:B------:R-:W-:Y:S11]  /*0bf0*/  BRA.DIV UR5, `(.L_x_191) ;  /* 0x0000002205607947 */ /* 0x000ff6000b800000 */
[----:B------:R-:W-:-:S13]  /*0c00*/  VOTE.ANY P0, !P0 ;  /* 0x0000000000ff7806 */ /* 0x000fda0004000100 */
.L_x_240:
[----:B------:R-:W-:Y:S05]  /*0c10*/  @P0 BRA `(.L_x_192) ;  /* 0xfffffffc00cc0947 */ /* 0x000fea000383ffff */
.L_x_188:
[----:B------:R-:W-:Y:S01]  /*0c20*/  UMOV UR5, 0xffffffff ;  /* 0xffffffff00057882 */ /* 0x000fe20000000000 */
[----:B------:R-:W-:Y:S02]  /*0c30*/  ISETP.NE.AND P0, PT, R12, 0x65, PT ;  /* 0x000000650c00780c */ /* 0x000fe40003f05270 */
[----:B------:R-:W-:Y:S11]  /*0c40*/  BRA.DIV UR5, `(.L_x_193) ;  /* 0x00000022056c7947 */ /* 0x000ff6000b800000 */
[----:B------:R-:W0:Y:S01]  /*0c50*/  S2R R29, SR_GEMASK ;  /* 0x00000000001d7919 */ /* 0x000e220000003c00 */
[----:B------:R-:W-:Y:S01]  /*0c60*/  VOTE.ANY R22, PT, !P0 ;  /* 0x0000000000167806 */ /* 0x000fe200040e0100 */
[----:B------:R-:W1:Y:S02]  /*0c70*/  LDC.64 R20, c[0x0][0x3c0] ;  /* 0x0000f000ff147b82 */ /* 0x000e640000000a00 */
[----:B-1----:R-:W-:-:S05]  /*0c80*/  IADD3 R20, P2, PT, R20, 0x100, RZ ;  /* 0x0000010014147810 */ /* 0x002fca0007f5e0ff */
[----:B------:R-:W-:Y:S01]  /*0c90*/  IMAD.X R21, RZ, RZ, R21, P2 ;  /* 0x000000ffff157224 */ /* 0x000fe200010e0615 */
[----:B0-----:R-:W-:-:S05]  /*0ca0*/  LOP3.LUT R22, R22, 0x80000000, R29, 0xec, !PT ;  /* 0x8000000016167812 */ /* 0x001fca00078eec1d */
[----:B------:R-:W-:-:S05]  /*0cb0*/  VIADD R3, R22, 0xffffffff ;  /* 0xffffffff16037836 */ /* 0x000fca0000000000 */
[----:B------:R-:W-:Y:S01]  /*0cc0*/  LOP3.LUT R15, R22, R3, RZ, 0xc, !PT ;  /* 0x00000003160f7212 */ /* 0x000fe200078e0cff */
[----:B------:R-:W-:-:S05]  /*0cd0*/  VIADD R3, R28, 0x2 ;  /* 0x000000021c037836 */ /* 0x000fca0000000000 */
[----:B------:R-:W0:Y:S02]  /*0ce0*/  POPC R15, R15 ;  /* 0x0000000f000f7309 */ /* 0x000e240000000000 */
[----:B0-----:R-:W0:Y:S01]  /*0cf0*/  SHFL.DOWN PT, R23, R13, 0x1, R15 ;  /* 0x082000000d177989 */ /* 0x001e2200000e000f */
[----:B------:R-:W-:-:S04]  /*0d00*/  ISETP.GE.AND P0, PT, R28, R15, PT ;  /* 0x0000000f1c00720c */ /* 0x000fc80003f06270 */
[----:B0-----:R-:W-:Y:S02]  /*0d10*/  SEL R8, R23, RZ, !P0 ;  /* 0x000000ff17087207 */ /* 0x001fe40004000000 */
[----:B------:R-:W-:-:S03]  /*0d20*/  ISETP.GT.AND P0, PT, R3, R15, PT ;  /* 0x0000000f0300720c */ /* 0x000fc60003f04270 */
[----:B------:R-:W-:Y:S02]  /*0d30*/  IMAD.IADD R16, R8, 0x1, R13 ;  /* 0x0000000108107824 */ /* 0x000fe400078e020d */
[----:B------:R-:W-:-:S03]  /*0d40*/  VIADD R8, R28, 0x4 ;  /* 0x000000041c087836 */ /* 0x000fc60000000000 */
[----:B------:R-:W0:Y:S02]  /*0d50*/  SHFL.DOWN PT, R23, R16, 0x2, R15 ;  /* 0x0840000010177989 */ /* 0x000e2400000e000f */
        /* <DEDUP_REMOVED lines=10> */
[----:B------:R-:W-:Y:S02]  /*0e00*/  ISETP.GT.AND P1, PT, R17, R15, PT ;  /* 0x0000000f1100720c */ /* 0x000fe40003f24270 */
[----:B0-----:R-:W-:Y:S02]  /*0e10*/  SEL R18, R23, RZ, !P0 ;  /* 0x000000ff17127207 */ /* 0x001fe40004000000 */
[----:B------:R-:W-:-:S03]  /*0e20*/  ISETP.NE.AND P0, PT, R12, 0x65, PT ;  /* 0x000000650c00780c */ /* 0x000fc60003f05270 */
[----:B------:R-:W-:-:S05]  /*0e30*/  IMAD.IADD R18, R13, 0x1, R18 ;  /* 0x000000010d127824 */ /* 0x000fca00078e0212 */
[----:B------:R-:W0:Y:S05]  /*0e40*/  SHFL.DOWN PT, R23, R18, 0x10, R15 ;  /* 0x0a00000012177989 */ /* 0x000e2a00000e000f */
[----:B------:R-:W-:Y:S02]  /*0e50*/  VOTE.ALL P0, P0 ;  /* 0x0000000000ff7806 */ /* 0x000fe40000000000 */
[----:B0-----:R-:W-:-:S05]  /*0e60*/  SEL R23, R23, RZ, !P1 ;  /* 0x000000ff17177207 */ /* 0x001fca0004800000 */
[----:B------:R-:W-:-:S07]  /*0e70*/  IMAD.IADD R18, R18, 0x1, R23 ;  /* 0x0000000112127824 */ /* 0x000fce00078e0217 */
.L_x_249:
[----:B------:R-:W-:Y:S05]  /*0e80*/  @!P0 BRA `(.L_x_194) ;  /* 0x0000000000e48947 */ /* 0x000fea0003800000 */
.L_x_202:
[----:B------:R-:W-:Y:S02]  /*0e90*/  IMAD.MOV.U32 R12, RZ, RZ, R20 ;  /* 0x000000ffff0c7224 */ /* 0x000fe400078e0014 */
[----:B------:R-:W-:Y:S02]  /*0ea0*/  IMAD.MOV.U32 R13, RZ, RZ, R21 ;  /* 0x000000ffff0d7224 */ /* 0x000fe400078e0015 */
[----:B------:R-:W-:-:S05]  /*0eb0*/  IMAD.WIDE R14, R2, 0x8, R12 ;  /* 0x00000008020e7825 */ /* 0x000fca00078e020c */
[----:B------:R-:W2:Y:S04]  /*0ec0*/  LD.E.64.STRONG.GPU R12, desc[UR8][R14.64+-0x100] ;  /* 0xffff00080e0c7980 */ /* 0x000ea8000c10fb00 */
[----:B--2---:R-:W-:Y:S01]  /*0ed0*/  CCTL.IVALL ;  /* 0x00000000ff00798f */ /* 0x004fe20002000000 */
[----:B------:R-:W-:Y:S05]  /*0ee0*/  YIELD ;  /* 0x0000000000007946 */ /* 0x000fea0003800000 */
[----:B------:R-:W-:Y:S01]  /*0ef0*/  UMOV UR5, 0xffffffff ;  /* 0xffffffff00057882 */ /* 0x000fe20000000000 */
[----:B------:R-:W-:-:S02]  /*0f00*/  ISETP.NE.AND P0, PT, R12, 0x63, PT ;  /* 0x000000630c00780c */ /* 0x000fc40003f05270 */
[----:B------:R-:W-:Y:S11]  /*0f10*/  BRA.DIV UR5, `(.L_x_195) ;  /* 0x0000002205bc7947 */ /* 0x000ff6000b800000 */
[----:B------:R-:W-:-:S13]  /*0f20*/  VOTE.ANY P0, !P0 ;  /* 0x0000000000ff7806 */ /* 0x000fda0004000100 */
.L_x_252:
[----:B------:R-:W-:Y:S05]  /*0f30*/  @!P0 BRA `(.L_x_196) ;  /* 0x0000000000388947 */ /* 0x000fea0003800000 */
[----:B------:R-:W-:-:S13]  /*0f40*/  ISETP.GT.U32.AND P1, PT, R0, 0x1f3, PT ;  /* 0x000001f30000780c */ /* 0x000fda0003f24070 */
.L_x_200:
[----:B------:R-:W-:Y:S05]  /*0f50*/  YIELD ;  /* 0x0000000000007946 */ /* 0x000fea0003800000 */
[----:B------:R-:W-:Y:S05]  /*0f60*/  @P1 BRA `(.L_x_197) ;  /* 0x0000000000081947 */ /* 0x000fea0003800000 */
[----:B------:R0:W-:Y:S06]  /*0f70*/  MEMBAR.SC.CTA ;  /* 0x0000000000007992 */ /* 0x0001ec0000000000 */
[----:B0-----:R-:W-:Y:S05]  /*0f80*/  BRA `(.L_x_198) ;  /* 0x0000000000087947 */ /* 0x001fea0003800000 */
.L_x_197:
[----:B------:R-:W-:Y:S05]  /*0f90*/  NANOSLEEP 0x15e ;  /* 0x0000015e0000795d */ /* 0x000fea0003800000 */
[----:B------:R-:W-:Y:S01]  /*0fa0*/  NOP ;  /* 0x0000000000007918 */ /* 0x000fe20000000000 */
.L_x_198:
[----:B------:R-:W2:Y:S04]  /*0fb0*/  LD.E.64.STRONG.GPU R12, desc[UR8][R14.64+-0x100] ;  /* 0xffff00080e0c7980 */ /* 0x000ea8000c10fb00 */
[----:B--2---:R-:W-:Y:S01]  /*0fc0*/  CCTL.IVALL ;  /* 0x00000000ff00798f */ /* 0x004fe20002000000 */
[----:B------:R-:W-:Y:S01]  /*0fd0*/  UMOV UR5, 0xffffffff ;  /* 0xffffffff00057882 */ /* 0x000fe20000000000 */
[----:B------:R-:W-:Y:S02]  /*0fe0*/  ISETP.NE.AND P0, PT, R12, 0x63, PT ;  /* 0x000000630c00780c */ /* 0x000fe40003f05270 */
[----:B------:R-:W-:Y:S11]  /*0ff0*/  BRA.DIV UR5, `(.L_x_199) ;  /* 0x0000002205a47947 */ /* 0x000ff6000b800000 */
[----:B------:R-:W-:-:S13]  /*1000*/  VOTE.ANY P0, !P0 ;  /* 0x0000000000ff7806 */ /* 0x000fda0004000100 */
.L_x_255:
[----:B------:R-:W-:Y:S05]  /*1010*/  @P0 BRA `(.L_x_200) ;  /* 0xfffffffc00cc0947 */ /* 0x000fea000383ffff */
.L_x_196:
[----:B------:R-:W-:Y:S01]  /*1020*/  UMOV UR5, 0xffffffff ;  /* 0xffffffff00057882 */ /* 0x000fe20000000000 */
[----:B------:R-:W-:Y:S02]  /*1030*/  ISETP.NE.AND P0, PT, R12, 0x65, PT ;  /* 0x000000650c00780c */ /* 0x000fe40003f05270 */
[----:B------:R-:W-:Y:S11]  /*1040*/  BRA.DIV UR5, `(.L_x_201) ;  /* 0x0000002205b07947 */ /* 0x000ff6000b800000 */
[----:B------:R-:W-:Y:S01]  /*1050*/  VOTE.ANY R22, PT, !P0 ;  /* 0x0000000000167806 */ /* 0x000fe200040e0100 */
[----:B------:R-:W-:-:S03]  /*1060*/  VIADD R2, R2, 0xffffffe0 ;  /* 0xffffffe002027836 */ /* 0x000fc60000000000 */
[----:B------:R-:W-:-:S05]  /*1070*/  LOP3.LUT R22, R22, 0x80000000, R29, 0xec, !PT ;  /* 0x8000000016167812 */ /* 0x000fca00078eec1d */
[----:B------:R-:W-:-:S05]  /*1080*/  VIADD R15, R22, 0xffffffff ;  /* 0xffffffff160f7836 */ /* 0x000fca0000000000 */
[----:B------:R-:W-:-:S06]  /*1090*/  LOP3.LUT R15, R22, R15, RZ, 0xc, !PT ;  /* 0x0000000f160f7212 */ /* 0x000fcc00078e0cff */
[----:B------:R-:W0:Y:S02]  /*10a0*/  POPC R15, R15 ;  /* 0x0000000f000f7309 */ /* 0x000e240000000000 */
[----:B0-----:R-:W0:Y:S01]  /*10b0*/  SHFL.DOWN PT, R23, R13, 0x1, R15 ;  /* 0x082000000d177989 */ /* 0x001e2200000e000f */
[-C--:B------:R-:W-:Y:S02]  /*10c0*/  ISETP.GE.AND P0, PT, R28, R15.reuse, PT ;  /* 0x0000000f1c00720c */ /* 0x080fe40003f06270 */
[-C--:B------:R-:W-:Y:S02]  /*10d0*/  ISETP.GT.AND P1, PT, R17, R15.reuse, PT ;  /* 0x0000000f1100720c */ /* 0x080fe40003f24270 */
[----:B0-----:R-:W-:Y:S02]  /*10e0*/  SEL R14, R23, RZ, !P0 ;  /* 0x000000ff170e7207 */ /* 0x001fe40004000000 */
[----:B------:R-:W-:-:S03]  /*10f0*/  ISETP.GT.AND P0, PT, R3, R15, PT ;  /* 0x0000000f0300720c */ /* 0x000fc60003f04270 */
[----:B------:R-:W-:-:S05]  /*1100*/  IMAD.IADD R13, R14, 0x1, R13 ;  /* 0x000000010e0d7824 */ /* 0x000fca00078e020d */
[----:B------:R-:W0:Y:S02]  /*1110*/  SHFL.DOWN PT, R23, R13, 0x2, R15 ;  /* 0x084000000d177989 */ /* 0x000e2400000e000f */
        /* <DEDUP_REMOVED lines=9> */
[----:B------:R-:W-:-:S03]  /*11b0*/  ISETP.NE.AND P0, PT, R12, 0x65, PT ;  /* 0x000000650c00780c */ /* 0x000fc60003f05270 */
[----:B------:R-:W-:-:S05]  /*11c0*/  IMAD.IADD R13, R13, 0x1, R14 ;  /* 0x000000010d0d7824 */ /* 0x000fca00078e020e */
[----:B------:R-:W0:Y:S05]  /*11d0*/  SHFL.DOWN PT, R23, R13, 0x10, R15 ;  /* 0x0a0000000d177989 */ /* 0x000e2a00000e000f */
[----:B------:R-:W-:Y:S02]  /*11e0*/  VOTE.ALL P0, P0 ;  /* 0x0000000000ff7806 */ /* 0x000fe40000000000 */
[----:B0-----:R-:W-:-:S04]  /*11f0*/  SEL R23, R23, RZ, !P1 ;  /* 0x000000ff17177207 */ /* 0x001fc80004800000 */
[----:B------:R-:W-:-:S07]  /*1200*/  IADD3 R18, PT, PT, R13, R23, R18 ;  /* 0x000000170d127210 */ /* 0x000fce0007ffe012 */
.L_x_264:
[----:B------:R-:W-:Y:S05]  /*1210*/  @P0 BRA `(.L_x_202) ;  /* 0xfffffffc001c0947 */ /* 0x000fea000383ffff */
.L_x_194:
[----:B------:R-:W0:Y:S01]  /*1220*/  S2R R12, SR_TID.X ;  /* 0x00000000000c7919 */ /* 0x000e220000002100 */
[----:B------:R-:W-:-:S13]  /*1230*/  ISETP.NE.AND P0, PT, R28, RZ, PT ;  /* 0x000000ff1c00720c */ /* 0x000fda0003f05270 */
[----:B------:R-:W1:Y:S01]  /*1240*/  @!P0 S2R R13, SR_CgaCtaId ;  /* 0x00000000000d8919 */ /* 0x000e620000008800 */
[----:B------:R-:W-:Y:S02]  /*1250*/  @!P0 MOV R2, 0x400 ;  /* 0x0000040000028802 */ /* 0x000fe40000000f00 */
[----:B0-----:R-:W-:-:S13]  /*1260*/  ISETP.NE.AND P1, PT, R12, RZ, PT ;  /* 0x000000ff0c00720c */ /* 0x001fda0003f25270 */
[----:B------:R-:W0:Y:S01]  /*1270*/  @!P1 S2R R3, SR_CgaCtaId ;  /* 0x0000000000039919 */ /* 0x000e220000008800 */
[----:B------:R-:W-:Y:S01]  /*1280*/  @!P1 MOV R0, 0x400 ;  /* 0x0000040000009802 */ /* 0x000fe20000000f00 */
[----:B------:R-:W-:Y:S02]  /*1290*/  @!P1 IMAD.IADD R9, R9, 0x1, R18 ;  /* 0x0000000109099824 */ /* 0x000fe400078e0212 */
[----:B------:R-:W-:Y:S01]  /*12a0*/  @!P1 IMAD.MOV.U32 R8, RZ, RZ, 0x65 ;  /* 0x00000065ff089424 */ /* 0x000fe200078e00ff */
[----:B------:R-:W-:Y:S06]  /*12b0*/  @!P1 MEMBAR.ALL.GPU ;  /* 0x0000000000009992 */ /* 0x000fec000000a000 */
[----:B------:R-:W-:-:S00]  /*12c0*/  @!P1 ERRBAR ;  /* 0x00000000000099ab */ /* 0x000fc00000000000 */
[----:B------:R-:W-:Y:S06]  /*12d0*/  @!P1 CGAERRBAR ;  /* 0x00000000000095ab */ /* 0x000fec0000000000 */
[----:B------:R2:W-:Y:S01]  /*12e0*/  @!P1 ST.E.64.STRONG.GPU desc[UR8][R26.64+0x100], R8 ;  /* 0x000100081a009985 */ /* 0x0005e2000c10fb08 */
[----:B0-----:R-:W-:Y:S02]  /*12f0*/  @!P1 LEA R0, R3, R0, 0x18 ;  /* 0x0000000003009211 */ /* 0x001fe400078ec0ff */
[----:B-1----:R-:W-:Y:S01]  /*1300*/  @!P0 LEA R3, R13, R2, 0x18 ;  /* 0x000000020d038211 */ /* 0x002fe200078ec0ff */
[----:B------:R-:W-:-:S02]  /*1310*/  IMAD.MOV.U32 R13, RZ, RZ, R25 ;  /* 0x000000ffff0d7224 */ /* 0x000fc400078e0019 */
[----:B------:R2:W-:Y:S01]  /*1320*/  @!P1 STS [R0+0x28], R9 ;  /* 0x0000280900009388 */ /* 0x0005e20000000800 */
[----:B------:R-:W-:-:S03]  /*1330*/  @!P0 IMAD.MOV.U32 R13, RZ, RZ, R18 ;  /* 0x000000ffff0d8224 */ /* 0x000fc600078e0012 */
[----:B------:R2:W-:Y:S04]  /*1340*/  @!P1 STS [R0+0x24], R18 ;  /* 0x0000241200009388 */ /* 0x0005e80000000800 */
[----:B------:R2:W-:Y:S02]  /*1350*/  @!P0 STS [R3+0x14], R18 ;  /* 0x0000141203008388 */ /* 0x0005e40000000800 */
.L_x_184:
[----:B------:R-:W-:Y:S05]  /*1360*/  WARPSYNC.ALL ;  /* 0x0000000000007948 */ /* 0x000fea0003800000 */
[----:B------:R-:W0:Y:S08]  /*1370*/  S2UR UR6, SR_CgaCtaId ;  /* 0x00000000000679c3 */ /* 0x000e300000008800 */
[----:B------:R-:W-:Y:S01]  /*1380*/  BAR.SYNC.DEFER_BLOCKING 0x0 ;  /* 0x0000000000007b1d */ /* 0x000fe20000010000 */
[----:B------:R-:W-:-:S05]  /*1390*/  ISETP.NE.AND P0, PT, R24, RZ, PT ;  /* 0x000000ff1800720c */ /* 0x000fca0003f05270 */
[----:B------:R-:W-:Y:S02]  /*13a0*/  UMOV UR5, 0x400 ;  /* 0x0000040000057882 */ /* 0x000fe40000000000 */
[----:B0-----:R-:W-:-:S09]  /*13b0*/  ULEA UR5, UR6, UR5, 0x18 ;  /* 0x0000000506057291 */ /* 0x001fd2000f8ec0ff */
[----:B--2---:R-:W0:Y:S01]  /*13c0*/  LDS R0, [UR5+0x14] ;  /* 0x00001405ff007984 */ /* 0x004e220008000800 */
[----:B------:R-:W-:Y:S05]  /*13d0*/  @!P0 EXIT ;  /* 0x000000000000894d */ /* 0x000fea0003800000 */
[----:B------:R-:W1:Y:S01]  /*13e0*/  LDCU.U8 UR4, c[0x0][0x3d8] ;  /* 0x00007b00ff0477ac */ /* 0x000e620008000000 */
[----:B------:R-:W-:Y:S01]  /*13f0*/  CS2R R2, SRZ ;  /* 0x0000000000027805 */ /* 0x000fe2000001ff00 */
[----:B-1----:R-:W-:-:S09]  /*1400*/  UISETP.NE.AND UP0, UPT, UR4, URZ, UPT ;  /* 0x000000ff0400728c */ /* 0x002fd2000bf05270 */
[----:B------:R-:W-:Y:S05]  /*1410*/  BRA.U UP0, `(.L_x_203) ;  /* 0x0000000100087547 */ /* 0x000fea000b800000 */
[----:B------:R-:W1:Y:S02]  /*1420*/  LDC.64 R2, c[0x0][0x3f0] ;  /* 0x0000fc00ff027b82 */ /* 0x000e640000000a00 */
[----:B-1----:R-:W5:Y:S02]  /*1430*/  LDG.E.64 R2, desc[UR8][R2.64] ;  /* 0x0000000802027981 */ /* 0x002f64000c1e1b00 */
.L_x_203:
[----:B------:R-:W1:Y:S01]  /*1440*/  S2R R8, SR_TID.X ;  /* 0x0000000000087919 */ /* 0x000e620000002100 */
[----:B------:R-:W2:Y:S01]  /*1450*/  LDCU.128 UR4, c[0x0][0x3a0] ;  /* 0x00007400ff0477ac */ /* 0x000ea20008000c00 */
[----:B------:R-:W3:Y:S01]  /*1460*/  LDCU.64 UR10, c[0x0][0x3b0] ;  /* 0x00007600ff0a77ac */ /* 0x000ee20008000a00 */
[----:B-1----:R-:W-:-:S04]  /*1470*/  ISETP.NE.AND P0, PT, R8, RZ, PT ;  /* 0x000000ff0800720c */ /* 0x002fc80003f05270 */
[----:B0-----:R-:W-:-:S05]  /*1480*/  SEL R0, R0, RZ, P0 ;  /* 0x000000ff00007207 */ /* 0x001fca0000000000 */
[----:B------:R-:W-:-:S05]  /*1490*/  IMAD.IADD R13, R0, 0x1, R13 ;  /* 0x00000001000d7824 */ /* 0x000fca00078e020d */
[----:B-----5:R-:W-:-:S04]  /*14a0*/  IADD3 R0, P0, PT, R13, R2, RZ ;  /* 0x000000020d007210 */ /* 0x020fc80007f1e0ff */
[----:B------:R-:W-:Y:S02]  /*14b0*/  LEA.HI.X.SX32 R13, R13, R3, 0x1, P0 ;  /* 0x000000030d0d7211 */ /* 0x000fe400000f0eff */
[C---:B--2---:R-:W-:Y:S02]  /*14c0*/  LEA R2, P0, R0.reuse, UR4, 0x4 ;  /* 0x0000000400027c11 */ /* 0x044fe4000f8020ff */
[C---:B------:R-:W-:Y:S02]  /*14d0*/  LEA R8, P1, R0.reuse, UR6, 0x3 ;  /* 0x0000000600087c11 */ /* 0x040fe4000f8218ff */
[C---:B---3--:R-:W-:Y:S02]  /*14e0*/  IADD3 R12, P2, PT, R0.reuse, UR10, RZ ;  /* 0x0000000a000c7c10 */ /* 0x048fe4000ff5e0ff */
[C-C-:B------:R-:W-:Y:S02]  /*14f0*/  LEA.HI.X R3, R0.reuse, UR5, R13.reuse, 0x4, P0 ;  /* 0x0000000500037c11 */ /* 0x140fe400080f240d */
[----:B------:R-:W-:-:S02]  /*1500*/  LEA.HI.X R9, R0, UR7, R13, 0x3, P1 ;  /* 0x0000000700097c11 */ /* 0x000fc400088f1c0d */
[----:B------:R-:W-:Y:S01]  /*1510*/  IADD3.X R13, PT, PT, R13, UR11, RZ, P2, !PT ;  /* 0x0000000b0d0d7c10 */ /* 0x000fe200097fe4ff */
[----:B------:R-:W-:Y:S04]  /*1520*/  STG.E.128 desc[UR8][R2.64], R4 ;  /* 0x0000000402007986 */ /* 0x000fe8000c101d08 */
[----:B------:R-:W-:Y:S04]  /*1530*/  STG.E.64 desc[UR8][R8.64], R10 ;  /* 0x0000000a08007986 */ /* 0x000fe8000c101b08 */
[----:B------:R-:W-:Y:S01]  /*1540*/  STG.E.U8 desc[UR8][R12.64], R24 ;  /* 0x000000180c007986 */ /* 0x000fe2000c101108 */
[----:B------:R-:W-:Y:S05]  /*1550*/  EXIT ;  /* 0x000000000000794d */ /* 0x000fea0003800000 */
.L_x_181:
[----:B------:R-:W0:Y:S01]  /*1560*/  LDCU UR4, c[0x0][0x3cc] ;  /* 0x00007980ff0477ac */ /* 0x000e220008000800 */
[----:B------:R-:W-:Y:S01]  /*1570*/  ISETP.NE.AND P0, PT, R3, RZ, PT ;  /* 0x000000ff0300720c */ /* 0x000fe20003f05270 */
[----:B------:R-:W-:Y:S01]  /*1580*/  BSSY.RECONVERGENT B0, `(.L_x_204) ;  /* 0x000015b000007945 */ /* 0x000fe20003800200 */
[----:B0-----:R-:W-:-:S11]  /*1590*/  IADD3 R24, PT, PT, -R14, UR4, RZ ;  /* 0x000000040e187c10 */ /* 0x001fd6000fffe1ff */
[----:B------:R-:W-:Y:S05]  /*15a0*/  @P0 BRA `(.L_x_205) ;  /* 0x0000000400640947 */ /* 0x000fea0003800000 */
[----:B------:R-:W0:Y:S01]  /*15b0*/  S2R R13, SR_TID.X ;  /* 0x00000000000d7919 */ /* 0x000e220000002100 */
[----:B------:R-:W-:Y:S01]  /*15c0*/  BSSY.RECONVERGENT B1, `(.L_x_206) ;  /* 0x000001d000017945 */ /* 0x000fe20003800200 */
[----:B------:R-:W-:Y:S01]  /*15d0*/  IMAD.MOV.U32 R12, RZ, RZ, 0x1 ;  /* 0x00000001ff0c7424 */ /* 0x000fe200078e00ff */
[----:B------:R-:W-:Y:S02]  /*15e0*/  PRMT R0, RZ, 0x7610, R0 ;  /* 0x00007610ff007816 */ /* 0x000fe40000000000 */
[----:B------:R-:W-:Y:S02]  /*15f0*/  CS2R R2, SRZ ;  /* 0x0000000000027805 */ /* 0x000fe4000001ff00 */
[----:B------:R-:W-:Y:S02]  /*1600*/  CS2R R4, SRZ ;  /* 0x0000000000047805 */ /* 0x000fe4000001ff00 */
[----:B------:R-:W-:Y:S02]  /*1610*/  CS2R R6, SRZ ;  /* 0x0000000000067805 */ /* 0x000fe4000001ff00 */
[----:B0-----:R-:W-:-:S13]  /*1620*/  ISETP.GE.AND P0, PT, R13, R24, PT ;  /* 0x000000180d00720c */ /* 0x001fda0003f06270 */
[----:B------:R-:W-:Y:S05]  /*1630*/  @P0 BRA `(.L_x_207) ;  /* 0x0000000000540947 */ /* 0x000fea0003800000 */
[----:B------:R-:W0:Y:S01]  /*1640*/  LDCU.U8 UR6, c[0x0][0x3d8] ;  /* 0x00007b00ff0677ac */ /* 0x000e220008000000 */
[----:B------:R-:W-:Y:S01]  /*1650*/  IMAD.IADD R14, R14, 0x1, R13 ;  /* 0x000000010e0e7824 */ /* 0x000fe200078e020d */
[----:B------:R-:W1:Y:S01]  /*1660*/  LDCU.64 UR4, c[0x0][0x3e8] ;  /* 0x00007d00ff0477ac */ /* 0x000e620008000a00 */
[----:B------:R-:W2:Y:S01]  /*1670*/  LDCU.64 UR10, c[0x0][0x390] ;  /* 0x00007200ff0a77ac */ /* 0x000ea20008000a00 */
[----:B------:R-:W3:Y:S01]  /*1680*/  LDCU.128 UR12, c[0x0][0x380] ;  /* 0x00007000ff0c77ac */ /* 0x000ee20008000c00 */
[----:B0-----:R-:W-:-:S04]  /*1690*/  UISETP.NE.AND UP0, UPT, UR6, URZ, UPT ;  /* 0x000000ff0600728c */ /* 0x001fc8000bf05270 */
[----:B-1----:R-:W-:Y:S02]  /*16a0*/  USEL UR4, UR4, URZ, !UP0 ;  /* 0x000000ff04047287 */ /* 0x002fe4000c000000 */
[----:B------:R-:W-:-:S04]  /*16b0*/  USEL UR5, UR5, URZ, !UP0 ;  /* 0x000000ff05057287 */ /* 0x000fc8000c000000 */
[----:B------:R-:W-:-:S05]  /*16c0*/  IADD3 R14, P0, PT, R14, UR4, RZ ;  /* 0x000000040e0e7c10 */ /* 0x000fca000ff1e0ff */
[----:B------:R-:W-:Y:S01]  /*16d0*/  IMAD.X R3, RZ, RZ, UR5, P0 ;  /* 0x00000005ff037e24 */ /* 0x000fe200080e06ff */
[----:B--2---:R-:W-:-:S04]  /*16e0*/  IADD3 R8, P0, PT, R14, UR10, RZ ;  /* 0x0000000a0e087c10 */ /* 0x004fc8000ff1e0ff */
[----:B------:R-:W-:Y:S02]  /*16f0*/  IADD3.X R9, PT, PT, R3, UR11, RZ, P0, !PT ;  /* 0x0000000b03097c10 */ /* 0x000fe400087fe4ff */
[C---:B---3--:R-:W-:Y:S02]  /*1700*/  LEA R4, P0, R14.reuse, UR12, 0x4 ;  /* 0x0000000c0e047c11 */ /* 0x048fe4000f8020ff */
[C---:B------:R-:W-:Y:S01]  /*1710*/  LEA R2, P1, R14.reuse, UR14, 0x3 ;  /* 0x0000000e0e027c11 */ /* 0x040fe2000f8218ff */
[----:B------:R-:W2:Y:S01]  /*1720*/  LDG.E.U8 R0, desc[UR8][R8.64] ;  /* 0x0000000808007981 */ /* 0x000ea2000c1e1100 */
[C-C-:B------:R-:W-:Y:S02]  /*1730*/  LEA.HI.X R5, R14.reuse, UR13, R3.reuse, 0x4, P0 ;  /* 0x0000000d0e057c11 */ /* 0x140fe400080f2403 */
[----:B------:R-:W-:-:S04]  /*1740*/  LEA.HI.X R3, R14, UR15, R3, 0x3, P1 ;  /* 0x0000000f0e037c11 */ /* 0x000fc800088f1c03 */
[----:B------:R-:W5:Y:S04]  /*1750*/  LDG.E.128 R4, desc[UR8][R4.64] ;  /* 0x0000000804047981 */ /* 0x000f68000c1e1d00 */
[----:B------:R-:W5:Y:S01]  /*1760*/  LDG.E.64 R2, desc[UR8][R2.64] ;  /* 0x0000000802027981 */ /* 0x000f62000c1e1b00 */
[----:B--2---:R-:W-:-:S04]  /*1770*/  ISETP.NE.AND P0, PT, R0, RZ, PT ;  /* 0x000000ff0000720c */ /* 0x004fc80003f05270 */
[----:B------:R-:W-:-:S09]  /*1780*/  SEL R12, RZ, 0x1, !P0 ;  /* 0x00000001ff0c7807 */ /* 0x000fd20004000000 */
.L_x_207:
[----:B------:R-:W-:Y:S05]  /*1790*/  BSYNC.RECONVERGENT B1 ;  /* 0x0000000000017941 */ /* 0x000fea0003800200 */
.L_x_206:
[----:B------:R-:W-:Y:S01]  /*17a0*/  BAR.SYNC.DEFER_BLOCKING 0x0 ;  /* 0x0000000000007b1d */ /* 0x000fe20000010000 */
[----:B------:R-:W-:-:S07]  /*17b0*/  SHF.R.U32.HI R16, RZ, 0x5, R13 ;  /* 0x00000005ff107819 */ /* 0x000fce000001160d */
[----:B------:R-:W0:Y:S01]  /*17c0*/  S2UR UR5, SR_CgaCtaId ;  /* 0x00000000000579c3 */ /* 0x000e220000008800 */
[----:B------:R-:W-:Y:S01]  /*17d0*/  UMOV UR4, 0x400 ;  /* 0x0000040000047882 */ /* 0x000fe20000000000 */
[----:B------:R-:W1:Y:S01]  /*17e0*/  SHFL.UP P0, R9, R12, 0x1, RZ ;  /* 0x042000000c097989 */ /* 0x000e6200000000ff */
[----:B------:R-:W2:Y:S01]  /*17f0*/  S2R R17, SR_LANEID ;  /* 0x0000000000117919 */ /* 0x000ea20000000000 */
[----:B0-----:R-:W-:Y:S01]  /*1800*/  ULEA UR4, UR5, UR4, 0x18 ;  /* 0x0000000405047291 */ /* 0x001fe2000f8ec0ff */
[----:B-1----:R-:W-:-:S05]  /*1810*/  @P0 IMAD.IADD R9, R9, 0x1, R12 ;  /* 0x0000000109090824 */ /* 0x002fca00078e020c */
[----:B------:R-:W0:Y:S01]  /*1820*/  SHFL.UP P0, R8, R9, 0x2, RZ ;  /* 0x0440000009087989 */ /* 0x000e2200000000ff */
[C---:B--2---:R-:W-:Y:S02]  /*1830*/  ISETP.NE.AND P1, PT, R17.reuse, 0x1f, PT ;  /* 0x0000001f1100780c */ /* 0x044fe40003f25270 */
[----:B------:R-:W-:-:S11]  /*1840*/  ISETP.NE.AND P2, PT, R17, RZ, PT ;  /* 0x000000ff1100720c */ /* 0x000fd60003f45270 */
[----:B------:R-:W-:Y:S01]  /*1850*/  @!P1 LEA R18, R16, UR4, 0x2 ;  /* 0x0000000410129c11 */ /* 0x000fe2000f8e10ff */
[----:B0-----:R-:W-:-:S05]  /*1860*/  @P0 IMAD.IADD R8, R9, 0x1, R8 ;  /* 0x0000000109080824 */ /* 0x001fca00078e0208 */
[----:B------:R-:W0:Y:S02]  /*1870*/  SHFL.UP P0, R11, R8, 0x4, RZ ;  /* 0x04800000080b7989 */ /* 0x000e2400000000ff */
[----:B0-----:R-:W-:-:S05]  /*1880*/  @P0 IMAD.IADD R11, R8, 0x1, R11 ;  /* 0x00000001080b0824 */ /* 0x001fca00078e020b */
[----:B------:R-:W0:Y:S02]  /*1890*/  SHFL.UP P0, R14, R11, 0x8, RZ ;  /* 0x050000000b0e7989 */ /* 0x000e2400000000ff */
[----:B0-----:R-:W-:-:S05]  /*18a0*/  @P0 IMAD.IADD R14, R11, 0x1, R14 ;  /* 0x000000010b0e0824 */ /* 0x001fca00078e020e */
[----:B------:R-:W0:Y:S02]  /*18b0*/  SHFL.UP P0, R15, R14, 0x10, RZ ;  /* 0x060000000e0f7989 */ /* 0x000e2400000000ff */
[----:B0-----:R-:W-:Y:S01]  /*18c0*/  @P0 IMAD.IADD R15, R14, 0x1, R15 ;  /* 0x000000010e0f0824 */ /* 0x001fe200078e020f */
[----:B------:R-:W-:-:S04]  /*18d0*/  ISETP.NE.AND P0, PT, R16, 0x2, PT ;  /* 0x000000021000780c */ /* 0x000fc80003f05270 */
[----:B------:R-:W-:Y:S01]  /*18e0*/  @!P1 STS [R18], R15 ;  /* 0x0000000f12009388 */ /* 0x000fe20000000800 */
[----:B------:R-:W-:Y:S01]  /*18f0*/  BAR.SYNC.DEFER_BLOCKING 0x0 ;  /* 0x0000000000007b1d */ /* 0x000fe20000010000 */
[----:B------:R-:W-:-:S05]  /*1900*/  ISETP.NE.AND P1, PT, R16, 0x3, PT ;  /* 0x000000031000780c */ /* 0x000fca0003f25270 */
[----:B------:R-:W0:Y:S02]  /*1910*/  LDS.128 R8, [UR4] ;  /* 0x00000004ff087984 */ /* 0x000e240008000c00 */
[----:B0-----:R-:W-:-:S05]  /*1920*/  IMAD.IADD R9, R8, 0x1, R9 ;  /* 0x0000000108097824 */ /* 0x001fca00078e0209 */
[----:B------:R-:W-:Y:S01]  /*1930*/  SEL R8, R9, R8, !P0 ;  /* 0x0000000809087207 */ /* 0x000fe20004000000 */
[----:B------:R-:W-:Y:S01]  /*1940*/  IMAD.IADD R9, R10, 0x1, R9 ;  /* 0x000000010a097824 */ /* 0x000fe200078e0209 */
[----:B------:R-:W-:Y:S01]  /*1950*/  ISETP.GE.U32.AND P0, PT, R13, 0x20, PT ;  /* 0x000000200d00780c */ /* 0x000fe20003f06070 */
[----:B------:R-:W-:-:S03]  /*1960*/  IMAD.IADD R10, R15, 0x1, -R12 ;  /* 0x000000010f0a7824 */ /* 0x000fc600078e0a0c */
[C---:B------:R-:W-:Y:S02]  /*1970*/  SEL R8, R9.reuse, R8, !P1 ;  /* 0x0000000809087207 */ /* 0x040fe40004800000 */
[----:B------:R-:W-:Y:S02]  /*1980*/  IADD3 R11, PT, PT, R9, R24, R11 ;  /* 0x00000018090b7210 */ /* 0x000fe40007ffe00b */
[----:B------:R-:W-:Y:S02]  /*1990*/  SEL R9, R10, RZ, P2 ;  /* 0x000000ff0a097207 */ /* 0x000fe40001000000 */
[----:B------:R-:W-:Y:S01]  /*19a0*/  SEL R8, R8, RZ, P0 ;  /* 0x000000ff08087207 */ /* 0x000fe20000000000 */
[----:B------:R-:W-:-:S04]  /*19b0*/  VIADD R24, R11, 0xffffff80 ;  /* 0xffffff800b187836 */ /* 0x000fc80000000000 */
[----:B------:R-:W-:-:S05]  /*19c0*/  IMAD.IADD R13, R8, 0x1, R9 ;  /* 0x00000001080d7824 */ /* 0x000fca00078e0209 */
[----:B------:R-:W-:-:S04]  /*19d0*/  ISETP.GE.AND P0, PT, R13, R24, PT ;  /* 0x000000180d00720c */ /* 0x000fc80003f06270 */
[----:B------:R-:W-:-:S13]  /*19e0*/  ISETP.EQ.OR P0, PT, R12, RZ, P0 ;  /* 0x000000ff0c00720c */ /* 0x000fda0000702670 */
[----:B------:R-:W-:Y:S05]  /*19f0*/  @P0 BRA `(.L_x_208) ;  /* 0x00000010004c0947 */ /* 0x000fea0003800000 */
[----:B------:R-:W0:Y:S01]  /*1a00*/  LDCU.U8 UR4, c[0x0][0x3d8] ;  /* 0x00007b00ff0477ac */ /* 0x000e220008000000 */
[----:B------:R-:W-:Y:S01]  /*1a10*/  CS2R R8, SRZ ;  /* 0x0000000000087805 */ /* 0x000fe2000001ff00 */
[----:B------:R-:W1:Y:S01]  /*1a20*/  LDCU.64 UR6, c[0x0][0x3b0] ;  /* 0x00007600ff0677ac */ /* 0x000e620008000a00 */
[----:B------:R-:W2:Y:S01]  /*1a30*/  LDCU.128 UR12, c[0x0][0x3a0] ;  /* 0x00007400ff0c77ac */ /* 0x000ea20008000c00 */
[----:B0-----:R-:W-:-:S09]  /*1a40*/  UISETP.NE.AND UP0, UPT, UR4, URZ, UPT ;  /* 0x000000ff0400728c */ /* 0x001fd2000bf05270 */
[----:B-12---:R-:W-:Y:S05]  /*1a50*/  BRA.U UP0, `(.L_x_209) ;  /* 0x0000000100087547 */ /* 0x006fea000b800000 */
[----:B------:R-:W0:Y:S02]  /*1a60*/  LDC.64 R8, c[0x0][0x3f0] ;  /* 0x0000fc00ff087b82 */ /* 0x000e240000000a00 */
[----:B0-----:R-:W5:Y:S02]  /*1a70*/  LDG.E.64 R8, desc[UR8][R8.64] ;  /* 0x0000000808087981 */ /* 0x001f64000c1e1b00 */
.L_x_209:
[----:B-----5:R-:W-:-:S04]  /*1a80*/  IADD3 R11, P0, PT, R13, R8, RZ ;  /* 0x000000080d0b7210 */ /* 0x020fc80007f1e0ff */
[----:B------:R-:W-:Y:S02]  /*1a90*/  LEA.HI.X.SX32 R14, R13, R9, 0x1, P0 ;  /* 0x000000090d0e7211 */ /* 0x000fe400000f0eff */
[C---:B------:R-:W-:Y:S02]  /*1aa0*/  LEA R8, P0, R11.reuse, UR12, 0x4 ;  /* 0x0000000c0b087c11 */ /* 0x040fe4000f8020ff */
[C---:B------:R-:W-:Y:S02]  /*1ab0*/  LEA R10, P1, R11.reuse, UR14, 0x3 ;  /* 0x0000000e0b0a7c11 */ /* 0x040fe4000f8218ff */
[C---:B------:R-:W-:Y:S02]  /*1ac0*/  IADD3 R12, P2, PT, R11.reuse, UR6, RZ ;  /* 0x000000060b0c7c10 */ /* 0x040fe4000ff5e0ff */
[C-C-:B------:R-:W-:Y:S02]  /*1ad0*/  LEA.HI.X R9, R11.reuse, UR13, R14.reuse, 0x4, P0 ;  /* 0x0000000d0b097c11 */ /* 0x140fe400080f240e */
[----:B------:R-:W-:-:S02]  /*1ae0*/  LEA.HI.X R11, R11, UR15, R14, 0x3, P1 ;  /* 0x0000000f0b0b7c11 */ /* 0x000fc400088f1c0e */
[----:B------:R-:W-:Y:S01]  /*1af0*/  IADD3.X R13, PT, PT, R14, UR7, RZ, P2, !PT ;  /* 0x000000070e0d7c10 */ /* 0x000fe200097fe4ff */
[----:B------:R1:W-:Y:S04]  /*1b00*/  STG.E.128 desc[UR8][R8.64], R4 ;  /* 0x0000000408007986 */ /* 0x0003e8000c101d08 */
[----:B------:R1:W-:Y:S04]  /*1b10*/  STG.E.64 desc[UR8][R10.64], R2 ;  /* 0x000000020a007986 */ /* 0x0003e8000c101b08 */
[----:B------:R1:W-:Y:S01]  /*1b20*/  STG.E.U8 desc[UR8][R12.64], R0 ;  /* 0x000000000c007986 */ /* 0x0003e2000c101108 */
[----:B------:R-:W-:Y:S05]  /*1b30*/  BRA `(.L_x_208) ;  /* 0x0000000c00fc7947 */ /* 0x000fea0003800000 */
.L_x_205:
        /* <DEDUP_REMOVED lines=10> */
[----:B------:R-:W-:Y:S01]  /*1be0*/  SHF.R.S32.HI R0, RZ, 0x1f, R14 ;  /* 0x0000001fff007819 */ /* 0x000fe2000001140e */
[----:B------:R-:W1:Y:S01]  /*1bf0*/  LDCU.64 UR4, c[0x0][0x3e8] ;  /* 0x00007d00ff0477ac */ /* 0x000e620008000a00 */
[----:B------:R-:W2:Y:S01]  /*1c00*/  LDCU.64 UR10, c[0x0][0x390] ;  /* 0x00007200ff0a77ac */ /* 0x000ea20008000a00 */
[----:B------:R-:W3:Y:S01]  /*1c10*/  LDCU.128 UR12, c[0x0][0x380] ;  /* 0x00007000ff0c77ac */ /* 0x000ee20008000c00 */
[----:B0-----:R-:W-:-:S04]  /*1c20*/  UISETP.NE.AND UP0, UPT, UR6, URZ, UPT ;  /* 0x000000ff0600728c */ /* 0x001fc8000bf05270 */
[----:B-1----:R-:W-:Y:S02]  /*1c30*/  USEL UR4, UR4, URZ, !UP0 ;  /* 0x000000ff04047287 */ /* 0x002fe4000c000000 */
[----:B------:R-:W-:-:S04]  /*1c40*/  USEL UR5, UR5, URZ, !UP0 ;  /* 0x000000ff05057287 */ /* 0x000fc8000c000000 */
[----:B------:R-:W-:-:S04]  /*1c50*/  IADD3 R14, P0, P1, R14, UR4, R15 ;  /* 0x000000040e0e7c10 */ /* 0x000fc8000f91e00f */
[----:B------:R-:W-:Y:S02]  /*1c60*/  IADD3.X R7, PT, PT, R0, UR5, RZ, P0, P1 ;  /* 0x0000000500077c10 */ /* 0x000fe400087e24ff */
        /* <DEDUP_REMOVED lines=11> */
.L_x_211:
[----:B------:R-:W-:Y:S05]  /*1d20*/  BSYNC.RECONVERGENT B1 ;  /* 0x0000000000017941 */ /* 0x000fea0003800200 */
.L_x_210:
        /* <DEDUP_REMOVED lines=19> */
[----:B------:R-:W-:-:S03]  /*1e60*/  ISETP.NE.AND P0, PT, R14, 0x2, PT ;  /* 0x000000020e00780c */ /* 0x000fc60003f05270 */
[----:B------:R-:W-:Y:S01]  /*1e70*/  IMAD.IADD R25, R13, 0x1, -R0 ;  /* 0x000000010d197824 */ /* 0x000fe200078e0a00 */
[----:B------:R-:W-:Y:S01]  /*1e80*/  @!P1 STS [R18], R13 ;  /* 0x0000000d12009388 */ /* 0x000fe20000000800 */
[----:B------:R-:W-:Y:S01]  /*1e90*/  BAR.SYNC.DEFER_BLOCKING 0x0 ;  /* 0x0000000000007b1d */ /* 0x000fe20000010000 */
[----:B------:R-:W-:-:S05]  /*1ea0*/  ISETP.NE.AND P1, PT, R14, 0x3, PT ;  /* 0x000000030e00780c */ /* 0x000fca0003f25270 */
[----:B------:R-:W0:Y:S02]  /*1eb0*/  LDS.128 R4, [UR4] ;  /* 0x00000004ff047984 */ /* 0x000e240008000c00 */
[----:B0-----:R-:W-:-:S04]  /*1ec0*/  IMAD.IADD R5, R4, 0x1, R5 ;  /* 0x0000000104057824 */ /* 0x001fc800078e0205 */
[----:B------:R-:W-:Y:S01]  /*1ed0*/  IMAD.IADD R6, R6, 0x1, R5 ;  /* 0x0000000106067824 */ /* 0x000fe200078e0205 */
[----:B------:R-:W-:Y:S02]  /*1ee0*/  SEL R4, R5, R4, !P0 ;  /* 0x0000000405047207 */ /* 0x000fe40004000000 */
[----:B------:R-:W-:Y:S01]  /*1ef0*/  ISETP.GT.U32.AND P0, PT, R15, 0x1f, PT ;  /* 0x0000001f0f00780c */ /* 0x000fe20003f04070 */
[----:B------:R-:W-:Y:S01]  /*1f00*/  IMAD.IADD R13, R7, 0x1, R6 ;  /* 0x00000001070d7824 */ /* 0x000fe200078e0206 */
[----:B------:R-:W-:Y:S02]  /*1f10*/  SEL R5, R25, RZ, P2 ;  /* 0x000000ff19057207 */ /* 0x000fe40001000000 */
[----:B------:R-:W-:Y:S02]  /*1f20*/  SEL R4, R6, R4, !P1 ;  /* 0x0000000406047207 */ /* 0x000fe40004800000 */
[----:B------:R-:W-:-:S03]  /*1f30*/  ISETP.GE.U32.AND P1, PT, R15, 0x20, PT ;  /* 0x000000200f00780c */ /* 0x000fc60003f26070 */
[----:B------:R-:W-:-:S05]  /*1f40*/  IMAD.IADD R14, R4, 0x1, R5 ;  /* 0x00000001040e7824 */ /* 0x000fca00078e0205 */
[----:B------:R-:W-:Y:S01]  /*1f50*/  SEL R25, R25, R14, !P1 ;  /* 0x0000000e19197207 */ /* 0x000fe20004800000 */
[----:B------:R-:W-:Y:S06]  /*1f60*/  @P0 BRA `(.L_x_212) ;  /* 0x0000000800680947 */ /* 0x000fec0003800000 */
[----:B------:R-:W0:Y:S01]  /*1f70*/  LDC.64 R4, c[0x0][0x3c0] ;  /* 0x0000f000ff047b82 */ /* 0x000e220000000a00 */
[----:B------:R-:W-:-:S07]  /*1f80*/  ISETP.NE.AND P0, PT, R15, RZ, PT ;  /* 0x000000ff0f00720c */ /* 0x000fce0003f05270 */
[----:B------:R-:W1:Y:S06]  /*1f90*/  LDC R6, c[0x0][0x370] ;  /* 0x0000dc00ff067b82 */ /* 0x000e6c0000000800 */
[----:B------:R-:W-:Y:S01]  /*1fa0*/  @!P0 IMAD.MOV.U32 R12, RZ, RZ, 0x64 ;  /* 0x00000064ff0c8424 */ /* 0x000fe200078e00ff */
[----:B------:R2:W-:Y:S01]  /*1fb0*/  @!P0 STS [UR4+0x2c], R13 ;  /* 0x00002c0dff008988 */ /* 0x0005e20008000804 */
[----:B0-----:R-:W-:Y:S01]  /*1fc0*/  IMAD.WIDE R26, R3, 0x8, R4 ;  /* 0x00000008031a7825 */ /* 0x001fe200078e0204 */
[----:B------:R-:W-:Y:S06]  /*1fd0*/  @!P0 MEMBAR.ALL.GPU ;  /* 0x0000000000008992 */ /* 0x000fec000000a000 */
[----:B------:R-:W-:-:S00]  /*1fe0*/  @!P0 ERRBAR ;  /* 0x00000000000089ab */ /* 0x000fc00000000000 */
[----:B------:R-:W-:Y:S06]  /*1ff0*/  @!P0 CGAERRBAR ;  /* 0x00000000000085ab */ /* 0x000fec0000000000 */
[----:B------:R2:W-:Y:S01]  /*2000*/  @!P0 ST.E.64.STRONG.GPU desc[UR8][R26.64+0x100], R12 ;  /* 0x0001000c1a008985 */ /* 0x0005e2000c10fb08 */
[----:B-1----:R-:W-:Y:S02]  /*2010*/  ISETP.GT.U32.AND P1, PT, R6, 0x1f3, PT ;  /* 0x000001f30600780c */ /* 0x002fe40003f24070 */
[----:B------:R-:W-:-:S05]  /*2020*/  LOP3.LUT R6, RZ, R15, RZ, 0x33, !PT ;  /* 0x0000000fff067212 */ /* 0x000fca00078e33ff */
[----:B------:R-:W-:-:S06]  /*2030*/  IMAD.IADD R3, R3, 0x1, R6 ;  /* 0x0000000103037824 */ /* 0x000fcc00078e0206 */
[----:B--2---:R-:W-:Y:S05]  /*2040*/  @P1 BRA `(.L_x_213) ;  /* 0x0000000000081947 */ /* 0x004fea0003800000 */
[----:B------:R0:W-:Y:S06]  /*2050*/  MEMBAR.SC.CTA ;  /* 0x0000000000007992 */ /* 0x0001ec0000000000 */
[----:B0-----:R-:W-:Y:S05]  /*2060*/  BRA `(.L_x_214) ;  /* 0x0000000000087947 */ /* 0x001fea0003800000 */
.L_x_213:
[----:B------:R-:W-:Y:S05]  /*2070*/  NANOSLEEP 0x1c2 ;  /* 0x000001c20000795d */ /* 0x000fea0003800000 */
[----:B------:R-:W-:Y:S01]  /*2080*/  NOP ;  /* 0x0000000000007918 */ /* 0x000fe20000000000 */
.L_x_214:
[----:B------:R-:W-:-:S05]  /*2090*/  IMAD.WIDE R4, R3, 0x8, R4 ;  /* 0x0000000803047825 */ /* 0x000fca00078e0204 */
[----:B------:R-:W2:Y:S04]  /*20a0*/  LD.E.64.STRONG.GPU R18, desc[UR8][R4.64+0x100] ;  /* 0x0001000804127980 */ /* 0x000ea8000c10fb00 */
[----:B--2---:R-:W-:Y:S01]  /*20b0*/  CCTL.IVALL ;  /* 0x00000000ff00798f */ /* 0x004fe20002000000 */
[----:B------:R-:W-:Y:S01]  /*20c0*/  UMOV UR5, 0xffffffff ;  /* 0xffffffff00057882 */ /* 0x000fe20000000000 */
[----:B------:R-:W-:Y:S02]  /*20d0*/  ISETP.NE.AND P0, PT, R18, 0x63, PT ;  /* 0x000000631200780c */ /* 0x000fe40003f05270 */
[----:B------:R-:W-:Y:S11]  /*20e0*/  BRA.DIV UR5, `(.L_x_215) ;  /* 0x0000001605707947 */ /* 0x000ff6000b800000 */
[----:B------:R-:W-:-:S13]  /*20f0*/  VOTE.ANY P0, !P0 ;  /* 0x0000000000ff7806 */ /* 0x000fda0004000100 */
.L_x_267:
[----:B------:R-:W-:Y:S05]  /*2100*/  @!P0 BRA `(.L_x_216) ;  /* 0x0000000000348947 */ /* 0x000fea0003800000 */
.L_x_220:
[----:B------:R-:W-:Y:S05]  /*2110*/  YIELD ;  /* 0x0000000000007946 */ /* 0x000fea0003800000 */
[----:B------:R-:W-:Y:S05]  /*2120*/  @P1 BRA `(.L_x_217) ;  /* 0x0000000000081947 */ /* 0x000fea0003800000 */
[----:B------:R0:W-:Y:S06]  /*2130*/  MEMBAR.SC.CTA ;  /* 0x0000000000007992 */ /* 0x0001ec0000000000 */
[----:B0-----:R-:W-:Y:S05]  /*2140*/  BRA `(.L_x_218) ;  /* 0x0000000000087947 */ /* 0x001fea0003800000 */
.L_x_217:
[----:B------:R-:W-:Y:S05]  /*2150*/  NANOSLEEP 0x15e ;  /* 0x0000015e0000795d */ /* 0x000fea0003800000 */
[----:B------:R-:W-:Y:S01]  /*2160*/  NOP ;  /* 0x0000000000007918 */ /* 0x000fe20000000000 */
.L_x_218:
[----:B------:R-:W2:Y:S04]  /*2170*/  LD.E.64.STRONG.GPU R18, desc[UR8][R4.64+0x100] ;  /* 0x0001000804127980 */ /* 0x000ea8000c10fb00 */
[----:B--2---:R-:W-:Y:S01]  /*2180*/  CCTL.IVALL ;  /* 0x00000000ff00798f */ /* 0x004fe20002000000 */
[----:B------:R-:W-:Y:S01]  /*2190*/  UMOV UR5, 0xffffffff ;  /* 0xffffffff00057882 */ /* 0x000fe20000000000 */
[----:B------:R-:W-:Y:S02]  /*21a0*/  ISETP.NE.AND P0, PT, R18, 0x63, PT ;  /* 0x000000631200780c */ /* 0x000fe40003f05270 */
[----:B------:R-:W-:Y:S11]  /*21b0*/  BRA.DIV UR5, `(.L_x_219) ;  /* 0x00000016055c7947 */ /* 0x000ff6000b800000 */
[----:B------:R-:W-:-:S13]  /*21c0*/  VOTE.ANY P0, !P0 ;  /* 0x0000000000ff7806 */ /* 0x000fda0004000100 */
.L_x_270:
[----:B------:R-:W-:Y:S05]  /*21d0*/  @P0 BRA `(.L_x_220) ;  /* 0xfffffffc00cc0947 */ /* 0x000fea000383ffff */
.L_x_216:
        /* <DEDUP_REMOVED lines=10> */
[----:B------:R-:W-:-:S04]  /*2280*/  LOP3.LUT R5, R22, R5, RZ, 0xc, !PT ;  /* 0x0000000516057212 */ /* 0x000fc800078e0cff */
[----:B------:R0:W1:Y:S02]  /*2290*/  POPC R15, R5 ;  /* 0x00000005000f7309 */ /* 0x0000640000000000 */
[C---:B0-----:R-:W-:Y:S01]  /*22a0*/  VIADD R5, R28.reuse, 0x4 ;  /* 0x000000041c057836 */ /* 0x041fe20000000000 */
[----:B-1----:R-:W0:Y:S01]  /*22b0*/  SHFL.DOWN PT, R23, R19, 0x1, R15 ;  /* 0x0820000013177989 */ /* 0x002e2200000e000f */
[----:B------:R-:W-:-:S04]  /*22c0*/  ISETP.GE.AND P0, PT, R28, R15, PT ;  /* 0x0000000f1c00720c */ /* 0x000fc80003f06270 */
[----:B0-----:R-:W-:-:S05]  /*22d0*/  SEL R4, R23, RZ, !P0 ;  /* 0x000000ff17047207 */ /* 0x001fca0004000000 */
[----:B------:R-:W-:Y:S02]  /*22e0*/  IMAD.IADD R6, R4, 0x1, R19 ;  /* 0x0000000104067824 */ /* 0x000fe400078e0213 */
[----:B------:R-:W-:-:S03]  /*22f0*/  VIADD R4, R28, 0x2 ;  /* 0x000000021c047836 */ /* 0x000fc60000000000 */
[----:B------:R-:W0:Y:S02]  /*2300*/  SHFL.DOWN PT, R23, R6, 0x2, R15 ;  /* 0x0840000006177989 */ /* 0x000e2400000e000f */
[----:B------:R-:W-:-:S04]  /*2310*/  ISETP.GT.AND P0, PT, R4, R15, PT ;  /* 0x0000000f0400720c */ /* 0x000fc80003f04270 */
        /* <DEDUP_REMOVED lines=18> */
.L_x_279:
[----:B------:R-:W-:Y:S05]  /*2440*/  @!P0 BRA `(.L_x_222) ;  /* 0x0000000000e08947 */ /* 0x000fea0003800000 */
.L_x_230:
        /* <DEDUP_REMOVED lines=10> */
.L_x_282:
[----:B------:R-:W-:Y:S05]  /*24f0*/  @!P0 BRA `(.L_x_224) ;  /* 0x0000000000348947 */ /* 0x000fea0003800000 */
.L_x_228:
[----:B------:R-:W-:Y:S05]  /*2500*/  YIELD ;  /* 0x0000000000007946 */ /* 0x000fea0003800000 */
[----:B------:R-:W-:Y:S05]  /*2510*/  @P1 BRA `(.L_x_225) ;  /* 0x0000000000081947 */ /* 0x000fea0003800000 */
[----:B------:R0:W-:Y:S06]  /*2520*/  MEMBAR.SC.CTA ;  /* 0x0000000000007992 */ /* 0x0001ec0000000000 */
[----:B0-----:R-:W-:Y:S05]  /*2530*/  BRA `(.L_x_226) ;  /* 0x0000000000087947 */ /* 0x001fea0003800000 */
.L_x_225:
[----:B------:R-:W-:Y:S05]  /*2540*/  NANOSLEEP 0x15e ;  /* 0x0000015e0000795d */ /* 0x000fea0003800000 */
[----:B------:R-:W-:Y:S01]  /*2550*/  NOP ;  /* 0x0000000000007918 */ /* 0x000fe20000000000 */
.L_x_226:
[----:B------:R-:W2:Y:S04]  /*2560*/  LD.E.64.STRONG.GPU R18, desc[UR8][R14.64+-0x100] ;  /* 0xffff00080e127980 */ /* 0x000ea8000c10fb00 */
[----:B--2---:R-:W-:Y:S01]  /*2570*/  CCTL.IVALL ;  /* 0x00000000ff00798f */ /* 0x004fe20002000000 */
[----:B------:R-:W-:Y:S01]  /*2580*/  UMOV UR5, 0xffffffff ;  /* 0xffffffff00057882 */ /* 0x000fe20000000000 */
[----:B------:R-:W-:Y:S02]  /*2590*/  ISETP.NE.AND P0, PT, R18, 0x63, PT ;  /* 0x000000631200780c */ /* 0x000fe40003f05270 */
[----:B------:R-:W-:Y:S11]  /*25a0*/  BRA.DIV UR5, `(.L_x_227) ;  /* 0x00000016059c7947 */ /* 0x000ff6000b800000 */
[----:B------:R-:W-:-:S13]  /*25b0*/  VOTE.ANY P0, !P0 ;  /* 0x0000000000ff7806 */ /* 0x000fda0004000100 */
.L_x_285:
[----:B------:R-:W-:Y:S05]  /*25c0*/  @P0 BRA `(.L_x_228) ;  /* 0xfffffffc00cc0947 */ /* 0x000fea000383ffff */
.L_x_224:
        /* <DEDUP_REMOVED lines=31> */
.L_x_294:
[----:B------:R-:W-:Y:S05]  /*27c0*/  @P0 BRA `(.L_x_230) ;  /* 0xfffffffc00200947 */ /* 0x000fea000383ffff */
.L_x_222:
[----:B------:R-:W0:Y:S01]  /*27d0*/  S2R R3, SR_TID.X ;  /* 0x0000000000037919 */ /* 0x000e220000002100 */
[----:B------:R-:W-:-:S13]  /*27e0*/  ISETP.NE.AND P1, PT, R28, RZ, PT ;  /* 0x000000ff1c00720c */ /* 0x000fda0003f25270 */
[----:B------:R-:W1:Y:S01]  /*27f0*/  @!P1 S2R R14, SR_CgaCtaId ;  /* 0x00000000000e9919 */ /* 0x000e620000008800 */
[----:B------:R-:W-:Y:S02]  /*2800*/  @!P1 MOV R7, 0x400 ;  /* 0x0000040000079802 */ /* 0x000fe40000000f00 */
[----:B0-----:R-:W-:-:S13]  /*2810*/  ISETP.NE.AND P0, PT, R3, RZ, PT ;  /* 0x000000ff0300720c */ /* 0x001fda0003f05270 */
[----:B------:R-:W0:Y:S01]  /*2820*/  @!P0 S2R R6, SR_CgaCtaId ;  /* 0x0000000000068919 */ /* 0x000e220000008800 */
[----:B------:R-:W-:Y:S01]  /*2830*/  @!P0 MOV R3, 0x400 ;  /* 0x0000040000038802 */ /* 0x000fe20000000f00 */
[--C-:B------:R-:W-:Y:S01]  /*2840*/  @!P0 IMAD.IADD R5, R13, 0x1, R12.reuse ;  /* 0x000000010d058824 */ /* 0x100fe200078e020c */
[----:B-1----:R-:W-:Y:S01]  /*2850*/  @!P1 LEA R7, R14, R7, 0x18 ;  /* 0x000000070e079211 */ /* 0x002fe200078ec0ff */
[----:B------:R-:W-:Y:S02]  /*2860*/  @!P0 IMAD.MOV.U32 R4, RZ, RZ, 0x65 ;  /* 0x00000065ff048424 */ /* 0x000fe400078e00ff */
[----:B------:R-:W-:Y:S02]  /*2870*/  IMAD.MOV.U32 R14, RZ, RZ, R25 ;  /* 0x000000ffff0e7224 */ /* 0x000fe400078e0019 */
[----:B------:R-:W-:Y:S01]  /*2880*/  @!P1 IMAD.MOV.U32 R14, RZ, RZ, R12 ;  /* 0x000000ffff0e9224 */ /* 0x000fe200078e000c */
[----:B------:R-:W-:Y:S06]  /*2890*/  @!P0 MEMBAR.ALL.GPU ;  /* 0x0000000000008992 */ /* 0x000fec000000a000 */
[----:B------:R-:W-:-:S00]  /*28a0*/  @!P0 ERRBAR ;  /* 0x00000000000089ab */ /* 0x000fc00000000000 */
[----:B------:R-:W-:Y:S06]  /*28b0*/  @!P0 CGAERRBAR ;  /* 0x00000000000085ab */ /* 0x000fec0000000000 */
[----:B------:R1:W-:Y:S01]  /*28c0*/  @!P0 ST.E.64.STRONG.GPU desc[UR8][R26.64+0x100], R4 ;  /* 0x000100041a008985 */ /* 0x0003e2000c10fb08 */
[----:B0-----:R-:W-:-:S05]  /*28d0*/  @!P0 LEA R3, R6, R3, 0x18 ;  /* 0x0000000306038211 */ /* 0x001fca00078ec0ff */
[----:B------:R1:W-:Y:S04]  /*28e0*/  @!P0 STS [R3+0x28], R5 ;  /* 0x0000280503008388 */ /* 0x0003e80000000800 */
[----:B------:R1:W-:Y:S04]  /*28f0*/  @!P0 STS [R3+0x24], R12 ;  /* 0x0000240c03008388 */ /* 0x0003e80000000800 */
[----:B------:R1:W-:Y:S02]  /*2900*/  @!P1 STS [R7+0x14], R12 ;  /* 0x0000140c07009388 */ /* 0x0003e40000000800 */
.L_x_212:
[----:B-1----:R-:W0:Y:S01]  /*2910*/  S2R R4, SR_TID.X ;  /* 0x0000000000047919 */ /* 0x002e220000002100 */
[----:B------:R-:W-:Y:S05]  /*2920*/  WARPSYNC.ALL ;  /* 0x0000000000007948 */ /* 0x000fea0003800000 */
[----:B------:R-:W1:Y:S08]  /*2930*/  S2UR UR5, SR_CgaCtaId ;  /* 0x00000000000579c3 */ /* 0x000e700000008800 */
[----:B------:R-:W-:Y:S01]  /*2940*/  BAR.SYNC.DEFER_BLOCKING 0x0 ;  /* 0x0000000000007b1d */ /* 0x000fe20000010000 */
[----:B0-----:R-:W-:-:S05]  /*2950*/  ISETP.NE.AND P0, PT, R4, RZ, PT ;  /* 0x000000ff0400720c */ /* 0x001fca0003f05270 */
[----:B------:R-:W-:Y:S02]  /*2960*/  UMOV UR4, 0x400 ;  /* 0x0000040000047882 */ /* 0x000fe40000000000 */
[----:B-1----:R-:W-:-:S09]  /*2970*/  ULEA UR4, UR5, UR4, 0x18 ;  /* 0x0000000405047291 */ /* 0x002fd2000f8ec0ff */
[----:B------:R-:W0:Y:S04]  /*2980*/  LDS R3, [UR4+0x14] ;  /* 0x00001404ff037984 */ /* 0x000e280008000800 */
[----:B------:R-:W1:Y:S01]  /*2990*/  LDS R5, [UR4+0x28] ;  /* 0x00002804ff057984 */ /* 0x000e620008000800 */
[----:B0-----:R-:W-:Y:S02]  /*29a0*/  SEL R3, R3, RZ, P0 ;  /* 0x000000ff03037207 */ /* 0x001fe40000000000 */
[----:B-1----:R-:W-:-:S03]  /*29b0*/  IADD3 R24, PT, PT, R24, -0x80, R5 ;  /* 0xffffff8018187810 */ /* 0x002fc60007ffe005 */
        /* <DEDUP_REMOVED lines=12> */
.L_x_231:
        /* <DEDUP_REMOVED lines=10> */
[----:B------:R0:W-:Y:S02]  /*2b20*/  STG.E.U8 desc[UR8][R12.64], R2 ;  /* 0x000000020c007986 */ /* 0x0001e4000c101108 */
.L_x_208:
[----:B------:R-:W-:Y:S05]  /*2b30*/  BSYNC.RECONVERGENT B0 ;  /* 0x0000000000007941 */ /* 0x000fea0003800200 */
.L_x_204:
[----:B-1----:R-:W1:Y:S02]  /*2b40*/  S2R R0, SR_TID.X ;  /* 0x0000000000007919 */ /* 0x002e640000002100 */
[----:B-1----:R-:W-:-:S13]  /*2b50*/  ISETP.NE.AND P0, PT, R0, RZ, PT ;  /* 0x000000ff0000720c */ /* 0x002fda0003f05270 */
[----:B------:R-:W-:Y:S05]  /*2b60*/  @P0 EXIT ;  /* 0x000000000000094d */ /* 0x000fea0003800000 */
[----:B------:R-:W1:Y:S02]  /*2b70*/  LDCU.U8 UR4, c[0x0][0x3d9] ;  /* 0x00007b20ff0477ac */ /* 0x000e640008000000 */
[----:B-1----:R-:W-:-:S09]  /*2b80*/  UISETP.NE.AND UP0, UPT, UR4, URZ, UPT ;  /* 0x000000ff0400728c */ /* 0x002fd2000bf05270 */
[----:B------:R-:W-:Y:S05]  /*2b90*/  BRA.U !UP0, `(.L_x_232) ;  /* 0x00000001082c7547 */ /* 0x000fea000b800000 */
[----:B------:R-:W1:Y:S01]  /*2ba0*/  LDCU.U8 UR4, c[0x0][0x3d8] ;  /* 0x00007b00ff0477ac */ /* 0x000e620008000000 */
[----:B0----5:R-:W0:Y:S01]  /*2bb0*/  LDC.64 R4, c[0x0][0x3b8] ;  /* 0x0000ee00ff047b82 */ /* 0x021e220000000a00 */
[----:B------:R-:W-:Y:S01]  /*2bc0*/  CS2R R2, SRZ ;  /* 0x0000000000027805 */ /* 0x000fe2000001ff00 */
[----:B-1----:R-:W-:-:S09]  /*2bd0*/  UISETP.NE.AND UP0, UPT, UR4, URZ, UPT ;  /* 0x000000ff0400728c */ /* 0x002fd2000bf05270 */
[----:B------:R-:W-:Y:S05]  /*2be0*/  BRA.U UP0, `(.L_x_233) ;  /* 0x0000000100087547 */ /* 0x000fea000b800000 */
[----:B------:R-:W1:Y:S02]  /*2bf0*/  LDC.64 R2, c[0x0][0x3f0] ;  /* 0x0000fc00ff027b82 */ /* 0x000e640000000a00 */
[----:B-1----:R-:W5:Y:S02]  /*2c00*/  LDG.E.64 R2, desc[UR8][R2.64] ;  /* 0x0000000802027981 */ /* 0x002f64000c1e1b00 */
.L_x_233:
[----:B-----5:R-:W-:-:S04]  /*2c10*/  IADD3 R2, P0, PT, R24, R2, RZ ;  /* 0x0000000218027210 */ /* 0x020fc80007f1e0ff */
[----:B------:R-:W-:-:S05]  /*2c20*/  LEA.HI.X.SX32 R3, R24, R3, 0x1, P0 ;  /* 0x0000000318037211 */ /* 0x000fca00000f0eff */
[----:B0-----:R-:W-:Y:S01]  /*2c30*/  STG.E.64 desc[UR8][R4.64], R2 ;  /* 0x0000000204007986 */ /* 0x001fe2000c101b08 */
[----:B------:R-:W-:Y:S05]  /*2c40*/  EXIT ;  /* 0x000000000000794d */ /* 0x000fea0003800000 */
.L_x_232:
[----:B------:R-:W1:Y:S01]  /*2c50*/  LDCU.U8 UR4, c[0x0][0x3d8] ;  /* 0x00007b00ff0477ac */ /* 0x000e620008000000 */
[----:B0----5:R-:W0:Y:S01]  /*2c60*/  LDC.64 R4, c[0x0][0x3f8] ;  /* 0x0000fe00ff047b82 */ /* 0x021e220000000a00 */
[----:B------:R-:W-:Y:S01]  /*2c70*/  CS2R R2, SRZ ;  /* 0x0000000000027805 */ /* 0x000fe2000001ff00 */
[----:B-1----:R-:W-:-:S09]  /*2c80*/  UISETP.NE.AND UP0, UPT, UR4, URZ, UPT ;  /* 0x000000ff0400728c */ /* 0x002fd2000bf05270 */
[----:B------:R-:W-:Y:S05]  /*2c90*/  BRA.U UP0, `(.L_x_234) ;  /* 0x0000000100087547 */ /* 0x000fea000b800000 */
[----:B------:R-:W1:Y:S02]  /*2ca0*/  LDC.64 R2, c[0x0][0x3f0] ;  /* 0x0000fc00ff027b82 */ /* 0x000e640000000a00 */
[----:B-1----:R-:W5:Y:S02]  /*2cb0*/  LDG.E.64 R2, desc[UR8][R2.64] ;  /* 0x0000000802027981 */ /* 0x002f64000c1e1b00 */
.L_x_234:
[----:B-----5:R-:W-:-:S04]  /*2cc0*/  IADD3 R2, P0, PT, R24, R2, RZ ;  /* 0x0000000218027210 */ /* 0x020fc80007f1e0ff */
[----:B------:R-:W-:-:S05]  /*2cd0*/  LEA.HI.X.SX32 R3, R24, R3, 0x1, P0 ;  /* 0x0000000318037211 */ /* 0x000fca00000f0eff */
[----:B0-----:R-:W-:Y:S01]  /*2ce0*/  STG.E.64 desc[UR8][R4.64], R2 ;  /* 0x0000000204007986 */ /* 0x001fe2000c101b08 */
[----:B------:R-:W-:Y:S05]  /*2cf0*/  EXIT ;  /* 0x000000000000794d */ /* 0x000fea0003800000 */
.L_x_187:
[----:B------:R-:W-:Y:S01]  /*2d00*/  BSSY B0, `(.L_x_235) ;  /* 0x0000006000007945 */ /* 0x000fe20003800000 */
[----:B------:R-:W-:Y:S01]  /*2d10*/  PLOP3.LUT P0, PT, P0, PT, PT, 0x8, 0x80 ;  /* 0x000000000080781c */ /* 0x000fe2000070e170 */
[----:B------:R-:W-:-:S12]  /*2d20*/  IMAD.MOV.U32 R22, RZ, RZ, -0x1 ;  /* 0xffffffffff167424 */ /* 0x000fd800078e00ff */
[----:B-----5:R-:W-:Y:S05]  /*2d30*/  WARPSYNC.COLLECTIVE R22, `(.L_x_236) ;  /* 0x0000000016087348 */ /* 0x020fea0003c00000 */
[----:B------:R-:W-:Y:S01]  /*2d40*/  VOTE.ANY P0, P0 ;  /* 0x0000000000ff7806 */ /* 0x000fe20000000100 */
[----:B-----5:R-:W-:-:S12]  /*2d50*/  ENDCOLLECTIVE ;  /* 0x000000000000791b */ /* 0x020fd80003800000 */
.L_x_236:
[----:B------:R-:W-:Y:S05]  /*2d60*/  BSYNC B0 ;  /* 0x0000000000007941 */ /* 0x000fea0003800000 */
.L_x_235:
[----:B------:R-:W-:Y:S05]  /*2d70*/  BRA `(.L_x_237) ;  /* 0xffffffdc00707947 */ /* 0x000fea000383ffff */
.L_x_191:
[----:B------:R-:W-:Y:S01]  /*2d80*/  BSSY B0, `(.L_x_238) ;  /* 0x0000006000007945 */ /* 0x000fe20003800000 */
[----:B------:R-:W-:Y:S01]  /*2d90*/  PLOP3.LUT P0, PT, P0, PT, PT, 0x8, 0x80 ;  /* 0x000000000080781c */ /* 0x000fe2000070e170 */
[----:B------:R-:W-:-:S12]  /*2da0*/  IMAD.MOV.U32 R22, RZ, RZ, -0x1 ;  /* 0xffffffffff167424 */ /* 0x000fd800078e00ff */
[----:B-----5:R-:W-:Y:S05]  /*2db0*/  WARPSYNC.COLLECTIVE R22, `(.L_x_239) ;  /* 0x0000000016087348 */ /* 0x020fea0003c00000 */
[----:B------:R-:W-:Y:S01]  /*2dc0*/  VOTE.ANY P0, P0 ;  /* 0x0000000000ff7806 */ /* 0x000fe20000000100 */
[----:B-----5:R-:W-:-:S12]  /*2dd0*/  ENDCOLLECTIVE ;  /* 0x000000000000791b */ /* 0x020fd80003800000 */
.L_x_239:
[----:B------:R-:W-:Y:S05]  /*2de0*/  BSYNC B0 ;  /* 0x0000000000007941 */ /* 0x000fea0003800000 */
.L_x_238:
[----:B------:R-:W-:Y:S05]  /*2df0*/  BRA `(.L_x_240) ;  /* 0xffffffdc00847947 */ /* 0x000fea000383ffff */
.L_x_193:
[----:B------:R-:W0:Y:S01]  /*2e00*/  S2R R29, SR_GEMASK ;  /* 0x00000000001d7919 */ /* 0x000e220000003c00 */
[----:B------:R-:W-:Y:S01]  /*2e10*/  BSSY B0, `(.L_x_241) ;  /* 0x0000006000007945 */ /* 0x000fe20003800000 */
[----:B------:R-:W-:Y:S01]  /*2e20*/  PLOP3.LUT P0, PT, P0, PT, PT, 0x8, 0x80 ;  /* 0x000000000080781c */ /* 0x000fe2000070e170 */
[----:B------:R-:W-:-:S12]  /*2e30*/  IMAD.MOV.U32 R22, RZ, RZ, -0x1 ;  /* 0xffffffffff167424 */ /* 0x000fd800078e00ff */
[----:B0----5:R-:W-:Y:S05]  /*2e40*/  WARPSYNC.COLLECTIVE R22, `(.L_x_242) ;  /* 0x0000000016087348 */ /* 0x021fea0003c00000 */
[----:B------:R-:W-:Y:S01]  /*2e50*/  VOTE.ANY R22, PT, P0 ;  /* 0x0000000000167806 */ /* 0x000fe200000e0100 */
[----:B0----5:R-:W-:Y:S06]  /*2e60*/  ENDCOLLECTIVE ;  /* 0x000000000000791b */ /* 0x021fec0003800000 */
.L_x_242:
[----:B------:R-:W-:Y:S05]  /*2e70*/  BSYNC B0 ;  /* 0x0000000000007941 */ /* 0x000fea0003800000 */
.L_x_241:
[----:B------:R-:W-:Y:S01]  /*2e80*/  LOP3.LUT R22, R22, 0x80000000, R29, 0xec, !PT ;  /* 0x8000000016167812 */ /* 0x000fe200078eec1d */
[----:B------:R-:W-:Y:S01]  /*2e90*/  IMAD.MOV.U32 R19, RZ, RZ, R13 ;  /* 0x000000ffff137224 */ /* 0x000fe200078e000d */
[----:B------:R-:W-:Y:S01]  /*2ea0*/  ISETP.NE.AND P0, PT, R12, 0x65, PT ;  /* 0x000000650c00780c */ /* 0x000fe20003f05270 */
[----:B------:R-:W-:Y:S01]  /*2eb0*/  IMAD.MOV.U32 R14, RZ, RZ, 0x1 ;  /* 0x00000001ff0e7424 */ /* 0x000fe200078e00ff */
[----:B------:R-:W0:Y:S01]  /*2ec0*/  LDC.64 R20, c[0x0][0x3c0] ;  /* 0x0000f000ff147b82 */ /* 0x000e220000000a00 */
[----:B------:R-:W-:Y:S02]  /*2ed0*/  VIADD R3, R22, 0xffffffff ;  /* 0xffffffff16037836 */ /* 0x000fe40000000000 */
[----:B------:R-:W-:-:S03]  /*2ee0*/  VIADD R8, R28, 0x4 ;  /* 0x000000041c087836 */ /* 0x000fc60000000000 */
[----:B------:R-:W-:Y:S01]  /*2ef0*/  LOP3.LUT R3, R22, R3, RZ, 0xc, !PT ;  /* 0x0000000316037212 */ /* 0x000fe200078e0cff */
[----:B------:R-:W-:-:S03]  /*2f00*/  IMAD.MOV.U32 R22, RZ, RZ, -0x1 ;  /* 0xffffffffff167424 */ /* 0x000fc600078e00ff */
[----:B------:R1:W2:Y:S02]  /*2f10*/  POPC R15, R3 ;  /* 0x00000003000f7309 */ /* 0x0002a40000000000 */
[----:B-1----:R-:W-:-:S07]  /*2f20*/  VIADD R3, R28, 0x2 ;  /* 0x000000021c037836 */ /* 0x002fce0000000000 */
[----:B0-2---:R-:W-:Y:S05]  /*2f30*/  WARPSYNC.COLLECTIVE R22, `(.L_x_243) ;  /* 0x0000000016087348 */ /* 0x005fea0003c00000 */
[----:B--2---:R1:W2:Y:S02]  /*2f40*/  SHFL.DOWN P2, R23, R19, R14, R15 ;  /* 0x0800000e13177389 */ /* 0x0042a4000004000f */
[----:B012---:R-:W-:Y:S05]  /*2f50*/  ENDCOLLECTIVE ;  /* 0x000000000000791b */ /* 0x007fea0003800000 */
.L_x_243:
[----:B------:R-:W-:Y:S01]  /*2f60*/  ISETP.GE.AND P1, PT, R28, R15, PT ;  /* 0x0000000f1c00720c */ /* 0x000fe20003f26270 */
[----:B------:R-:W-:-:S03]  /*2f70*/  IMAD.MOV.U32 R14, RZ, RZ, 0x2 ;  /* 0x00000002ff0e7424 */ /* 0x000fc600078e00ff */
[----:B------:R-:W-:Y:S02]  /*2f80*/  SEL R16, R23, RZ, !P1 ;  /* 0x000000ff17107207 */ /* 0x000fe40004800000 */
[----:B------:R-:W-:-:S03]  /*2f90*/  ISETP.GT.AND P1, PT, R3, R15, PT ;  /* 0x0000000f0300720c */ /* 0x000fc60003f24270 */
[----:B------:R-:W-:-:S04]  /*2fa0*/  IMAD.IADD R16, R16, 0x1, R13 ;  /* 0x0000000110107824 */ /* 0x000fc800078e020d */
[----:B------:R-:W-:-:S07]  /*2fb0*/  IMAD.MOV.U32 R19, RZ, RZ, R16 ;  /* 0x000000ffff137224 */ /* 0x000fce00078e0010 */
[----:B------:R-:W-:Y:S05]  /*2fc0*/  WARPSYNC.COLLECTIVE R22, `(.L_x_244) ;  /* 0x0000000016087348 */ /* 0x000fea0003c00000 */
[----:B------:R0:W1:Y:S02]  /*2fd0*/  SHFL.DOWN P2, R23, R19, R14, R15 ;  /* 0x0800000e13177389 */ /* 0x000064000004000f */
[----:B01----:R-:W-:Y:S05]  /*2fe0*/  ENDCOLLECTIVE ;  /* 0x000000000000791b */ /* 0x003fea0003800000 */
.L_x_244:
[----:B------:R-:W-:Y:S01]  /*2ff0*/  IMAD.MOV.U32 R14, RZ, RZ, 0x4 ;  /* 0x00000004ff0e7424 */ /* 0x000fe200078e00ff */
[----:B------:R-:W-:Y:S02]  /*3000*/  SEL R17, R23, RZ, !P1 ;  /* 0x000000ff17117207 */ /* 0x000fe40004800000 */
[----:B------:R-:W-:-:S03]  /*3010*/  ISETP.GT.AND P1, PT, R8, R15, PT ;  /* 0x0000000f0800720c */ /* 0x000fc60003f24270 */
[----:B------:R-:W-:Y:S02]  /*3020*/  IMAD.IADD R17, R16, 0x1, R17 ;  /* 0x0000000110117824 */ /* 0x000fe400078e0211 */
[----:B------:R-:W-:Y:S02]  /*3030*/  VIADD R16, R28, 0x8 ;  /* 0x000000081c107836 */ /* 0x000fe40000000000 */
[----:B------:R-:W-:-:S07]  /*3040*/  IMAD.MOV.U32 R19, RZ, RZ, R17 ;  /* 0x000000ffff137224 */ /* 0x000fce00078e0011 */
[----:B------:R-:W-:Y:S05]  /*3050*/  WARPSYNC.COLLECTIVE R22, `(.L_x_245) ;  /* 0x0000000016087348 */ /* 0x000fea0003c00000 */
[----:B------:R0:W1:Y:S02]  /*3060*/  SHFL.DOWN P2, R23, R19, R14, R15 ;  /* 0x0800000e13177389 */ /* 0x000064000004000f */
[----:B01----:R-:W-:Y:S05]  /*3070*/  ENDCOLLECTIVE ;  /* 0x000000000000791b */ /* 0x003fea0003800000 */
.L_x_245:
        /* <DEDUP_REMOVED lines=9> */
.L_x_246:
[----:B------:R-:W-:Y:S01]  /*3110*/  IMAD.MOV.U32 R14, RZ, RZ, 0x10 ;  /* 0x00000010ff0e7424 */ /* 0x000fe200078e00ff */
[----:B------:R-:W-:Y:S02]  /*3120*/  SEL R18, R23, RZ, !P1 ;  /* 0x000000ff17127207 */ /* 0x000fe40004800000 */
[----:B------:R-:W-:-:S03]  /*3130*/  ISETP.GT.AND P1, PT, R17, R15, PT ;  /* 0x0000000f1100720c */ /* 0x000fc60003f24270 */
[----:B------:R-:W-:-:S04]  /*3140*/  IMAD.IADD R18, R13, 0x1, R18 ;  /* 0x000000010d127824 */ /* 0x000fc800078e0212 */
[----:B------:R-:W-:-:S07]  /*3150*/  IMAD.MOV.U32 R19, RZ, RZ, R18 ;  /* 0x000000ffff137224 */ /* 0x000fce00078e0012 */
[----:B------:R-:W-:Y:S05]  /*3160*/  WARPSYNC.COLLECTIVE R22, `(.L_x_247) ;  /* 0x0000000016087348 */ /* 0x000fea0003c00000 */
[----:B------:R0:W1:Y:S02]  /*3170*/  SHFL.DOWN P2, R23, R19, R14, R15 ;  /* 0x0800000e13177389 */ /* 0x000064000004000f */
[----:B01----:R-:W-:Y:S05]  /*3180*/  ENDCOLLECTIVE ;  /* 0x000000000000791b */ /* 0x003fea0003800000 */
.L_x_247:
[----:B------:R-:W-:Y:S05]  /*3190*/  WARPSYNC.COLLECTIVE R22, `(.L_x_248) ;  /* 0x0000000016087348 */ /* 0x000fea0003c00000 */
[----:B------:R-:W-:Y:S01]  /*31a0*/  VOTE.ALL P0, P0 ;  /* 0x0000000000ff7806 */ /* 0x000fe20000000000 */
[----:B------:R-:W-:-:S12]  /*31b0*/  ENDCOLLECTIVE ;  /* 0x000000000000791b */ /* 0x000fd80003800000 */
.L_x_248:
[----:B------:R-:W-:Y:S02]  /*31c0*/  SEL R23, R23, RZ, !P1 ;  /* 0x000000ff17177207 */ /* 0x000fe40004800000 */
[----:B------:R-:W-:-:S03]  /*31d0*/  IADD3 R20, P1, PT, R20, 0x100, RZ ;  /* 0x0000010014147810 */ /* 0x000fc60007f3e0ff */
[----:B------:R-:W-:Y:S02]  /*31e0*/  IMAD.IADD R18, R18, 0x1, R23 ;  /* 0x0000000112127824 */ /* 0x000fe400078e0217 */
[----:B------:R-:W-:Y:S01]  /*31f0*/  IMAD.X R21, RZ, RZ, R21, P1 ;  /* 0x000000ffff157224 */ /* 0x000fe200008e0615 */
[----:B------:R-:W-:Y:S07]  /*3200*/  BRA `(.L_x_249) ;  /* 0xffffffdc001c7947 */ /* 0x000fee000383ffff */
.L_x_195:
[----:B------:R-:W-:Y:S01]  /*3210*/  BSSY B0, `(.L_x_250) ;  /* 0x0000006000007945 */ /* 0x000fe20003800000 */
[----:B------:R-:W-:Y:S01]  /*3220*/  PLOP3.LUT P0, PT, P0, PT, PT, 0x8, 0x80 ;  /* 0x000000000080781c */ /* 0x000fe2000070e170 */
[----:B------:R-:W-:-:S12]  /*3230*/  IMAD.MOV.U32 R22, RZ, RZ, -0x1 ;  /* 0xffffffffff167424 */ /* 0x000fd800078e00ff */
[----:B-----5:R-:W-:Y:S05]  /*3240*/  WARPSYNC.COLLECTIVE R22, `(.L_x_251) ;  /* 0x0000000016087348 */ /* 0x020fea0003c00000 */
[----:B------:R-:W-:Y:S01]  /*3250*/  VOTE.ANY P0, P0 ;  /* 0x0000000000ff7806 */ /* 0x000fe20000000100 */
[----:B-----5:R-:W-:-:S12]  /*3260*/  ENDCOLLECTIVE ;  /* 0x000000000000791b */ /* 0x020fd80003800000 */
.L_x_251:
[----:B------:R-:W-:Y:S05]  /*3270*/  BSYNC B0 ;  /* 0x0000000000007941 */ /* 0x000fea0003800000 */
.L_x_250:
[----:B------:R-:W-:Y:S05]  /*3280*/  BRA `(.L_x_252) ;  /* 0xffffffdc00287947 */ /* 0x000fea000383ffff */
.L_x_199:
[----:B------:R-:W-:Y:S01]  /*3290*/  BSSY B0, `(.L_x_253) ;  /* 0x0000006000007945 */ /* 0x000fe20003800000 */
[----:B------:R-:W-:Y:S01]  /*32a0*/  PLOP3.LUT P0, PT, P0, PT, PT, 0x8, 0x80 ;  /* 0x000000000080781c */ /* 0x000fe2000070e170 */
[----:B------:R-:W-:-:S12]  /*32b0*/  IMAD.MOV.U32 R22, RZ, RZ, -0x1 ;  /* 0xffffffffff167424 */ /* 0x000fd800078e00ff */
[----:B-----5:R-:W-:Y:S05]  /*32c0*/  WARPSYNC.COLLECTIVE R22, `(.L_x_254) ;  /* 0x0000000016087348 */ /* 0x020fea0003c00000 */
[----:B------:R-:W-:Y:S01]  /*32d0*/  VOTE.ANY P0, P0 ;  /* 0x0000000000ff7806 */ /* 0x000fe20000000100 */
[----:B-----5:R-:W-:-:S12]  /*32e0*/  ENDCOLLECTIVE ;  /* 0x000000000000791b */ /* 0x020fd80003800000 */
.L_x_254:
[----:B------:R-:W-:Y:S05]  /*32f0*/  BSYNC B0 ;  /* 0x0000000000007941 */ /* 0x000fea0003800000 */
.L_x_253:
[----:B------:R-:W-:Y:S05]  /*3300*/  BRA `(.L_x_255) ;  /* 0xffffffdc00407947 */ /* 0x000fea000383ffff */
.L_x_201:
[----:B------:R-:W-:Y:S01]  /*3310*/  BSSY B0, `(.L_x_256) ;  /* 0x0000006000007945 */ /* 0x000fe20003800000 */
[----:B------:R-:W-:Y:S01]  /*3320*/  PLOP3.LUT P0, PT, P0, PT, PT, 0x8, 0x80 ;  /* 0x000000000080781c */ /* 0x000fe2000070e170 */
[----:B------:R-:W-:-:S12]  /*3330*/  IMAD.MOV.U32 R22, RZ, RZ, -0x1 ;  /* 0xffffffffff167424 */ /* 0x000fd800078e00ff */
[----:B-----5:R-:W-:Y:S05]  /*3340*/  WARPSYNC.COLLECTIVE R22, `(.L_x_257) ;  /* 0x0000000016087348 */ /* 0x020fea0003c00000 */
[----:B------:R-:W-:Y:S01]  /*3350*/  VOTE.ANY R22, PT, P0 ;  /* 0x0000000000167806 */ /* 0x000fe200000e0100 */
[----:B-----5:R-:W-:Y:S06]  /*3360*/  ENDCOLLECTIVE ;  /* 0x000000000000791b */ /* 0x020fec0003800000 */
.L_x_257:
[----:B------:R-:W-:Y:S05]  /*3370*/  BSYNC B0 ;  /* 0x0000000000007941 */ /* 0x000fea0003800000 */
.L_x_256:
[----:B------:R-:W-:Y:S01]  /*3380*/  LOP3.LUT R22, R22, 0x80000000, R29, 0xec, !PT ;  /* 0x8000000016167812 */ /* 0x000fe200078eec1d */
[----:B------:R-:W-:Y:S02]  /*3390*/  IMAD.MOV.U32 R19, RZ, RZ, R13 ;  /* 0x000000ffff137224 */ /* 0x000fe400078e000d */
[----:B------:R-:W-:Y:S02]  /*33a0*/  IMAD.MOV.U32 R14, RZ, RZ, 0x1 ;  /* 0x00000001ff0e7424 */ /* 0x000fe400078e00ff */
[----:B------:R-:W-:Y:S02]  /*33b0*/  VIADD R15, R22, 0xffffffff ;  /* 0xffffffff160f7836 */ /* 0x000fe40000000000 */
[----:B------:R-:W-:-:S03]  /*33c0*/  VIADD R2, R2, 0xffffffe0 ;  /* 0xffffffe002027836 */ /* 0x000fc60000000000 */
[----:B------:R-:W-:Y:S01]  /*33d0*/  LOP3.LUT R15, R22, R15, RZ, 0xc, !PT ;  /* 0x0000000f160f7212 */ /* 0x000fe200078e0cff */
[----:B------:R-:W-:-:S05]  /*33e0*/  IMAD.MOV.U32 R22, RZ, RZ, -0x1 ;  /* 0xffffffffff167424 */ /* 0x000fca00078e00ff */
[----:B------:R-:W0:Y:S02]  /*33f0*/  POPC R15, R15 ;  /* 0x0000000f000f7309 */ /* 0x000e240000000000 */
[----:B0-----:R-:W-:Y:S05]  /*3400*/  WARPSYNC.COLLECTIVE R22, `(.L_x_258) ;  /* 0x0000000016087348 */ /* 0x001fea0003c00000 */
[----:B0-----:R0:W1:Y:S02]  /*3410*/  SHFL.DOWN P2, R23, R19, R14, R15 ;  /* 0x0800000e13177389 */ /* 0x001064000004000f */
[----:B01----:R-:W-:Y:S05]  /*3420*/  ENDCOLLECTIVE ;  /* 0x000000000000791b */ /* 0x003fea0003800000 */
.L_x_258:
        /* <DEDUP_REMOVED lines=9> */
.L_x_259:
        /* <DEDUP_REMOVED lines=8> */
.L_x_260:
        /* <DEDUP_REMOVED lines=8> */
.L_x_261:
        /* <DEDUP_REMOVED lines=8> */
.L_x_262:
[----:B------:R-:W-:Y:S02]  /*3640*/  SEL R23, R23, RZ, !P0 ;  /* 0x000000ff17177207 */ /* 0x000fe40004000000 */
[----:B------:R-:W-:Y:S02]  /*3650*/  ISETP.NE.AND P0, PT, R12, 0x65, PT ;  /* 0x000000650c00780c */ /* 0x000fe40003f05270 */
[----:B------:R-:W-:-:S11]  /*3660*/  IADD3 R18, PT, PT, R13, R23, R18 ;  /* 0x000000170d127210 */ /* 0x000fd60007ffe012 */
[----:B------:R-:W-:Y:S05]  /*3670*/  WARPSYNC.COLLECTIVE R22, `(.L_x_263) ;  /* 0x0000000016087348 */ /* 0x000fea0003c00000 */
[----:B------:R-:W-:Y:S01]  /*3680*/  VOTE.ALL P0, P0 ;  /* 0x0000000000ff7806 */ /* 0x000fe20000000000 */
[----:B------:R-:W-:-:S12]  /*3690*/  ENDCOLLECTIVE ;  /* 0x000000000000791b */ /* 0x000fd80003800000 */
.L_x_263:
[----:B------:R-:W-:Y:S05]  /*36a0*/  BRA `(.L_x_264) ;  /* 0xffffffd800d87947 */ /* 0x000fea000383ffff */
.L_x_215:
[----:B------:R-:W-:Y:S01]  /*36b0*/  BSSY B1, `(.L_x_265) ;  /* 0x0000006000017945 */ /* 0x000fe20003800000 */
[----:B------:R-:W-:Y:S01]  /*36c0*/  PLOP3.LUT P0, PT, P0, PT, PT, 0x8, 0x80 ;  /* 0x000000000080781c */ /* 0x000fe2000070e170 */
[----:B------:R-:W-:-:S12]  /*36d0*/  IMAD.MOV.U32 R22, RZ, RZ, -0x1 ;  /* 0xffffffffff167424 */ /* 0x000fd800078e00ff */
[----:B-----5:R-:W-:Y:S05]  /*36e0*/  WARPSYNC.COLLECTIVE R22, `(.L_x_266) ;  /* 0x0000000016087348 */ /* 0x020fea0003c00000 */
[----:B------:R-:W-:Y:S01]  /*36f0*/  VOTE.ANY P0, P0 ;  /* 0x0000000000ff7806 */ /* 0x000fe20000000100 */
[----:B-----5:R-:W-:-:S12]  /*3700*/  ENDCOLLECTIVE ;  /* 0x000000000000791b */ /* 0x020fd80003800000 */
.L_x_266:
[----:B------:R-:W-:Y:S05]  /*3710*/  BSYNC B1 ;  /* 0x0000000000017941 */ /* 0x000fea0003800000 */
.L_x_265:
[----:B------:R-:W-:Y:S05]  /*3720*/  BRA `(.L_x_267) ;  /* 0xffffffe800747947 */ /* 0x000fea000383ffff */
.L_x_219:
[----:B------:R-:W-:Y:S01]  /*3730*/  BSSY B1, `(.L_x_268) ;  /* 0x0000006000017945 */ /* 0x000fe20003800000 */
[----:B------:R-:W-:Y:S01]  /*3740*/  PLOP3.LUT P0, PT, P0, PT, PT, 0x8, 0x80 ;  /* 0x000000000080781c */ /* 0x000fe2000070e170 */
[----:B------:R-:W-:-:S12]  /*3750*/  IMAD.MOV.U32 R22, RZ, RZ, -0x1 ;  /* 0xffffffffff167424 */ /* 0x000fd800078e00ff */
[----:B-----5:R-:W-:Y:S05]  /*3760*/  WARPSYNC.COLLECTIVE R22, `(.L_x_269) ;  /* 0x0000000016087348 */ /* 0x020fea0003c00000 */
[----:B------:R-:W-:Y:S01]  /*3770*/  VOTE.ANY P0, P0 ;  /* 0x0000000000ff7806 */ /* 0x000fe20000000100 */
[----:B-----5:R-:W-:-:S12]  /*3780*/  ENDCOLLECTIVE ;  /* 0x000000000000791b */ /* 0x020fd80003800000 */
.L_x_269:
[----:B------:R-:W-:Y:S05]  /*3790*/  BSYNC B1 ;  /* 0x0000000000017941 */ /* 0x000fea0003800000 */
.L_x_268:
[----:B------:R-:W-:Y:S05]  /*37a0*/  BRA `(.L_x_270) ;  /* 0xffffffe800887947 */ /* 0x000fea000383ffff */
.L_x_221:
[----:B------:R-:W0:Y:S01]  /*37b0*/  S2R R29, SR_GEMASK ;  /* 0x00000000001d7919 */ /* 0x000e220000003c00 */
[----:B------:R-:W-:Y:S01]  /*37c0*/  BSSY B1, `(.L_x_271) ;  /* 0x0000006000017945 */ /* 0x000fe20003800000 */
[----:B------:R-:W-:Y:S01]  /*37d0*/  PLOP3.LUT P0, PT, P0, PT, PT, 0x8, 0x80 ;  /* 0x000000000080781c */ /* 0x000fe2000070e170 */
[----:B------:R-:W-:-:S12]  /*37e0*/  IMAD.MOV.U32 R22, RZ, RZ, -0x1 ;  /* 0xffffffffff167424 */ /* 0x000fd800078e00ff */
[----:B0----5:R-:W-:Y:S05]  /*37f0*/  WARPSYNC.COLLECTIVE R22, `(.L_x_272) ;  /* 0x0000000016087348 */ /* 0x021fea0003c00000 */
[----:B------:R-:W-:Y:S01]  /*3800*/  VOTE.ANY R22, PT, P0 ;  /* 0x0000000000167806 */ /* 0x000fe200000e0100 */
[----:B0----5:R-:W-:Y:S06]  /*3810*/  ENDCOLLECTIVE ;  /* 0x000000000000791b */ /* 0x021fec0003800000 */
.L_x_272:
[----:B------:R-:W-:Y:S05]  /*3820*/  BSYNC B1 ;  /* 0x0000000000017941 */ /* 0x000fea0003800000 */
.L_x_271:
[----:B------:R-:W-:Y:S01]  /*3830*/  LOP3.LUT R22, R22, 0x80000000, R29, 0xec, !PT ;  /* 0x8000000016167812 */ /* 0x000fe200078eec1d */
[----:B------:R-:W-:Y:S01]  /*3840*/  IMAD.MOV.U32 R14, RZ, RZ, 0x1 ;  /* 0x00000001ff0e7424 */ /* 0x000fe200078e00ff */
[----:B------:R-:W0:Y:S01]  /*3850*/  LDC.64 R20, c[0x0][0x3c0] ;  /* 0x0000f000ff147b82 */ /* 0x000e220000000a00 */
[----:B------:R-:W-:Y:S01]  /*3860*/  VIADD R4, R28, 0x2 ;  /* 0x000000021c047836 */ /* 0x000fe20000000000 */
[----:B------:R-:W-:Y:S01]  /*3870*/  ISETP.NE.AND P0, PT, R18, 0x65, PT ;  /* 0x000000651200780c */ /* 0x000fe20003f05270 */
[----:B------:R-:W-:-:S05]  /*3880*/  VIADD R5, R22, 0xffffffff ;  /* 0xffffffff16057836 */ /* 0x000fca0000000000 */
[----:B------:R-:W-:Y:S01]  /*3890*/  LOP3.LUT R5, R22, R5, RZ, 0xc, !PT ;  /* 0x0000000516057212 */ /* 0x000fe200078e0cff */
[----:B------:R-:W-:-:S03]  /*38a0*/  IMAD.MOV.U32 R22, RZ, RZ, -0x1 ;  /* 0xffffffffff167424 */ /* 0x000fc600078e00ff */
[----:B------:R1:W2:Y:S02]  /*38b0*/  POPC R15, R5 ;  /* 0x00000005000f7309 */ /* 0x0002a40000000000 */
[----:B-1----:R-:W-:-:S07]  /*38c0*/  VIADD R5, R28, 0x4 ;  /* 0x000000041c057836 */ /* 0x002fce0000000000 */
[----:B0-2---:R-:W-:Y:S05]  /*38d0*/  WARPSYNC.COLLECTIVE R22, `(.L_x_273) ;  /* 0x0000000016087348 */ /* 0x005fea0003c00000 */
[----:B--2---:R1:W2:Y:S02]  /*38e0*/  SHFL.DOWN P2, R23, R19, R14, R15 ;  /* 0x0800000e13177389 */ /* 0x0042a4000004000f */
[----:B012---:R-:W-:Y:S05]  /*38f0*/  ENDCOLLECTIVE ;  /* 0x000000000000791b */ /* 0x007fea0003800000 */
.L_x_273:
[----:B------:R-:W-:Y:S01]  /*3900*/  IMAD.MOV.U32 R14, RZ, RZ, 0x2 ;  /* 0x00000002ff0e7424 */ /* 0x000fe200078e00ff */
[----:B------:R-:W-:-:S04]  /*3910*/  ISETP.GE.AND P2, PT, R28, R15, PT ;  /* 0x0000000f1c00720c */ /* 0x000fc80003f46270 */
[----:B------:R-:W-:-:S05]  /*3920*/  SEL R6, R23, RZ, !P2 ;  /* 0x000000ff17067207 */ /* 0x000fca0005000000 */
[----:B------:R-:W-:-:S04]  /*3930*/  IMAD.IADD R6, R6, 0x1, R19 ;  /* 0x0000000106067824 */ /* 0x000fc800078e0213 */
[----:B------:R-:W-:-:S07]  /*3940*/  IMAD.MOV.U32 R19, RZ, RZ, R6 ;  /* 0x000000ffff137224 */ /* 0x000fce00078e0006 */
[----:B------:R-:W-:Y:S05]  /*3950*/  WARPSYNC.COLLECTIVE R22, `(.L_x_274) ;  /* 0x0000000016087348 */ /* 0x000fea0003c00000 */
[----:B------:R0:W1:Y:S02]  /*3960*/  SHFL.DOWN P2, R23, R19, R14, R15 ;  /* 0x0800000e13177389 */ /* 0x000064000004000f */
[----:B01----:R-:W-:Y:S05]  /*3970*/  ENDCOLLECTIVE ;  /* 0x000000000000791b */ /* 0x003fea0003800000 */
.L_x_274:
[----:B------:R-:W-:Y:S01]  /*3980*/  IMAD.MOV.U32 R14, RZ, RZ, 0x4 ;  /* 0x00000004ff0e7424 */ /* 0x000fe200078e00ff */
[----:B------:R-:W-:-:S04]  /*3990*/  ISETP.GT.AND P2, PT, R4, R15, PT ;  /* 0x0000000f0400720c */ /* 0x000fc80003f44270 */
[----:B------:R-:W-:-:S05]  /*39a0*/  SEL R7, R23, RZ, !P2 ;  /* 0x000000ff17077207 */ /* 0x000fca0005000000 */
[----:B------:R-:W-:-:S04]  /*39b0*/  IMAD.IADD R7, R6, 0x1, R7 ;  /* 0x0000000106077824 */ /* 0x000fc800078e0207 */
[----:B------:R-:W-:-:S07]  /*39c0*/  IMAD.MOV.U32 R19, RZ, RZ, R7 ;  /* 0x000000ffff137224 */ /* 0x000fce00078e0007 */
[----:B------:R-:W-:Y:S05]  /*39d0*/  WARPSYNC.COLLECTIVE R22, `(.L_x_275) ;  /* 0x0000000016087348 */ /* 0x000fea0003c00000 */
[----:B------:R0:W1:Y:S02]  /*39e0*/  SHFL.DOWN P2, R23, R19, R14, R15 ;  /* 0x0800000e13177389 */ /* 0x000064000004000f */
[----:B01----:R-:W-:Y:S05]  /*39f0*/  ENDCOLLECTIVE ;  /* 0x000000000000791b */ /* 0x003fea0003800000 */
.L_x_275:
[----:B------:R-:W-:Y:S01]  /*3a00*/  IMAD.MOV.U32 R14, RZ, RZ, 0x8 ;  /* 0x00000008ff0e7424 */ /* 0x000fe200078e00ff */
[----:B------:R-:W-:-:S04]  /*3a10*/  ISETP.GT.AND P2, PT, R5, R15, PT ;  /* 0x0000000f0500720c */ /* 0x000fc80003f44270 */
[----:B------:R-:W-:-:S05]  /*3a20*/  SEL R6, R23, RZ, !P2 ;  /* 0x000000ff17067207 */ /* 0x000fca0005000000 */
[----:B------:R-:W-:Y:S02]  /*3a30*/  IMAD.IADD R19, R7, 0x1, R6 ;  /* 0x0000000107137824 */ /* 0x000fe400078e0206 */
[C---:B------:R-:W-:Y:S02]  /*3a40*/  VIADD R6, R28.reuse, 0x8 ;  /* 0x000000081c067836 */ /* 0x040fe40000000000 */
[----:B------:R-:W-:-:S07]  /*3a50*/  VIADD R7, R28, 0x10 ;  /* 0x000000101c077836 */ /* 0x000fce0000000000 */
[----:B------:R-:W-:Y:S05]  /*3a60*/  WARPSYNC.COLLECTIVE R22, `(.L_x_276) ;  /* 0x0000000016087348 */ /* 0x000fea0003c00000 */
[----:B------:R0:W1:Y:S02]  /*3a70*/  SHFL.DOWN P2, R23, R19, R14, R15 ;  /* 0x0800000e13177389 */ /* 0x000064000004000f */
[----:B01----:R-:W-:Y:S05]  /*3a80*/  ENDCOLLECTIVE ;  /* 0x000000000000791b */ /* 0x003fea0003800000 */
.L_x_276:
        /* <DEDUP_REMOVED lines=8> */
.L_x_277:
[----:B------:R-:W-:Y:S05]  /*3b10*/  WARPSYNC.COLLECTIVE R22, `(.L_x_278) ;  /* 0x0000000016087348 */ /* 0x000fea0003c00000 */
[----:B------:R-:W-:Y:S01]  /*3b20*/  VOTE.ALL P0, P0 ;  /* 0x0000000000ff7806 */ /* 0x000fe20000000000 */
[----:B------:R-:W-:-:S12]  /*3b30*/  ENDCOLLECTIVE ;  /* 0x000000000000791b */ /* 0x000fd80003800000 */
.L_x_278:
[----:B------:R-:W-:-:S04]  /*3b40*/  ISETP.GT.AND P2, PT, R7, R15, PT ;  /* 0x0000000f0700720c */ /* 0x000fc80003f44270 */
[----:B------:R-:W-:Y:S02]  /*3b50*/  SEL R23, R23, RZ, !P2 ;  /* 0x000000ff17177207 */ /* 0x000fe40005000000 */
[----:B------:R-:W-:-:S03]  /*3b60*/  IADD3 R20, P2, PT, R20, 0x100, RZ ;  /* 0x0000010014147810 */ /* 0x000fc60007f5e0ff */
[----:B------:R-:W-:Y:S02]  /*3b70*/  IMAD.IADD R12, R12, 0x1, R23 ;  /* 0x000000010c0c7824 */ /* 0x000fe400078e0217 */
[----:B------:R-:W-:Y:S01]  /*3b80*/  IMAD.X R21, RZ, RZ, R21, P2 ;  /* 0x000000ffff157224 */ /* 0x000fe200010e0615 */
[----:B------:R-:W-:Y:S07]  /*3b90*/  BRA `(.L_x_279) ;  /* 0xffffffe800287947 */ /* 0x000fee000383ffff */
.L_x_223:
[----:B------:R-:W-:Y:S01]  /*3ba0*/  BSSY B1, `(.L_x_280) ;  /* 0x0000006000017945 */ /* 0x000fe20003800000 */
[----:B------:R-:W-:Y:S01]  /*3bb0*/  PLOP3.LUT P0, PT, P0, PT, PT, 0x8, 0x80 ;  /* 0x000000000080781c */ /* 0x000fe2000070e170 */
[----:B------:R-:W-:-:S12]  /*3bc0*/  IMAD.MOV.U32 R22, RZ, RZ, -0x1 ;  /* 0xffffffffff167424 */ /* 0x000fd800078e00ff */
[----:B-----5:R-:W-:Y:S05]  /*3bd0*/  WARPSYNC.COLLECTIVE R22, `(.L_x_281) ;  /* 0x0000000016087348 */ /* 0x020fea0003c00000 */
[----:B------:R-:W-:Y:S01]  /*3be0*/  VOTE.ANY P0, P0 ;  /* 0x0000000000ff7806 */ /* 0x000fe20000000100 */
[----:B-----5:R-:W-:-:S12]  /*3bf0*/  ENDCOLLECTIVE ;  /* 0x000000000000791b */ /* 0x020fd80003800000 */
.L_x_281:
[----:B------:R-:W-:Y:S05]  /*3c00*/  BSYNC B1 ;  /* 0x0000000000017941 */ /* 0x000fea0003800000 */
.L_x_280:
[----:B------:R-:W-:Y:S05]  /*3c10*/  BRA `(.L_x_282) ;  /* 0xffffffe800347947 */ /* 0x000fea000383ffff */
.L_x_227:
[----:B------:R-:W-:Y:S01]  /*3c20*/  BSSY B1, `(.L_x_283) ;  /* 0x0000006000017945 */ /* 0x000fe20003800000 */
[----:B------:R-:W-:Y:S01]  /*3c30*/  PLOP3.LUT P0, PT, P0, PT, PT, 0x8, 0x80 ;  /* 0x000000000080781c */ /* 0x000fe2000070e170 */
[----:B------:R-:W-:-:S12]  /*3c40*/  IMAD.MOV.U32 R22, RZ, RZ, -0x1 ;  /* 0xffffffffff167424 */ /* 0x000fd800078e00ff */
[----:B-----5:R-:W-:Y:S05]  /*3c50*/  WARPSYNC.COLLECTIVE R22, `(.L_x_284) ;  /* 0x0000000016087348 */ /* 0x020fea0003c00000 */
[----:B------:R-:W-:Y:S01]  /*3c60*/  VOTE.ANY P0, P0 ;  /* 0x0000000000ff7806 */ /* 0x000fe20000000100 */
[----:B-----5:R-:W-:-:S12]  /*3c70*/  ENDCOLLECTIVE ;  /* 0x000000000000791b */ /* 0x020fd80003800000 */
.L_x_284:
[----:B------:R-:W-:Y:S05]  /*3c80*/  BSYNC B1 ;  /* 0x0000000000017941 */ /* 0x000fea0003800000 */
.L_x_283:
[----:B------:R-:W-:Y:S05]  /*3c90*/  BRA `(.L_x_285) ;  /* 0xffffffe800487947 */ /* 0x000fea000383ffff */
.L_x_229:
[----:B------:R-:W-:Y:S01]  /*3ca0*/  BSSY B1, `(.L_x_286) ;  /* 0x0000006000017945 */ /* 0x000fe20003800000 */
[----:B------:R-:W-:Y:S01]  /*3cb0*/  PLOP3.LUT P0, PT, P0, PT, PT, 0x8, 0x80 ;  /* 0x000000000080781c */ /* 0x000fe2000070e170 */
[----:B------:R-:W-:-:S12]  /*3cc0*/  IMAD.MOV.U32 R22, RZ, RZ, -0x1 ;  /* 0xffffffffff167424 */ /* 0x000fd800078e00ff */
[----:B-----5:R-:W-:Y:S05]  /*3cd0*/  WARPSYNC.COLLECTIVE R22, `(.L_x_287) ;  /* 0x0000000016087348 */ /* 0x020fea0003c00000 */
[----:B------:R-:W-:Y:S01]  /*3ce0*/  VOTE.ANY R22, PT, P0 ;  /* 0x0000000000167806 */ /* 0x000fe200000e0100 */
[----:B-----5:R-:W-:Y:S06]  /*3cf0*/  ENDCOLLECTIVE ;  /* 0x000000000000791b */ /* 0x020fec0003800000 */
.L_x_287:
[----:B------:R-:W-:Y:S05]  /*3d00*/  BSYNC B1 ;  /* 0x0000000000017941 */ /* 0x000fea0003800000 */
.L_x_286:
[----:B------:R-:W-:Y:S01]  /*3d10*/  LOP3.LUT R22, R22, 0x80000000, R29, 0xec, !PT ;  /* 0x8000000016167812 */ /* 0x000fe200078eec1d */
[----:B------:R-:W-:Y:S02]  /*3d20*/  IMAD.MOV.U32 R14, RZ, RZ, 0x1 ;  /* 0x00000001ff0e7424 */ /* 0x000fe400078e00ff */
[----:B------:R-:W-:Y:S02]  /*3d30*/  VIADD R3, R3, 0xffffffe0 ;  /* 0xffffffe003037836 */ /* 0x000fe40000000000 */
[----:B------:R-:W-:-:S05]  /*3d40*/  VIADD R15, R22, 0xffffffff ;  /* 0xffffffff160f7836 */ /* 0x000fca0000000000 */
[----:B------:R-:W-:Y:S01]  /*3d50*/  LOP3.LUT R15, R22, R15, RZ, 0xc, !PT ;  /* 0x0000000f160f7212 */ /* 0x000fe200078e0cff */
[----:B------:R-:W-:-:S05]  /*3d60*/  IMAD.MOV.U32 R22, RZ, RZ, -0x1 ;  /* 0xffffffffff167424 */ /* 0x000fca00078e00ff */
[----:B------:R-:W0:Y:S02]  /*3d70*/  POPC R15, R15 ;  /* 0x0000000f000f7309 */ /* 0x000e240000000000 */
[----:B0-----:R-:W-:Y:S05]  /*3d80*/  WARPSYNC.COLLECTIVE R22, `(.L_x_288) ;  /* 0x0000000016087348 */ /* 0x001fea0003c00000 */
[----:B0-----:R0:W1:Y:S02]  /*3d90*/  SHFL.DOWN P2, R23, R19, R14, R15 ;  /* 0x0800000e13177389 */ /* 0x001064000004000f */
[----:B01----:R-:W-:Y:S05]  /*3da0*/  ENDCOLLECTIVE ;  /* 0x000000000000791b */ /* 0x003fea0003800000 */
.L_x_288:
[----:B------:R-:W-:Y:S01]  /*3db0*/  ISETP.GE.AND P0, PT, R28, R15, PT ;  /* 0x0000000f1c00720c */ /* 0x000fe20003f06270 */
[----:B------:R-:W-:-:S03]  /*3dc0*/  IMAD.MOV.U32 R14, RZ, RZ, 0x2 ;  /* 0x00000002ff0e7424 */ /* 0x000fc600078e00ff */
[----:B------:R-:W-:Y:S02]  /*3dd0*/  SEL R23, R23, RZ, !P0 ;  /* 0x000000ff17177207 */ /* 0x000fe40004000000 */
[----:B------:R-:W-:-:S03]  /*3de0*/  ISETP.GT.AND P0, PT, R4, R15, PT ;  /* 0x0000000f0400720c */ /* 0x000fc60003f04270 */
[----:B------:R-:W-:-:S10]  /*3df0*/  IMAD.IADD R19, R23, 0x1, R19 ;  /* 0x0000000117137824 */ /* 0x000fd400078e0213 */
[----:B------:R-:W-:Y:S05]  /*3e00*/  WARPSYNC.COLLECTIVE R22, `(.L_x_289) ;  /* 0x0000000016087348 */ /* 0x000fea0003c00000 */
[----:B------:R0:W1:Y:S02]  /*3e10*/  SHFL.DOWN P2, R23, R19, R14, R15 ;  /* 0x0800000e13177389 */ /* 0x000064000004000f */
[----:B01----:R-:W-:Y:S05]  /*3e20*/  ENDCOLLECTIVE ;  /* 0x000000000000791b */ /* 0x003fea0003800000 */
.L_x_289:
[----:B------:R-:W-:Y:S01]  /*3e30*/  IMAD.MOV.U32 R14, RZ, RZ, 0x4 ;  /* 0x00000004ff0e7424 */ /* 0x000fe200078e00ff */
[----:B------:R-:W-:Y:S02]  /*3e40*/  SEL R23, R23, RZ, !P0 ;  /* 0x000000ff17177207 */ /* 0x000fe40004000000 */
[----:B------:R-:W-:-:S03]  /*3e50*/  ISETP.GT.AND P0, PT, R5, R15, PT ;  /* 0x0000000f0500720c */ /* 0x000fc60003f04270 */
[----:B------:R-:W-:-:S10]  /*3e60*/  IMAD.IADD R19, R19, 0x1, R23 ;  /* 0x0000000113137824 */ /* 0x000fd400078e0217 */
[----:B------:R-:W-:Y:S05]  /*3e70*/  WARPSYNC.COLLECTIVE R22, `(.L_x_290) ;  /* 0x0000000016087348 */ /* 0x000fea0003c00000 */
[----:B------:R0:W1:Y:S02]  /*3e80*/  SHFL.DOWN P2, R23, R19, R14, R15 ;  /* 0x0800000e13177389 */ /* 0x000064000004000f */
[----:B01----:R-:W-:Y:S05]  /*3e90*/  ENDCOLLECTIVE ;  /* 0x000000000000791b */ /* 0x003fea0003800000 */
.L_x_290:
[----:B------:R-:W-:Y:S01]  /*3ea0*/  IMAD.MOV.U32 R14, RZ, RZ, 0x8 ;  /* 0x00000008ff0e7424 */ /* 0x000fe200078e00ff */
[----:B------:R-:W-:Y:S02]  /*3eb0*/  SEL R23, R23, RZ, !P0 ;  /* 0x000000ff17177207 */ /* 0x000fe40004000000 */
[----:B------:R-:W-:-:S03]  /*3ec0*/  ISETP.GT.AND P0, PT, R6, R15, PT ;  /* 0x0000000f0600720c */ /* 0x000fc60003f04270 */
[----:B------:R-:W-:-:S10]  /*3ed0*/  IMAD.IADD R19, R19, 0x1, R23 ;  /* 0x0000000113137824 */ /* 0x000fd400078e0217 */
[----:B------:R-:W-:Y:S05]  /*3ee0*/  WARPSYNC.COLLECTIVE R22, `(.L_x_291) ;  /* 0x0000000016087348 */ /* 0x000fea0003c00000 */
[----:B------:R0:W1:Y:S02]  /*3ef0*/  SHFL.DOWN P2, R23, R19, R14, R15 ;  /* 0x0800000e13177389 */ /* 0x000064000004000f */
[----:B01----:R-:W-:Y:S05]  /*3f00*/  ENDCOLLECTIVE ;  /* 0x000000000000791b */ /* 0x003fea0003800000 */
.L_x_291:
[----:B------:R-:W-:Y:S01]  /*3f10*/  IMAD.MOV.U32 R14, RZ, RZ, 0x10 ;  /* 0x00000010ff0e7424 */ /* 0x000fe200078e00ff */
[----:B------:R-:W-:Y:S02]  /*3f20*/  SEL R23, R23, RZ, !P0 ;  /* 0x000000ff17177207 */ /* 0x000fe40004000000 */
[----:B------:R-:W-:-:S03]  /*3f30*/  ISETP.GT.AND P0, PT, R7, R15, PT ;  /* 0x0000000f0700720c */ /* 0x000fc60003f04270 */
[----:B------:R-:W-:-:S10]  /*3f40*/  IMAD.IADD R19, R19, 0x1, R23 ;  /* 0x0000000113137824 */ /* 0x000fd400078e0217 */
[----:B------:R-:W-:Y:S05]  /*3f50*/  WARPSYNC.COLLECTIVE R22, `(.L_x_292) ;  /* 0x0000000016087348 */ /* 0x000fea0003c00000 */
[----:B------:R0:W1:Y:S02]  /*3f60*/  SHFL.DOWN P2, R23, R19, R14, R15 ;  /* 0x0800000e13177389 */ /* 0x000064000004000f */
[----:B01----:R-:W-:Y:S05]  /*3f70*/  ENDCOLLECTIVE ;  /* 0x000000000000791b */ /* 0x003fea0003800000 */
.L_x_292:
[----:B------:R-:W-:Y:S02]  /*3f80*/  SEL R23, R23, RZ, !P0 ;  /* 0x000000ff17177207 */ /* 0x000fe40004000000 */
[----:B------:R-:W-:Y:S02]  /*3f90*/  ISETP.NE.AND P0, PT, R18, 0x65, PT ;  /* 0x000000651200780c */ /* 0x000fe40003f05270 */
[----:B------:R-:W-:-:S11]  /*3fa0*/  IADD3 R12, PT, PT, R19, R23, R12 ;  /* 0x00000017130c7210 */ /* 0x000fd60007ffe00c */
[----:B------:R-:W-:Y:S05]  /*3fb0*/  WARPSYNC.COLLECTIVE R22, `(.L_x_293) ;  /* 0x0000000016087348 */ /* 0x000fea0003c00000 */
[----:B------:R-:W-:Y:S01]  /*3fc0*/  VOTE.ALL P0, P0 ;  /* 0x0000000000ff7806 */ /* 0x000fe20000000000 */
[----:B------:R-:W-:-:S12]  /*3fd0*/  ENDCOLLECTIVE ;  /* 0x000000000000791b */ /* 0x000fd80003800000 */
.L_x_293:
[----:B------:R-:W-:Y:S05]  /*3fe0*/  BRA `(.L_x_294) ;  /* 0xffffffe400f47947 */ /* 0x000fea000383ffff */
.L_x_295:
        /* <DEDUP_REMOVED lines=9> */
.L_x_1112:


//--------------------- .text._ZN3cub18CUB_300001_SM_10006detail4scan23DeviceCompactInitKernelINS0_13ScanTileStateIiLb1EEEPlEEvT_iT0_ --------------------------
	.section	.text._ZN3cub18CUB_300001_SM_10006detail4scan23DeviceCompactInitKernelINS0_13ScanTileStateIiLb1EEEPlEEvT_iT0_,"ax",@progbits
	.align	128
        .global         _ZN3cub18CUB_300001_SM_10006detail4scan23DeviceCompactInitKernelINS0_13ScanTileStateIiLb1EEEPlEEvT_iT0_
        .type           _ZN3cub18CUB_300001_SM_10006detail4scan23DeviceCompactInitKernelINS0_13ScanTileStateIiLb1EEEPlEEvT_iT0_,@function
        .size           _ZN3cub18CUB_300001_SM_10006detail4scan23DeviceCompactInitKernelINS0_13ScanTileStateIiLb1EEEPlEEvT_iT0_,(.L_x_1113 - _ZN3cub18CUB_300001_SM_10006detail4scan23DeviceCompactInitKernelINS0_13ScanTileStateIiLb1EEEPlEEvT_iT0_)
        .other          _ZN3cub18CUB_300001_SM_10006detail4scan23DeviceCompactInitKernelINS0_13ScanTileStateIiLb1EEEPlEEvT_iT0_,@"STO_CUDA_ENTRY STV_DEFAULT"
_ZN3cub18CUB_300001_SM_10006detail4scan23DeviceCompactInitKernelINS0_13ScanTileStateIiLb1EEEPlEEvT_iT0_:
.text._ZN3cub18CUB_300001_SM_10006detail4scan23DeviceCompactInitKernelINS0_13ScanTileStateIiLb1EEEPlEEvT_iT0_:
[----:B------:R-:W-:Y:S01]  /*0000*/  LDC R1, c[0x0][0x37c] ;  /* 0x0000df00ff017b82 */ /* 0x000fe20000000800 */
[----:B------:R-:W0:Y:S07]  /*0010*/  S2R R0, SR_TID.X ;  /* 0x0000000000007919 */ /* 0x000e2e0000002100 */
[----:B------:R-:W1:Y:S01]  /*0020*/  S2UR UR6, SR_CTAID.X ;  /* 0x00000000000679c3 */ /* 0x000e620000002500 */
[----:B------:R-:W2:Y:S07]  /*0030*/  LDCU UR4, c[0x0][0x388] ;  /* 0x00007100ff0477ac */ /* 0x000eae0008000800 */
[----:B------:R-:W1:Y:S01]  /*0040*/  LDC R7, c[0x0][0x360] ;  /* 0x0000d800ff077b82 */ /* 0x000e620000000800 */
[C---:B0-----:R-:W-:Y:S01]  /*0050*/  ISETP.GT.U32.AND P0, PT, R0.reuse, 0x1f, PT ;  /* 0x0000001f0000780c */ /* 0x041fe20003f04070 */
[----:B-1----:R-:W-:Y:S01]  /*0060*/  IMAD R7, R7, UR6, R0 ;  /* 0x0000000607077c24 */ /* 0x002fe2000f8e0200 */
[----:B------:R-:W-:-:S02]  /*0070*/  LOP3.LUT P2, RZ, R0, UR6, RZ, 0xfc, !PT ;  /* 0x0000000600ff7c12 */ /* 0x000fc4000f84fcff */
[----:B------:R-:W-:Y:S02]  /*0080*/  ISETP.NE.OR P0, PT, RZ, UR6, P0 ;  /* 0x00000006ff007c0c */ /* 0x000fe40008705670 */
[----:B--2---:R-:W-:Y:S01]  /*0090*/  ISETP.GE.AND P1, PT, R7, UR4, PT ;  /* 0x0000000407007c0c */ /* 0x004fe2000bf26270 */
[----:B------:R-:W0:Y:S10]  /*00a0*/  LDCU.64 UR4, c[0x0][0x358] ;  /* 0x00006b00ff0477ac */ /* 0x000e340008000a00 */
[----:B------:R-:W1:Y:S02]  /*00b0*/  @!P0 LDC.64 R4, c[0x0][0x380] ;  /* 0x0000e000ff048b82 */ /* 0x000e640000000a00 */
[----:B------:R-:W-:-:S06]  /*00c0*/  @!P1 MOV R6, 0x63 ;  /* 0x0000006300069802 */ /* 0x000fcc0000000f00 */
[----:B------:R-:W2:Y:S01]  /*00d0*/  @!P1 LDC.64 R2, c[0x0][0x380] ;  /* 0x0000e000ff029b82 */ /* 0x000ea20000000a00 */
[----:B-1----:R-:W-:-:S04]  /*00e0*/  @!P0 IMAD.WIDE.U32 R4, R0, 0x8, R4 ;  /* 0x0000000800048825 */ /* 0x002fc800078e0004 */
[----:B--2---:R-:W-:-:S04]  /*00f0*/  @!P1 IMAD.WIDE R2, R7, 0x8, R2 ;  /* 0x0000000807029825 */ /* 0x004fc800078e0202 */
[----:B------:R-:W-:-:S05]  /*0100*/  IMAD.MOV.U32 R7, RZ, RZ, RZ ;  /* 0x000000ffff077224 */ /* 0x000fca00078e00ff */
[----:B0-----:R0:W-:Y:S04]  /*0110*/  @!P1 STG.E.64 desc[UR4][R2.64+0x100], R6 ;  /* 0x0001000602009986 */ /* 0x0011e8000c101b04 */
[----:B------:R0:W-:Y:S01]  /*0120*/  @!P0 STG.E.64 desc[UR4][R4.64], RZ ;  /* 0x000000ff04008986 */ /* 0x0001e2000c101b04 */
[----:B------:R-:W-:Y:S05]  /*0130*/  @P2 EXIT ;  /* 0x000000000000294d */ /* 0x000fea0003800000 */
[----:B0-----:R-:W0:Y:S02]  /*0140*/  LDC.64 R2, c[0x0][0x390] ;  /* 0x0000e400ff027b82 */ /* 0x001e240000000a00 */
[----:B0-----:R-:W-:Y:S01]  /*0150*/  STG.E.64 desc[UR4][R2.64], RZ ;  /* 0x000000ff02007986 */ /* 0x001fe2000c101b04 */
[----:B------:R-:W-:Y:S05]  /*0160*/  EXIT ;  /* 0x000000000000794d */ /* 0x000fea0003800000 */
.L_x_296:
        /* <DEDUP_REMOVED lines=9> */
.L_x_1113:


//--------------------- .text._ZN3cub18CUB_300001_SM_10006detail8for_each13static_kernelINS2_12policy_hub_t12policy_500_tEmN6thrust24THRUST_300001_SM_1000_NS8cuda_cub20__uninitialized_fill7functorINS7_10device_ptrI6float2EESC_EEEEvT0_T1_ --------------------------
	.section	.text._ZN3cub18CUB_300001_SM_10006detail8for_each13static_kernelINS2_12policy_hub_t12policy_500_tEmN6thrust24THRUST_300001_SM_1000_NS8cuda_cub20__uninitialized_fill7functorINS7_10device_ptrI6float2EESC_EEEEvT0_T1_,"ax",@progbits
	.align	128
        .global         _ZN3cub18CUB_300001_SM_10006detail8for_each13static_kernelINS2_12policy_hub_t12policy_500_tEmN6thrust24THRUST_300001_SM_1000_NS8cuda_cub20__uninitialized_fill7functorINS7_10device_ptrI6float2EESC_EEEEvT0_T1_
        .type           _ZN3cub18CUB_300001_SM_10006detail8for_each13static_kernelINS2_12policy_hub_t12policy_500_tEmN6thrust24THRUST_300001_SM_1000_NS8cuda_cub20__uninitialized_fill7functorINS7_10device_ptrI6float2EESC_EEEEvT0_T1_,@function
        .size           _ZN3cub18CUB_300001_SM_10006detail8for_each13static_kernelINS2_12policy_hub_t12policy_500_tEmN6thrust24THRUST_300001_SM_1000_NS8cuda_cub20__uninitialized_fill7functorINS7_10device_ptrI6float2EESC_EEEEvT0_T1_,(.L_x_1114 - _ZN3cub18CUB_300001_SM_10006detail8for_each13static_kernelINS2_12policy_hub_t12policy_500_tEmN6thrust24THRUST_300001_SM_1000_NS8cuda_cub20__uninitialized_fill7functorINS7_10device_ptrI6float2EESC_EEEEvT0_T1_)
        .other          _ZN3cub18CUB_300001_SM_10006detail8for_each13static_kernelINS2_12policy_hub_t12policy_500_tEmN6thrust24THRUST_300001_SM_1000_NS8cuda_cub20__uninitialized_fill7functorINS7_10device_ptrI6float2EESC_EEEEvT0_T1_,@"STO_CUDA_ENTRY STV_DEFAULT"
_ZN3cub18CUB_300001_SM_10006detail8for_each13static_kernelINS2_12policy_hub_t12policy_500_tEmN6thrust24THRUST_300001_SM_1000_NS8cuda_cub20__uninitialized_fill7functorINS7_10device_ptrI6float2EESC_EEEEvT0_T1_:
.text._ZN3cub18CUB_300001_SM_10006detail8for_each13static_kernelINS2_12policy_hub_t12policy_500_tEmN6thrust24THRUST_300001_SM_1000_NS8cuda_cub20__uninitialized_fill7functorINS7_10device_ptrI6float2EESC_EEEEvT0_T1_:
[----:B------:R-:W-:Y:S08]  /*0000*/  LDC R1, c[0x0][0x37c] ;  /* 0x0000df00ff017b82 */ /* 0x000ff00000000800 */
[----:B------:R-:W0:Y:S01]  /*0010*/  S2UR UR4, SR_CTAID.X ;  /* 0x00000000000479c3 */ /* 0x000e220000002500 */
[----:B------:R-:W1:Y:S01]  /*0020*/  LDCU.64 UR6, c[0x0][0x380] ;  /* 0x00007000ff0677ac */ /* 0x000e620008000a00 */
[----:B------:R-:W2:Y:S01]  /*0030*/  LDCU.64 UR8, c[0x0][0x358] ;  /* 0x00006b00ff0877ac */ /* 0x000ea20008000a00 */
[----:B0-----:R-:W-:-:S04]  /*0040*/  UIMAD.WIDE.U32 UR4, UR4, 0x200, URZ ;  /* 0x00000200040478a5 */ /* 0x001fc8000f8e00ff */
[----:B-1----:R-:W-:-:S04]  /*0050*/  UIADD3 UR6, UP0, UPT, -UR4, UR6, URZ ;  /* 0x0000000604067290 */ /* 0x002fc8000ff1e1ff */
[----:B------:R-:W-:Y:S02]  /*0060*/  UIADD3.X UR7, UPT, UPT, ~UR5, UR7, URZ, UP0, !UPT ;  /* 0x0000000705077290 */ /* 0x000fe400087fe5ff */
[----:B------:R-:W-:-:S04]  /*0070*/  UISETP.GE.U32.AND UP0, UPT, UR6, 0x200, UPT ;  /* 0x000002000600788c */ /* 0x000fc8000bf06070 */
[----:B------:R-:W-:-:S09]  /*0080*/  UISETP.GE.U32.AND.EX UP0, UPT, UR7, URZ, UPT, UP0 ;  /* 0x000000ff0700728c */ /* 0x000fd2000bf06100 */
[----:B--2---:R-:W-:Y:S05]  /*0090*/  BRA.U !UP0, `(.L_x_297) ;  /* 0x0000000108287547 */ /* 0x004fea000b800000 */
[----:B------:R-:W0:Y:S01]  /*00a0*/  S2R R0, SR_TID.X ;  /* 0x0000000000007919 */ /* 0x000e220000002100 */
[----:B------:R-:W1:Y:S01]  /*00b0*/  LDCU.64 UR6, c[0x0][0x388] ;  /* 0x00007100ff0677ac */ /* 0x000e620008000a00 */
[----:B------:R-:W2:Y:S01]  /*00c0*/  LDC.64 R4, c[0x0][0x390] ;  /* 0x0000e400ff047b82 */ /* 0x000ea20000000a00 */
[----:B0-----:R-:W-:-:S05]  /*00d0*/  IADD3 R0, P0, PT, R0, UR4, RZ ;  /* 0x0000000400007c10 */ /* 0x001fca000ff1e0ff */
[----:B------:R-:W-:Y:S01]  /*00e0*/  IMAD.X R3, RZ, RZ, UR5, P0 ;  /* 0x00000005ff037e24 */ /* 0x000fe200080e06ff */
[----:B-1----:R-:W-:-:S04]  /*00f0*/  LEA R2, P0, R0, UR6, 0x3 ;  /* 0x0000000600027c11 */ /* 0x002fc8000f8018ff */
[----:B------:R-:W-:-:S05]  /*0100*/  LEA.HI.X R3, R0, UR7, R3, 0x3, P0 ;  /* 0x0000000700037c11 */ /* 0x000fca00080f1c03 */
[----:B--2---:R-:W-:Y:S04]  /*0110*/  STG.E.64 desc[UR8][R2.64], R4 ;  /* 0x0000000402007986 */ /* 0x004fe8000c101b08 */
[----:B------:R-:W-:Y:S01]  /*0120*/  STG.E.64 desc[UR8][R2.64+0x800], R4 ;  /* 0x0008000402007986 */ /* 0x000fe2000c101b08 */
[----:B------:R-:W-:Y:S05]  /*0130*/  EXIT ;  /* 0x000000000000794d */ /* 0x000fea0003800000 */
.L_x_297:
[----:B------:R-:W0:Y:S01]  /*0140*/  S2R R0, SR_TID.X ;  /* 0x0000000000007919 */ /* 0x000e220000002100 */
[----:B------:R-:W-:Y:S01]  /*0150*/  IMAD.U32 R2, RZ, RZ, UR7 ;  /* 0x00000007ff027e24 */ /* 0x000fe2000f8e00ff */
[----:B------:R-:W1:Y:S01]  /*0160*/  LDCU.64 UR10, c[0x0][0x388] ;  /* 0x00007100ff0a77ac */ /* 0x000e620008000a00 */
[----:B------:R-:W-:Y:S01]  /*0170*/  IMAD.U32 R6, RZ, RZ, UR7 ;  /* 0x00000007ff067e24 */ /* 0x000fe2000f8e00ff */
[----:B0-----:R-:W-:-:S04]  /*0180*/  ISETP.LT.U32.AND P0, PT, R0, UR6, PT ;  /* 0x0000000600007c0c */ /* 0x001fc8000bf01070 */
[----:B------:R-:W-:Y:S01]  /*0190*/  ISETP.GT.U32.AND.EX P0, PT, R2, RZ, PT, P0 ;  /* 0x000000ff0200720c */ /* 0x000fe20003f04100 */
[C---:B------:R-:W-:Y:S01]  /*01a0*/  VIADD R2, R0.reuse, 0x100 ;  /* 0x0000010000027836 */ /* 0x040fe20000000000 */
[----:B------:R-:W-:-:S04]  /*01b0*/  IADD3 R0, P2, PT, R0, UR4, RZ ;  /* 0x0000000400007c10 */ /* 0x000fc8000ff5e0ff */
[----:B------:R-:W-:Y:S01]  /*01c0*/  ISETP.LT.U32.AND P1, PT, R2, UR6, PT ;  /* 0x0000000602007c0c */ /* 0x000fe2000bf21070 */
[----:B------:R-:W-:Y:S01]  /*01d0*/  IMAD.X R3, RZ, RZ, UR5, P2 ;  /* 0x00000005ff037e24 */ /* 0x000fe200090e06ff */
[----:B-1----:R-:W-:Y:S02]  /*01e0*/  LEA R2, P2, R0, UR10, 0x3 ;  /* 0x0000000a00027c11 */ /* 0x002fe4000f8418ff */
[----:B------:R-:W-:Y:S02]  /*01f0*/  ISETP.GT.U32.AND.EX P1, PT, R6, RZ, PT, P1 ;  /* 0x000000ff0600720c */ /* 0x000fe40003f24110 */
[----:B------:R-:W-:Y:S01]  /*0200*/  LEA.HI.X R3, R0, UR11, R3, 0x3, P2 ;  /* 0x0000000b00037c11 */ /* 0x000fe200090f1c03 */
[----:B------:R-:W0:Y:S04]  /*0210*/  @P0 LDC.64 R4, c[0x0][0x390] ;  /* 0x0000e400ff040b82 */ /* 0x000e280000000a00 */
[----:B0-----:R0:W-:Y:S06]  /*0220*/  @P0 STG.E.64 desc[UR8][R2.64], R4 ;  /* 0x0000000402000986 */ /* 0x0011ec000c101b08 */
[----:B------:R-:W-:Y:S05]  /*0230*/  @!P1 EXIT ;  /* 0x000000000000994d */ /* 0x000fea0003800000 */
[----:B0-----:R-:W0:Y:S02]  /*0240*/  LDC.64 R4, c[0x0][0x390] ;  /* 0x0000e400ff047b82 */ /* 0x001e240000000a00 */
[----:B0-----:R-:W-:Y:S01]  /*0250*/  STG.E.64 desc[UR8][R2.64+0x800], R4 ;  /* 0x0008000402007986 */ /* 0x001fe2000c101b08 */
[----:B------:R-:W-:Y:S05]  /*0260*/  EXIT ;  /* 0x000000000000794d */ /* 0x000fea0003800000 */
.L_x_298:
        /* <DEDUP_REMOVED lines=9> */
.L_x_1114:


//--------------------- .text._ZN3cub18CUB_300001_SM_10006detail8for_each13static_kernelINS2_12policy_hub_t12policy_500_tEmN6thrust24THRUST_300001_SM_1000_NS8cuda_cub20__uninitialized_fill7functorINS7_10device_ptrI6float4EESC_EEEEvT0_T1_ --------------------------
	.section	.text._ZN3cub18CUB_300001_SM_10006detail8for_each13static_kernelINS2_12policy_hub_t12policy_500_tEmN6thrust24THRUST_300001_SM_1000_NS8cuda_cub20__uninitialized_fill7functorINS7_10device_ptrI6float4EESC_EEEEvT0_T1_,"ax",@progbits
	.align	128
        .global         _ZN3cub18CUB_300001_SM_10006detail8for_each13static_kernelINS2_12policy_hub_t12policy_500_tEmN6thrust24THRUST_300001_SM_1000_NS8cuda_cub20__uninitialized_fill7functorINS7_10device_ptrI6float4EESC_EEEEvT0_T1_
        .type           _ZN3cub18CUB_300001_SM_10006detail8for_each13static_kernelINS2_12policy_hub_t12policy_500_tEmN6thrust24THRUST_300001_SM_1000_NS8cuda_cub20__uninitialized_fill7functorINS7_10device_ptrI6float4EESC_EEEEvT0_T1_,@function
        .size           _ZN3cub18CUB_300001_SM_10006detail8for_each13static_kernelINS2_12policy_hub_t12policy_500_tEmN6thrust24THRUST_300001_SM_1000_NS8cuda_cub20__uninitialized_fill7functorINS7_10device_ptrI6float4EESC_EEEEvT0_T1_,(.L_x_1115 - _ZN3cub18CUB_300001_SM_10006detail8for_each13static_kernelINS2_12policy_hub_t12policy_500_tEmN6thrust24THRUST_300001_SM_1000_NS8cuda_cub20__uninitialized_fill7functorINS7_10device_ptrI6float4EESC_EEEEvT0_T1_)
        .other          _ZN3cub18CUB_300001_SM_10006detail8for_each13static_kernelINS2_12policy_hub_t12policy_500_tEmN6thrust24THRUST_300001_SM_1000_NS8cuda_cub20__uninitialized_fill7functorINS7_10device_ptrI6float4EESC_EEEEvT0_T1_,@"STO_CUDA_ENTRY STV_DEFAULT"
_ZN3cub18CUB_300001_SM_10006detail8for_each13static_kernelINS2_12policy_hub_t12policy_500_tEmN6thrust24THRUST_300001_SM_1000_NS8cuda_cub20__uninitialized_fill7functorINS7_10device_ptrI6float4EESC_EEEEvT0_T1_:
.text._ZN3cub18CUB_300001_SM_10006detail8for_each13static_kernelINS2_12policy_hub_t12policy_500_tEmN6thrust24THRUST_300001_SM_1000_NS8cuda_cub20__uninitialized_fill7functorINS7_10device_ptrI6float4EESC_EEEEvT0_T1_:
        /* <DEDUP_REMOVED lines=12> */
[----:B------:R-:W2:Y:S08]  /*00c0*/  LDC.64 R4, c[0x0][0x3a0] ;  /* 0x0000e800ff047b82 */ /* 0x000eb00000000a00 */
[----:B------:R-:W2:Y:S01]  /*00d0*/  LDC.64 R6, c[0x0][0x3a8] ;  /* 0x0000ea00ff067b82 */ /* 0x000ea20000000a00 */
[----:B0-----:R-:W-:-:S05]  /*00e0*/  IADD3 R0, P0, PT, R0, UR4, RZ ;  /* 0x0000000400007c10 */ /* 0x001fca000ff1e0ff */
[----:B------:R-:W-:Y:S01]  /*00f0*/  IMAD.X R3, RZ, RZ, UR5, P0 ;  /* 0x00000005ff037e24 */ /* 0x000fe200080e06ff */
[----:B-1----:R-:W-:-:S04]  /*0100*/  LEA R2, P0, R0, UR6, 0x4 ;  /* 0x0000000600027c11 */ /* 0x002fc8000f8020ff */
[----:B------:R-:W-:-:S05]  /*0110*/  LEA.HI.X R3, R0, UR7, R3, 0x4, P0 ;  /* 0x0000000700037c11 */ /* 0x000fca00080f2403 */
[----:B--2---:R-:W-:Y:S04]  /*0120*/  STG.E.128 desc[UR8][R2.64], R4 ;  /* 0x0000000402007986 */ /* 0x004fe8000c101d08 */
[----:B------:R-:W-:Y:S01]  /*0130*/  STG.E.128 desc[UR8][R2.64+0x1000], R4 ;  /* 0x0010000402007986 */ /* 0x000fe2000c101d08 */
[----:B------:R-:W-:Y:S05]  /*0140*/  EXIT ;  /* 0x000000000000794d */ /* 0x000fea0003800000 */
.L_x_299:
[----:B------:R-:W0:Y:S01]  /*0150*/  S2R R0, SR_TID.X ;  /* 0x0000000000007919 */ /* 0x000e220000002100 */
[----:B------:R-:W1:Y:S01]  /*0160*/  LDCU.64 UR10, c[0x0][0x390] ;  /* 0x00007200ff0a77ac */ /* 0x000e620008000a00 */
[----:B------:R-:W2:Y:S01]  /*0170*/  LDC.64 R4, c[0x0][0x3a0] ;  /* 0x0000e800ff047b82 */ /* 0x000ea20000000a00 */
[----:B------:R-:W-:Y:S02]  /*0180*/  IMAD.U32 R3, RZ, RZ, UR7 ;  /* 0x00000007ff037e24 */ /* 0x000fe4000f8e00ff */
[----:B------:R-:W-:-:S05]  /*0190*/  IMAD.U32 R8, RZ, RZ, UR7 ;  /* 0x00000007ff087e24 */ /* 0x000fca000f8e00ff */
[----:B------:R-:W2:Y:S01]  /*01a0*/  LDC.64 R6, c[0x0][0x3a8] ;  /* 0x0000ea00ff067b82 */ /* 0x000ea20000000a00 */
[C---:B0-----:R-:W-:Y:S01]  /*01b0*/  VIADD R2, R0.reuse, 0x100 ;  /* 0x0000010000027836 */ /* 0x041fe20000000000 */
[C---:B------:R-:W-:Y:S02]  /*01c0*/  ISETP.LT.U32.AND P0, PT, R0.reuse, UR6, PT ;  /* 0x0000000600007c0c */ /* 0x040fe4000bf01070 */
[----:B------:R-:W-:Y:S02]  /*01d0*/  IADD3 R0, P2, PT, R0, UR4, RZ ;  /* 0x0000000400007c10 */ /* 0x000fe4000ff5e0ff */
[----:B------:R-:W-:Y:S02]  /*01e0*/  ISETP.LT.U32.AND P1, PT, R2, UR6, PT ;  /* 0x0000000602007c0c */ /* 0x000fe4000bf21070 */
[----:B------:R-:W-:Y:S01]  /*01f0*/  ISETP.GT.U32.AND.EX P0, PT, R3, RZ, PT, P0 ;  /* 0x000000ff0300720c */ /* 0x000fe20003f04100 */
[----:B------:R-:W-:Y:S01]  /*0200*/  IMAD.X R3, RZ, RZ, UR5, P2 ;  /* 0x00000005ff037e24 */ /* 0x000fe200090e06ff */
[----:B------:R-:W-:-:S02]  /*0210*/  ISETP.GT.U32.AND.EX P1, PT, R8, RZ, PT, P1 ;  /* 0x000000ff0800720c */ /* 0x000fc40003f24110 */
[----:B-1----:R-:W-:-:S04]  /*0220*/  LEA R2, P2, R0, UR10, 0x4 ;  /* 0x0000000a00027c11 */ /* 0x002fc8000f8420ff */
[----:B------:R-:W-:-:S05]  /*0230*/  LEA.HI.X R3, R0, UR11, R3, 0x4, P2 ;  /* 0x0000000b00037c11 */ /* 0x000fca00090f2403 */
[----:B--2---:R0:W-:Y:S02]  /*0240*/  @P0 STG.E.128 desc[UR8][R2.64], R4 ;  /* 0x0000000402000986 */ /* 0x0041e4000c101d08 */
[----:B------:R-:W-:Y:S05]  /*0250*/  @!P1 EXIT ;  /* 0x000000000000994d */ /* 0x000fea0003800000 */
[----:B0-----:R-:W0:Y:S08]  /*0260*/  LDC.64 R4, c[0x0][0x3a0] ;  /* 0x0000e800ff047b82 */ /* 0x001e300000000a00 */
[----:B------:R-:W0:Y:S02]  /*0270*/  LDC.64 R6, c[0x0][0x3a8] ;  /* 0x0000ea00ff067b82 */ /* 0x000e240000000a00 */
[----:B0-----:R-:W-:Y:S01]  /*0280*/  STG.E.128 desc[UR8][R2.64+0x1000], R4 ;  /* 0x0010000402007986 */ /* 0x001fe2000c101d08 */
[----:B------:R-:W-:Y:S05]  /*0290*/  EXIT ;  /* 0x000000000000794d */ /* 0x000fea0003800000 */
.L_x_300:
        /* <DEDUP_REMOVED lines=14> */
.L_x_1115:


//--------------------- .text._ZN3cub18CUB_300001_SM_10006detail8for_each13static_kernelINS2_12policy_hub_t12policy_500_tEmN6thrust24THRUST_300001_SM_1000_NS8cuda_cub20__uninitialized_fill7functorINS7_10device_ptrIbEEbEEEEvT0_T1_ --------------------------
	.section	.text._ZN3cub18CUB_300001_SM_10006detail8for_each13static_kernelINS2_12policy_hub_t12policy_500_tEmN6thrust24THRUST_300001_SM_1000_NS8cuda_cub20__uninitialized_fill7functorINS7_10device_ptrIbEEbEEEEvT0_T1_,"ax",@progbits
	.align	128
        .global         _ZN3cub18CUB_300001_SM_10006detail8for_each13static_kernelINS2_12policy_hub_t12policy_500_tEmN6thrust24THRUST_300001_SM_1000_NS8cuda_cub20__uninitialized_fill7functorINS7_10device_ptrIbEEbEEEEvT0_T1_
        .type           _ZN3cub18CUB_300001_SM_10006detail8for_each13static_kernelINS2_12policy_hub_t12policy_500_tEmN6thrust24THRUST_300001_SM_1000_NS8cuda_cub20__uninitialized_fill7functorINS7_10device_ptrIbEEbEEEEvT0_T1_,@function
        .size           _ZN3cub18CUB_300001_SM_10006detail8for_each13static_kernelINS2_12policy_hub_t12policy_500_tEmN6thrust24THRUST_300001_SM_1000_NS8cuda_cub20__uninitialized_fill7functorINS7_10device_ptrIbEEbEEEEvT0_T1_,(.L_x_1116 - _ZN3cub18CUB_300001_SM_10006detail8for_each13static_kernelINS2_12policy_hub_t12policy_500_tEmN6thrust24THRUST_300001_SM_1000_NS8cuda_cub20__uninitialized_fill7functorINS7_10device_ptrIbEEbEEEEvT0_T1_)
        .other          _ZN3cub18CUB_300001_SM_10006detail8for_each13static_kernelINS2_12policy_hub_t12policy_500_tEmN6thrust24THRUST_300001_SM_1000_NS8cuda_cub20__uninitialized_fill7functorINS7_10device_ptrIbEEbEEEEvT0_T1_,@"STO_CUDA_ENTRY STV_DEFAULT"
_ZN3cub18CUB_300001_SM_10006detail8for_each13static_kernelINS2_12policy_hub_t12policy_500_tEmN6thrust24THRUST_300001_SM_1000_NS8cuda_cub20__uninitialized_fill7functorINS7_10device_ptrIbEEbEEEEvT0_T1_:
.text._ZN3cub18CUB_300001_SM_10006detail8for_each13static_kernelINS2_12policy_hub_t12policy_500_tEmN6thrust24THRUST_300001_SM_1000_NS8cuda_cub20__uninitialized_fill7functorINS7_10device_ptrIbEEbEEEEvT0_T1_:
[----:B------:R-:W-:Y:S08]  /*0000*/  LDC R1, c[0x0][0x37c] ;  /* 0x0000df00ff017b82 */ /* 0x000ff00000000800 */
[----:B------:R-:W0:Y:S01]  /*0010*/  S2UR UR4, SR_CTAID.X ;  /* 0x00000000000479c3 */ /* 0x000e220000002500 */
[----:B------:R-:W1:Y:S01]  /*0020*/  LDCU.64 UR6, c[0x0][0x380] ;  /* 0x00007000ff0677ac */ /* 0x000e620008000a00 */
[----:B------:R-:W2:Y:S06]  /*0030*/  LDCU.64 UR8, c[0x0][0x358] ;  /* 0x00006b00ff0877ac */ /* 0x000eac0008000a00 */
[----:B------:R-:W3:Y:S01]  /*0040*/  LDC R5, c[0x0][0x390] ;  /* 0x0000e400ff057b82 */ /* 0x000ee20000000800 */
[----:B0-----:R-:W-:-:S04]  /*0050*/  UIMAD.WIDE.U32 UR4, UR4, 0x200, URZ ;  /* 0x00000200040478a5 */ /* 0x001fc8000f8e00ff */
[----:B-1----:R-:W-:-:S04]  /*0060*/  UIADD3 UR6, UP0, UPT, -UR4, UR6, URZ ;  /* 0x0000000604067290 */ /* 0x002fc8000ff1e1ff */
[----:B------:R-:W-:Y:S01]  /*0070*/  UIADD3.X UR7, UPT, UPT, ~UR5, UR7, URZ, UP0, !UPT ;  /* 0x0000000705077290 */ /* 0x000fe200087fe5ff */
[----:B---3--:R-:W-:Y:S01]  /*0080*/  PRMT R5, R5, 0x7770, RZ ;  /* 0x0000777005057816 */ /* 0x008fe200000000ff */
[----:B------:R-:W-:-:S04]  /*0090*/  UISETP.GE.U32.AND UP0, UPT, UR6, 0x200, UPT ;  /* 0x000002000600788c */ /* 0x000fc8000bf06070 */
[----:B------:R-:W-:-:S09]  /*00a0*/  UISETP.GE.U32.AND.EX UP0, UPT, UR7, URZ, UPT, UP0 ;  /* 0x000000ff0700728c */ /* 0x000fd2000bf06100 */
[----:B--2---:R-:W-:Y:S05]  /*00b0*/  BRA.U !UP0, `(.L_x_301) ;  /* 0x00000001081c7547 */ /* 0x004fea000b800000 */
[----:B------:R-:W0:Y:S01]  /*00c0*/  S2R R3, SR_TID.X ;  /* 0x0000000000037919 */ /* 0x000e220000002100 */
[----:B------:R-:W0:Y:S02]  /*00d0*/  LDC.64 R6, c[0x0][0x388] ;  /* 0x0000e200ff067b82 */ /* 0x000e240000000a00 */
[----:B0-----:R-:W-:-:S04]  /*00e0*/  IADD3 R2, P0, P1, R6, UR4, R3 ;  /* 0x0000000406027c10 */ /* 0x001fc8000f91e003 */
[----:B------:R-:W-:-:S05]  /*00f0*/  IADD3.X R3, PT, PT, R7, UR5, RZ, P0, P1 ;  /* 0x0000000507037c10 */ /* 0x000fca00087e24ff */
[----:B------:R-:W-:Y:S04]  /*0100*/  STG.E.U8 desc[UR8][R2.64], R5 ;  /* 0x0000000502007986 */ /* 0x000fe8000c101108 */
[----:B------:R-:W-:Y:S01]  /*0110*/  STG.E.U8 desc[UR8][R2.64+0x100], R5 ;  /* 0x0001000502007986 */ /* 0x000fe2000c101108 */
[----:B------:R-:W-:Y:S05]  /*0120*/  EXIT ;  /* 0x000000000000794d */ /* 0x000fea0003800000 */
.L_x_301:
[----:B------:R-:W0:Y:S01]  /*0130*/  S2R R3, SR_TID.X ;  /* 0x0000000000037919 */ /* 0x000e220000002100 */
[----:B------:R-:W1:Y:S01]  /*0140*/  LDC.64 R6, c[0x0][0x388] ;  /* 0x0000e200ff067b82 */ /* 0x000e620000000a00 */
[----:B------:R-:W-:Y:S02]  /*0150*/  IMAD.U32 R2, RZ, RZ, UR7 ;  /* 0x00000007ff027e24 */ /* 0x000fe4000f8e00ff */
[C---:B0-----:R-:W-:Y:S01]  /*0160*/  VIADD R0, R3.reuse, 0x100 ;  /* 0x0000010003007836 */ /* 0x041fe20000000000 */
[----:B------:R-:W-:-:S04]  /*0170*/  ISETP.LT.U32.AND P0, PT, R3, UR6, PT ;  /* 0x0000000603007c0c */ /* 0x000fc8000bf01070 */
[----:B------:R-:W-:Y:S01]  /*0180*/  ISETP.LT.U32.AND P1, PT, R0, UR6, PT ;  /* 0x0000000600007c0c */ /* 0x000fe2000bf21070 */
[----:B------:R-:W-:Y:S01]  /*0190*/  IMAD.U32 R0, RZ, RZ, UR7 ;  /* 0x00000007ff007e24 */ /* 0x000fe2000f8e00ff */
[----:B------:R-:W-:Y:S02]  /*01a0*/  ISETP.GT.U32.AND.EX P0, PT, R2, RZ, PT, P0 ;  /* 0x000000ff0200720c */ /* 0x000fe40003f04100 */
[----:B-1----:R-:W-:Y:S02]  /*01b0*/  IADD3 R2, P2, P3, R6, UR4, R3 ;  /* 0x0000000406027c10 */ /* 0x002fe4000fb5e003 */
[----:B------:R-:W-:Y:S02]  /*01c0*/  ISETP.GT.U32.AND.EX P1, PT, R0, RZ, PT, P1 ;  /* 0x000000ff0000720c */ /* 0x000fe40003f24110 */
[----:B------:R-:W-:-:S07]  /*01d0*/  IADD3.X R3, PT, PT, R7, UR5, RZ, P2, P3 ;  /* 0x0000000507037c10 */ /* 0x000fce00097e64ff */
[----:B------:R0:W-:Y:S04]  /*01e0*/  @P0 STG.E.U8 desc[UR8][R2.64], R5 ;  /* 0x0000000502000986 */ /* 0x0001e8000c101108 */
[----:B------:R-:W-:Y:S05]  /*01f0*/  @!P1 EXIT ;  /* 0x000000000000994d */ /* 0x000fea0003800000 */
[----:B------:R-:W-:Y:S01]  /*0200*/  STG.E.U8 desc[UR8][R2.64+0x100], R5 ;  /* 0x0001000502007986 */ /* 0x000fe2000c101108 */
[----:B------:R-:W-:Y:S05]  /*0210*/  EXIT ;  /* 0x000000000000794d */ /* 0x000fea0003800000 */
.L_x_302:
        /* <DEDUP_REMOVED lines=14> */
.L_x_1116:


//--------------------- .text._ZN3cub18CUB_300001_SM_10006detail11EmptyKernelIvEEvv --------------------------
	.section	.text._ZN3cub18CUB_300001_SM_10006detail11EmptyKernelIvEEvv,"ax",@progbits
	.align	128
        .global         _ZN3cub18CUB_300001_SM_10006detail11EmptyKernelIvEEvv
        .type           _ZN3cub18CUB_300001_SM_10006detail11EmptyKernelIvEEvv,@function
        .size           _ZN3cub18CUB_300001_SM_10006detail11EmptyKernelIvEEvv,(.L_x_1117 - _ZN3cub18CUB_300001_SM_10006detail11EmptyKernelIvEEvv)
        .other          _ZN3cub18CUB_300001_SM_10006detail11EmptyKernelIvEEvv,@"STO_CUDA_ENTRY STV_DEFAULT"
_ZN3cub18CUB_300001_SM_10006detail11EmptyKernelIvEEvv:
.text._ZN3cub18CUB_300001_SM_10006detail11EmptyKernelIvEEvv:
[----:B------:R-:W-:Y:S01]  /*0000*/  LDC R1, c[0x0][0x37c] ;  /* 0x0000df00ff017b82 */ /* 0x000fe20000000800 */
[----:B------:R-:W-:Y:S05]  /*0010*/  EXIT ;  /* 0x000000000000794d */ /* 0x000fea0003800000 */
.L_x_303:
        /* <DEDUP_REMOVED lines=14> */
.L_x_1117:


//--------------------- .text._ZN6thrust24THRUST_300001_SM_1000_NS8cuda_cub4core6detail13_kernel_agentINS1_8__reduce11ReduceAgentIPN4cuda3std3__45tupleIJflEEESC_SB_lNS1_9__extrema9arg_min_fIflNS9_4lessIfEEEEEEJSC_SC_iSH_EEEvDpT0_ --------------------------
	.section	.text._ZN6thrust24THRUST_300001_SM_1000_NS8cuda_cub4core6detail13_kernel_agentINS1_8__reduce11ReduceAgentIPN4cuda3std3__45tupleIJflEEESC_SB_lNS1_9__extrema9arg_min_fIflNS9_4lessIfEEEEEEJSC_SC_iSH_EEEvDpT0_,"ax",@progbits
	.align	128
        .global         _ZN6thrust24THRUST_300001_SM_1000_NS8cuda_cub4core6detail13_kernel_agentINS1_8__reduce11ReduceAgentIPN4cuda3std3__45tupleIJflEEESC_SB_lNS1_9__extrema9arg_min_fIflNS9_4lessIfEEEEEEJSC_SC_iSH_EEEvDpT0_
        .type           _ZN6thrust24THRUST_300001_SM_1000_NS8cuda_cub4core6detail13_kernel_agentINS1_8__reduce11ReduceAgentIPN4cuda3std3__45tupleIJflEEESC_SB_lNS1_9__extrema9arg_min_fIflNS9_4lessIfEEEEEEJSC_SC_iSH_EEEvDpT0_,@function
        .size           _ZN6thrust24THRUST_300001_SM_1000_NS8cuda_cub4core6detail13_kernel_agentINS1_8__reduce11ReduceAgentIPN4cuda3std3__45tupleIJflEEESC_SB_lNS1_9__extrema9arg_min_fIflNS9_4lessIfEEEEEEJSC_SC_iSH_EEEvDpT0_,(.L_x_1118 - _ZN6thrust24THRUST_300001_SM_1000_NS8cuda_cub4core6detail13_kernel_agentINS1_8__reduce11ReduceAgentIPN4cuda3std3__45tupleIJflEEESC_SB_lNS1_9__extrema9arg_min_fIflNS9_4lessIfEEEEEEJSC_SC_iSH_EEEvDpT0_)
        .other          _ZN6thrust24THRUST_300001_SM_1000_NS8cuda_cub4core6detail13_kernel_agentINS1_8__reduce11ReduceAgentIPN4cuda3std3__45tupleIJflEEESC_SB_lNS1_9__extrema9arg_min_fIflNS9_4lessIfEEEEEEJSC_SC_iSH_EEEvDpT0_,@"STO_CUDA_ENTRY STV_DEFAULT"
_ZN6thrust24THRUST_300001_SM_1000_NS8cuda_cub4core6detail13_kernel_agentINS1_8__reduce11ReduceAgentIPN4cuda3std3__45tupleIJflEEESC_SB_lNS1_9__extrema9arg_min_fIflNS9_4lessIfEEEEEEJSC_SC_iSH_EEEvDpT0_:
.text._ZN6thrust24THRUST_300001_SM_1000_NS8cuda_cub4core6detail13_kernel_agentINS1_8__reduce11ReduceAgentIPN4cuda3std3__45tupleIJflEEESC_SB_lNS1_9__extrema9arg_min_fIflNS9_4lessIfEEEEEEJSC_SC_iSH_EEEvDpT0_:
[----:B------:R-:W-:Y:S01]  /*0000*/  LDC R1, c[0x0][0x37c] ;  /* 0x0000df00ff017b82 */ /* 0x000fe20000000800 */
[----:B------:R-:W0:Y:S02]  /*0010*/  LDCU UR8, c[0x0][0x390] ;  /* 0x00007200ff0877ac */ /* 0x000e240008000800 */
[----:B0-----:R-:W-:-:S13]  /*0020*/  ISETP.NE.AND P0, PT, RZ, UR8, PT ;  /* 0x00000008ff007c0c */ /* 0x001fda000bf05270 */
[----:B------:R-:W-:Y:S05]  /*0030*/  @!P0 EXIT ;  /* 0x000000000000894d */ /* 0x000fea0003800000 */
[----:B------:R-:W-:Y:S01]  /*0040*/  UISETP.GT.AND UP0, UPT, UR8, 0x4ff, UPT ;  /* 0x000004ff0800788c */ /* 0x000fe2000bf04270 */
[----:B------:R-:W-:Y:S01]  /*0050*/  BSSY.RECONVERGENT B0, `(.L_x_304) ;  /* 0x0000648000007945 */ /* 0x000fe20003800200 */
[----:B------:R-:W0:Y:S07]  /*0060*/  LDCU.64 UR10, c[0x0][0x358] ;  /* 0x00006b00ff0a77ac */ /* 0x000e2e0008000a00 */
[----:B------:R-:W-:Y:S05]  /*0070*/  BRA.U UP0, `(.L_x_305) ;  /* 0x0000002d00c87547 */ /* 0x000fea000b800000 */
[----:B------:R-:W1:Y:S01]  /*0080*/  S2R R0, SR_TID.X ;  /* 0x0000000000007919 */ /* 0x000e620000002100 */
[----:B------:R-:W2:Y:S01]  /*0090*/  LDCU UR4, c[0x0][0x390] ;  /* 0x00007200ff0477ac */ /* 0x000ea20008000800 */
[----:B------:R-:W-:Y:S01]  /*00a0*/  BSSY.RECONVERGENT B1, `(.L_x_306) ;  /* 0x000000b000017945 */ /* 0x000fe20003800200 */
[----:B------:R-:W-:Y:S01]  /*00b0*/  IMAD.MOV.U32 R5, RZ, RZ, RZ ;  /* 0x000000ffff057224 */ /* 0x000fe200078e00ff */
[----:B------:R-:W-:Y:S02]  /*00c0*/  CS2R R2, SRZ ;  /* 0x0000000000027805 */ /* 0x000fe4000001ff00 */
[----:B-1----:R-:W-:Y:S01]  /*00d0*/  ISETP.GE.AND P0, PT, R0, UR8, PT ;  /* 0x0000000800007c0c */ /* 0x002fe2000bf06270 */
[----:B------:R-:W-:-:S12]  /*00e0*/  IMAD.MOV.U32 R4, RZ, RZ, R0 ;  /* 0x000000ffff047224 */ /* 0x000fd800078e0000 */
[----:B--2---:R-:W-:Y:S05]  /*00f0*/  @P0 BRA `(.L_x_307) ;  /* 0x0000000000140947 */ /* 0x004fea0003800000 */
[----:B------:R-:W1:Y:S02]  /*0100*/  LDC.64 R6, c[0x0][0x380] ;  /* 0x0000e000ff067b82 */ /* 0x000e640000000a00 */
[----:B-1----:R-:W-:-:S05]  /*0110*/  IMAD.WIDE.U32 R6, R0, 0x10, R6 ;  /* 0x0000001000067825 */ /* 0x002fca00078e0006 */
[----:B0-----:R1:W5:Y:S04]  /*0120*/  LDG.E.CONSTANT R5, desc[UR10][R6.64] ;  /* 0x0000000a06057981 */ /* 0x001368000c1e9900 */
[----:B------:R1:W5:Y:S01]  /*0130*/  LDG.E.64.CONSTANT R2, desc[UR10][R6.64+0x8] ;  /* 0x0000080a06027981 */ /* 0x000362000c1e9b00 */
[----:B------:R-:W-:-:S07]  /*0140*/  VIADD R4, R0, 0x100 ;  /* 0x0000010000047836 */ /* 0x000fce0000000000 */
.L_x_307:
[----:B0-----:R-:W-:Y:S05]  /*0150*/  BSYNC.RECONVERGENT B1 ;  /* 0x0000000000017941 */ /* 0x001fea0003800200 */
.L_x_306:
[----:B------:R-:W-:Y:S01]  /*0160*/  ISETP.GE.AND P0, PT, R4, UR8, PT ;  /* 0x0000000804007c0c */ /* 0x000fe2000bf06270 */
[----:B------:R-:W-:-:S12]  /*0170*/  BSSY.RECONVERGENT B1, `(.L_x_308) ;  /* 0x0000082000017945 */ /* 0x000fd80003800200 */
[----:B------:R-:W-:Y:S05]  /*0180*/  @P0 BRA `(.L_x_309) ;  /* 0x0000000800000947 */ /* 0x000fea0003800000 */
[----:B-1----:R-:W-:Y:S01]  /*0190*/  LOP3.LUT R6, RZ, R4, RZ, 0x33, !PT ;  /* 0x00000004ff067212 */ /* 0x002fe200078e33ff */
[----:B------:R-:W-:Y:S04]  /*01a0*/  BSSY.RECONVERGENT B2, `(.L_x_310) ;  /* 0x0000027000027945 */ /* 0x000fe80003800200 */
[----:B------:R-:W-:-:S05]  /*01b0*/  VIADD R14, R6, UR8 ;  /* 0x00000008060e7c36 */ /* 0x000fca0008000000 */
[----:B------:R-:W-:-:S04]  /*01c0*/  LOP3.LUT R6, R14, 0x300, RZ, 0xc0, !PT ;  /* 0x000003000e067812 */ /* 0x000fc800078ec0ff */
[----:B------:R-:W-:-:S13]  /*01d0*/  ISETP.NE.AND P0, PT, R6, 0x300, PT ;  /* 0x000003000600780c */ /* 0x000fda0003f05270 */
[----:B------:R-:W-:Y:S05]  /*01e0*/  @!P0 BRA `(.L_x_311) ;  /* 0x0000000000888947 */ /* 0x000fea0003800000 */
[----:B------:R-:W0:Y:S01]  /*01f0*/  LDC.64 R6, c[0x0][0x380] ;  /* 0x0000e000ff067b82 */ /* 0x000e220000000a00 */
[----:B------:R-:W-:-:S04]  /*0200*/  LEA.HI R8, R14, 0x1, RZ, 0x18 ;  /* 0x000000010e087811 */ /* 0x000fc800078fc0ff */
[----:B------:R-:W-:-:S05]  /*0210*/  LOP3.LUT R8, R8, 0x3, RZ, 0xc0, !PT ;  /* 0x0000000308087812 */ /* 0x000fca00078ec0ff */
[----:B------:R-:W-:Y:S02]  /*0220*/  IMAD.MOV R10, RZ, RZ, -R8 ;  /* 0x000000ffff0a7224 */ /* 0x000fe400078e0a08 */
[----:B0-----:R-:W-:-:S04]  /*0230*/  IMAD.WIDE.U32 R6, R4, 0x10, R6 ;  /* 0x0000001004067825 */ /* 0x001fc800078e0006 */
[----:B------:R-:W-:-:S07]  /*0240*/  IMAD.MOV.U32 R13, RZ, RZ, R6 ;  /* 0x000000ffff0d7224 */ /* 0x000fce00078e0006 */
.L_x_314:
[----:B------:R-:W-:-:S05]  /*0250*/  IMAD.MOV.U32 R6, RZ, RZ, R13 ;  /* 0x000000ffff067224 */ /* 0x000fca00078e000d */
[----:B------:R-:W2:Y:S01]  /*0260*/  LDG.E.CONSTANT R12, desc[UR10][R6.64] ;  /* 0x0000000a060c7981 */ /* 0x000ea2000c1e9900 */
[----:B------:R-:W-:Y:S01]  /*0270*/  VIADD R10, R10, 0x1 ;  /* 0x000000010a0a7836 */ /* 0x000fe20000000000 */
[----:B------:R-:W-:Y:S01]  /*0280*/  BSSY.RECONVERGENT B3, `(.L_x_312) ;  /* 0x0000015000037945 */ /* 0x000fe20003800200 */
[----:B------:R-:W-:-:S03]  /*0290*/  IADD3 R13, P3, PT, R6, 0x1000, RZ ;  /* 0x00001000060d7810 */ /* 0x000fc60007f7e0ff */
[----:B------:R-:W-:Y:S02]  /*02a0*/  ISETP.NE.AND P2, PT, R10, RZ, PT ;  /* 0x000000ff0a00720c */ /* 0x000fe40003f45270 */
[----:B--2--5:R-:W-:-:S13]  /*02b0*/  FSETP.GEU.AND P0, PT, R5, R12, PT ;  /* 0x0000000c0500720b */ /* 0x024fda0003f0e000 */
[----:B------:R-:W-:Y:S05]  /*02c0*/  @!P0 BRA `(.L_x_313) ;  /* 0x0000000000408947 */ /* 0x000fea0003800000 */
[----:B------:R-:W2:Y:S01]  /*02d0*/  LDG.E.64.CONSTANT R8, desc[UR10][R6.64+0x8] ;  /* 0x0000080a06087981 */ /* 0x000ea2000c1e9b00 */
[----:B------:R-:W-:Y:S01]  /*02e0*/  FSETP.GEU.AND P4, PT, R12, R5, PT ;  /* 0x000000050c00720b */ /* 0x000fe20003f8e000 */
[----:B------:R-:W-:Y:S02]  /*02f0*/  IMAD.MOV.U32 R11, RZ, RZ, R2 ;  /* 0x000000ffff0b7224 */ /* 0x000fe400078e0002 */
[----:B------:R-:W-:Y:S02]  /*0300*/  IMAD.MOV.U32 R2, RZ, RZ, R5 ;  /* 0x000000ffff027224 */ /* 0x000fe400078e0005 */
[----:B------:R-:W-:-:S08]  /*0310*/  IMAD.MOV.U32 R5, RZ, RZ, R12 ;  /* 0x000000ffff057224 */ /* 0x000fd000078e000c */
[CC--:B--2---:R-:W-:Y:S02]  /*0320*/  @P4 ISETP.GE.U32.AND P1, PT, R11.reuse, R8.reuse, PT ;  /* 0x000000080b00420c */ /* 0x0c4fe40003f26070 */
[----:B------:R-:W-:Y:S02]  /*0330*/  @P4 ISETP.LT.U32.AND P0, PT, R11, R8, PT ;  /* 0x000000080b00420c */ /* 0x000fe40003f01070 */
[CC--:B------:R-:W-:Y:S02]  /*0340*/  @P4 ISETP.GE.AND.EX P1, PT, R3.reuse, R9.reuse, PT, P1 ;  /* 0x000000090300420c */ /* 0x0c0fe40003f26310 */
[----:B------:R-:W-:Y:S02]  /*0350*/  @P4 ISETP.LT.AND.EX P0, PT, R3, R9, PT, P0 ;  /* 0x000000090300420c */ /* 0x000fe40003f01300 */
[----:B------:R-:W-:Y:S01]  /*0360*/  @P4 FSEL R5, R2, R12, !P1 ;  /* 0x0000000c02054208 */ /* 0x000fe20004800000 */
[----:B------:R-:W-:Y:S01]  /*0370*/  IMAD.MOV.U32 R2, RZ, RZ, R8 ;  /* 0x000000ffff027224 */ /* 0x000fe200078e0008 */
[----:B------:R-:W-:-:S02]  /*0380*/  @P4 SEL R11, R11, R8, P0 ;  /* 0x000000080b0b4207 */ /* 0x000fc40000000000 */
[----:B------:R-:W-:Y:S01]  /*0390*/  @P4 SEL R12, R3, R9, P0 ;  /* 0x00000009030c4207 */ /* 0x000fe20000000000 */
[----:B------:R-:W-:Y:S02]  /*03a0*/  IMAD.MOV.U32 R3, RZ, RZ, R9 ;  /* 0x000000ffff037224 */ /* 0x000fe400078e0009 */
[----:B------:R-:W-:Y:S02]  /*03b0*/  @P4 IMAD.MOV.U32 R2, RZ, RZ, R11 ;  /* 0x000000ffff024224 */ /* 0x000fe400078e000b */
[----:B------:R-:W-:-:S07]  /*03c0*/  @P4 IMAD.MOV.U32 R3, RZ, RZ, R12 ;  /* 0x000000ffff034224 */ /* 0x000fce00078e000c */
.L_x_313:
[----:B------:R-:W-:Y:S05]  /*03d0*/  BSYNC.RECONVERGENT B3 ;  /* 0x0000000000037941 */ /* 0x000fea0003800200 */
.L_x_312:
[----:B------:R-:W-:Y:S02]  /*03e0*/  IMAD.X R7, RZ, RZ, R7, P3 ;  /* 0x000000ffff077224 */ /* 0x000fe400018e0607 */
[----:B------:R-:W-:Y:S01]  /*03f0*/  VIADD R4, R4, 0x100 ;  /* 0x0000010004047836 */ /* 0x000fe20000000000 */
[----:B------:R-:W-:Y:S06]  /*0400*/  @P2 BRA `(.L_x_314) ;  /* 0xfffffffc00902947 */ /* 0x000fec000383ffff */
.L_x_311:
[----:B------:R-:W-:Y:S05]  /*0410*/  BSYNC.RECONVERGENT B2 ;  /* 0x0000000000027941 */ /* 0x000fea0003800200 */
.L_x_310:
[----:B------:R-:W0:Y:S01]  /*0420*/  LDC.64 R6, c[0x0][0x380] ;  /* 0x0000e000ff067b82 */ /* 0x000e220000000a00 */
[----:B------:R-:W-:-:S13]  /*0430*/  ISETP.GE.U32.AND P0, PT, R14, 0x300, PT ;  /* 0x000003000e00780c */ /* 0x000fda0003f06070 */
[----:B------:R-:W-:Y:S05]  /*0440*/  @!P0 BRA `(.L_x_309) ;  /* 0x0000000400508947 */ /* 0x000fea0003800000 */
.L_x_323:
[----:B0-----:R-:W-:-:S05]  /*0450*/  IMAD.WIDE R8, R4, 0x10, R6 ;  /* 0x0000001004087825 */ /* 0x001fca00078e0206 */
[----:B------:R-:W2:Y:S04]  /*0460*/  LDG.E.CONSTANT R14, desc[UR10][R8.64] ;  /* 0x0000000a080e7981 */ /* 0x000ea8000c1e9900 */
[----:B-----5:R0:W5:Y:S04]  /*0470*/  LDG.E.CONSTANT R16, desc[UR10][R8.64+0x1000] ;  /* 0x0010000a08107981 */ /* 0x020168000c1e9900 */
[----:B------:R0:W5:Y:S04]  /*0480*/  LDG.E.CONSTANT R18, desc[UR10][R8.64+0x2000] ;  /* 0x0020000a08127981 */ /* 0x000168000c1e9900 */
[----:B------:R0:W5:Y:S01]  /*0490*/  LDG.E.CONSTANT R10, desc[UR10][R8.64+0x3000] ;  /* 0x0030000a080a7981 */ /* 0x000162000c1e9900 */
[----:B------:R-:W-:Y:S01]  /*04a0*/  BSSY.RECONVERGENT B2, `(.L_x_315) ;  /* 0x0000012000027945 */ /* 0x000fe20003800200 */
[----:B------:R-:W-:-:S02]  /*04b0*/  IMAD.MOV.U32 R15, RZ, RZ, R2 ;  /* 0x000000ffff0f7224 */ /* 0x000fc400078e0002 */
[----:B------:R-:W-:Y:S02]  /*04c0*/  IMAD.MOV.U32 R21, RZ, RZ, R3 ;  /* 0x000000ffff157224 */ /* 0x000fe400078e0003 */
[----:B------:R-:W-:Y:S01]  /*04d0*/  IMAD.MOV.U32 R11, RZ, RZ, R5 ;  /* 0x000000ffff0b7224 */ /* 0x000fe200078e0005 */
[----:B--2---:R-:W-:-:S13]  /*04e0*/  FSETP.GEU.AND P0, PT, R5, R14, PT ;  /* 0x0000000e0500720b */ /* 0x004fda0003f0e000 */
[----:B0-----:R-:W-:Y:S05]  /*04f0*/  @!P0 BRA `(.L_x_316) ;  /* 0x0000000000308947 */ /* 0x001fea0003800000 */
[----:B------:R-:W2:Y:S01]  /*0500*/  LDG.E.64.CONSTANT R12, desc[UR10][R8.64+0x8] ;  /* 0x0000080a080c7981 */ /* 0x000ea2000c1e9b00 */
[----:B------:R-:W-:Y:S01]  /*0510*/  FSETP.GEU.AND P2, PT, R14, R5, PT ;  /* 0x000000050e00720b */ /* 0x000fe20003f4e000 */
[----:B------:R-:W-:-:S12]  /*0520*/  IMAD.MOV.U32 R11, RZ, RZ, R14 ;  /* 0x000000ffff0b7224 */ /* 0x000fd800078e000e */
[CC--:B--2---:R-:W-:Y:S01]  /*0530*/  @P2 ISETP.GE.U32.AND P0, PT, R2.reuse, R12.reuse, PT ;  /* 0x0000000c0200220c */ /* 0x0c4fe20003f06070 */
[----:B------:R-:W-:Y:S01]  /*0540*/  IMAD.MOV.U32 R15, RZ, RZ, R12 ;  /* 0x000000ffff0f7224 */ /* 0x000fe200078e000c */
[C---:B------:R-:W-:Y:S01]  /*0550*/  @P2 ISETP.LT.U32.AND P1, PT, R2.reuse, R12, PT ;  /* 0x0000000c0200220c */ /* 0x040fe20003f21070 */
[----:B------:R-:W-:Y:S01]  /*0560*/  IMAD.MOV.U32 R21, RZ, RZ, R13 ;  /* 0x000000ffff157224 */ /* 0x000fe200078e000d */
[CC--:B------:R-:W-:Y:S02]  /*0570*/  @P2 ISETP.GE.AND.EX P0, PT, R3.reuse, R13.reuse, PT, P0 ;  /* 0x0000000d0300220c */ /* 0x0c0fe40003f06300 */
[----:B------:R-:W-:Y:S02]  /*0580*/  @P2 ISETP.LT.AND.EX P1, PT, R3, R13, PT, P1 ;  /* 0x0000000d0300220c */ /* 0x000fe40003f21310 */
[----:B------:R-:W-:Y:S02]  /*0590*/  @P2 FSEL R11, R5, R14, !P0 ;  /* 0x0000000e050b2208 */ /* 0x000fe40004000000 */
[----:B------:R-:W-:-:S02]  /*05a0*/  @P2 SEL R15, R2, R12, P1 ;  /* 0x0000000c020f2207 */ /* 0x000fc40000800000 */
[----:B------:R-:W-:-:S07]  /*05b0*/  @P2 SEL R21, R3, R13, P1 ;  /* 0x0000000d03152207 */ /* 0x000fce0000800000 */
.L_x_316:
[----:B------:R-:W-:Y:S05]  /*05c0*/  BSYNC.RECONVERGENT B2 ;  /* 0x0000000000027941 */ /* 0x000fea0003800200 */
.L_x_315:
[----:B-----5:R-:W-:Y:S01]  /*05d0*/  FSETP.GEU.AND P0, PT, R11, R16, PT ;  /* 0x000000100b00720b */ /* 0x020fe20003f0e000 */
[----:B------:R-:W-:Y:S01]  /*05e0*/  BSSY.RECONVERGENT B2, `(.L_x_317) ;  /* 0x0000011000027945 */ /* 0x000fe20003800200 */
[----:B------:R-:W-:Y:S02]  /*05f0*/  IMAD.MOV.U32 R17, RZ, RZ, R15 ;  /* 0x000000ffff117224 */ /* 0x000fe400078e000f */
[----:B------:R-:W-:Y:S02]  /*0600*/  IMAD.MOV.U32 R19, RZ, RZ, R21 ;  /* 0x000000ffff137224 */ /* 0x000fe400078e0015 */
[----:B------:R-:W-:-:S07]  /*0610*/  IMAD.MOV.U32 R5, RZ, RZ, R11 ;  /* 0x000000ffff057224 */ /* 0x000fce00078e000b */
[----:B------:R-:W-:Y:S05]  /*0620*/  @!P0 BRA `(.L_x_318) ;  /* 0x0000000000308947 */ /* 0x000fea0003800000 */
[----:B------:R-:W2:Y:S01]  /*0630*/  LDG.E.64.CONSTANT R2, desc[UR10][R8.64+0x1008] ;  /* 0x0010080a08027981 */ /* 0x000ea2000c1e9b00 */
[----:B------:R-:W-:Y:S01]  /*0640*/  FSETP.GEU.AND P2, PT, R16, R11, PT ;  /* 0x0000000b1000720b */ /* 0x000fe20003f4e000 */
[----:B------:R-:W-:-:S12]  /*0650*/  IMAD.MOV.U32 R5, RZ, RZ, R16 ;  /* 0x000000ffff057224 */ /* 0x000fd800078e0010 */
[CC--:B--2---:R-:W-:Y:S01]  /*0660*/  @P2 ISETP.GE.U32.AND P0, PT, R15.reuse, R2.reuse, PT ;  /* 0x000000020f00220c */ /* 0x0c4fe20003f06070 */
[----:B------:R-:W-:Y:S01]  /*0670*/  IMAD.MOV.U32 R17, RZ, RZ, R2 ;  /* 0x000000ffff117224 */ /* 0x000fe200078e0002 */
[----:B------:R-:W-:Y:S01]  /*0680*/  @P2 ISETP.LT.U32.AND P1, PT, R15, R2, PT ;  /* 0x000000020f00220c */ /* 0x000fe20003f21070 */
[----:B------:R-:W-:Y:S01]  /*0690*/  IMAD.MOV.U32 R19, RZ, RZ, R3 ;  /* 0x000000ffff137224 */ /* 0x000fe200078e0003 */
[CC--:B------:R-:W-:Y:S02]  /*06a0*/  @P2 ISETP.GE.AND.EX P0, PT, R21.reuse, R3.reuse, PT, P0 ;  /* 0x000000031500220c */ /* 0x0c0fe40003f06300 */
[----:B------:R-:W-:Y:S02]  /*06b0*/  @P2 ISETP.LT.AND.EX P1, PT, R21, R3, PT, P1 ;  /* 0x000000031500220c */ /* 0x000fe40003f21310 */
[----:B------:R-:W-:Y:S02]  /*06c0*/  @P2 FSEL R5, R11, R16, !P0 ;  /* 0x000000100b052208 */ /* 0x000fe40004000000 */
[----:B------:R-:W-:-:S02]  /*06d0*/  @P2 SEL R17, R15, R2, P1 ;  /* 0x000000020f112207 */ /* 0x000fc40000800000 */
[----:B------:R-:W-:-:S07]  /*06e0*/  @P2 SEL R19, R21, R3, P1 ;  /* 0x0000000315132207 */ /* 0x000fce0000800000 */
.L_x_318:
[----:B------:R-:W-:Y:S05]  /*06f0*/  BSYNC.RECONVERGENT B2 ;  /* 0x0000000000027941 */ /* 0x000fea0003800200 */
.L_x_317:
[----:B------:R-:W-:Y:S01]  /*0700*/  FSETP.GEU.AND P0, PT, R5, R18, PT ;  /* 0x000000120500720b */ /* 0x000fe20003f0e000 */
        /* <DEDUP_REMOVED lines=17> */
.L_x_320:
[----:B------:R-:W-:Y:S05]  /*0820*/  BSYNC.RECONVERGENT B2 ;  /* 0x0000000000027941 */ /* 0x000fea0003800200 */
.L_x_319:
        /* <DEDUP_REMOVED lines=9> */
[CC--:B--2---:R-:W-:Y:S02]  /*08c0*/  @P2 ISETP.GE.U32.AND P0, PT, R13.reuse, R2.reuse, PT ;  /* 0x000000020d00220c */ /* 0x0c4fe40003f06070 */
[----:B------:R-:W-:Y:S02]  /*08d0*/  @P2 ISETP.LT.U32.AND P1, PT, R13, R2, PT ;  /* 0x000000020d00220c */ /* 0x000fe40003f21070 */
[CC--:B------:R-:W-:Y:S02]  /*08e0*/  @P2 ISETP.GE.AND.EX P0, PT, R15.reuse, R3.reuse, PT, P0 ;  /* 0x000000030f00220c */ /* 0x0c0fe40003f06300 */
[----:B------:R-:W-:Y:S02]  /*08f0*/  @P2 ISETP.LT.AND.EX P1, PT, R15, R3, PT, P1 ;  /* 0x000000030f00220c */ /* 0x000fe40003f21310 */
[----:B------:R-:W-:Y:S02]  /*0900*/  @P2 FSEL R5, R11, R10, !P0 ;  /* 0x0000000a0b052208 */ /* 0x000fe40004000000 */
[----:B------:R-:W-:-:S02]  /*0910*/  @P2 SEL R10, R13, R2, P1 ;  /* 0x000000020d0a2207 */ /* 0x000fc40000800000 */
[----:B------:R-:W-:-:S03]  /*0920*/  @P2 SEL R11, R15, R3, P1 ;  /* 0x000000030f0b2207 */ /* 0x000fc60000800000 */
[----:B------:R-:W-:Y:S02]  /*0930*/  @P2 IMAD.MOV.U32 R2, RZ, RZ, R10 ;  /* 0x000000ffff022224 */ /* 0x000fe400078e000a */
[----:B------:R-:W-:-:S07]  /*0940*/  @P2 IMAD.MOV.U32 R3, RZ, RZ, R11 ;  /* 0x000000ffff032224 */ /* 0x000fce00078e000b */
.L_x_322:
[----:B------:R-:W-:Y:S05]  /*0950*/  BSYNC.RECONVERGENT B2 ;  /* 0x0000000000027941 */ /* 0x000fea0003800200 */
.L_x_321:
[----:B------:R-:W-:-:S05]  /*0960*/  VIADD R4, R4, 0x400 ;  /* 0x0000040004047836 */ /* 0x000fca0000000000 */
[----:B------:R-:W-:-:S13]  /*0970*/  ISETP.GE.AND P0, PT, R4, UR4, PT ;  /* 0x0000000404007c0c */ /* 0x000fda000bf06270 */
[----:B------:R-:W-:Y:S05]  /*0980*/  @!P0 BRA `(.L_x_323) ;  /* 0xfffffff800b08947 */ /* 0x000fea000383ffff */
.L_x_309:
[----:B------:R-:W-:Y:S05]  /*0990*/  BSYNC.RECONVERGENT B1 ;  /* 0x0000000000017941 */ /* 0x000fea0003800200 */
.L_x_308:
[----:B------:R-:W2:Y:S02]  /*09a0*/  LDCU UR4, c[0x0][0x390] ;  /* 0x00007200ff0477ac */ /* 0x000ea40008000800 */
[----:B--2---:R-:W-:-:S09]  /*09b0*/  UISETP.GE.AND UP0, UPT, UR4, 0x100, UPT ;  /* 0x000001000400788c */ /* 0x004fd2000bf06270 */
[----:B------:R-:W-:Y:S05]  /*09c0*/  BRA.U !UP0, `(.L_x_324) ;  /* 0x00000011083c7547 */ /* 0x000fea000b800000 */
[----:B------:R-:W2:Y:S01]  /*09d0*/  S2R R12, SR_LANEID ;  /* 0x00000000000c7919 */ /* 0x000ea20000000000 */
[----:B------:R-:W-:Y:S01]  /*09e0*/  BSSY.RECONVERGENT B1, `(.L_x_325) ;  /* 0x0000015000017945 */ /* 0x000fe20003800200 */
[----:B01---5:R-:W-:Y:S01]  /*09f0*/  IMAD.MOV.U32 R7, RZ, RZ, R2 ;  /* 0x000000ffff077224 */ /* 0x023fe200078e0002 */
[----:B------:R-:W0:Y:S01]  /*0a00*/  SHFL.DOWN PT, R6, R5, 0x1, 0x1f ;  /* 0x08201f0005067f89 */ /* 0x000e2200000e0000 */
[----:B------:R-:W-:Y:S02]  /*0a10*/  IMAD.MOV.U32 R8, RZ, RZ, R3 ;  /* 0x000000ffff087224 */ /* 0x000fe400078e0003 */
[----:B------:R-:W-:Y:S01]  /*0a20*/  IMAD.MOV.U32 R4, RZ, RZ, R5 ;  /* 0x000000ffff047224 */ /* 0x000fe200078e0005 */
[----:B------:R1:W3:Y:S04]  /*0a30*/  SHFL.DOWN PT, R9, R2, 0x1, 0x1f ;  /* 0x08201f0002097f89 */ /* 0x0002e800000e0000 */
[----:B------:R1:W4:Y:S01]  /*0a40*/  SHFL.DOWN PT, R11, R3, 0x1, 0x1f ;  /* 0x08201f00030b7f89 */ /* 0x00032200000e0000 */
[----:B0-----:R-:W-:-:S04]  /*0a50*/  FSETP.GEU.AND P0, PT, R5, R6, PT ;  /* 0x000000060500720b */ /* 0x001fc80003f0e000 */
[----:B--2---:R-:W-:-:S13]  /*0a60*/  ISETP.GT.OR P0, PT, R12, 0x1e, !P0 ;  /* 0x0000001e0c00780c */ /* 0x004fda0004704670 */
[----:B-1-34-:R-:W-:Y:S05]  /*0a70*/  @P0 BRA `(.L_x_326) ;  /* 0x00000000002c0947 */ /* 0x01afea0003800000 */
[----:B------:R-:W-:Y:S01]  /*0a80*/  FSETP.GT.AND P2, PT, R5, R6, PT ;  /* 0x000000060500720b */ /* 0x000fe20003f44000 */
[----:B------:R-:W-:Y:S02]  /*0a90*/  IMAD.MOV.U32 R7, RZ, RZ, R9 ;  /* 0x000000ffff077224 */ /* 0x000fe400078e0009 */
[----:B------:R-:W-:Y:S02]  /*0aa0*/  IMAD.MOV.U32 R8, RZ, RZ, R11 ;  /* 0x000000ffff087224 */ /* 0x000fe400078e000b */
[----:B------:R-:W-:-:S08]  /*0ab0*/  IMAD.MOV.U32 R4, RZ, RZ, R6 ;  /* 0x000000ffff047224 */ /* 0x000fd000078e0006 */
[CC--:B------:R-:W-:Y:S02]  /*0ac0*/  @!P2 ISETP.GE.U32.AND P0, PT, R2.reuse, R9.reuse, PT ;  /* 0x000000090200a20c */ /* 0x0c0fe40003f06070 */
[C---:B------:R-:W-:Y:S02]  /*0ad0*/  @!P2 ISETP.LT.U32.AND P1, PT, R2.reuse, R9, PT ;  /* 0x000000090200a20c */ /* 0x040fe40003f21070 */
[CC--:B------:R-:W-:Y:S02]  /*0ae0*/  @!P2 ISETP.GE.AND.EX P0, PT, R3.reuse, R11.reuse, PT, P0 ;  /* 0x0000000b0300a20c */ /* 0x0c0fe40003f06300 */
[----:B------:R-:W-:Y:S02]  /*0af0*/  @!P2 ISETP.LT.AND.EX P1, PT, R3, R11, PT, P1 ;  /* 0x0000000b0300a20c */ /* 0x000fe40003f21310 */
[----:B------:R-:W-:Y:S02]  /*0b00*/  @!P2 FSEL R4, R5, R6, !P0 ;  /* 0x000000060504a208 */ /* 0x000fe40004000000 */
[----:B------:R-:W-:-:S02]  /*0b10*/  @!P2 SEL R7, R2, R9, P1 ;  /* 0x000000090207a207 */ /* 0x000fc40000800000 */
[----:B------:R-:W-:-:S07]  /*0b20*/  @!P2 SEL R8, R3, R11, P1 ;  /* 0x0000000b0308a207 */ /* 0x000fce0000800000 */
.L_x_326:
[----:B------:R-:W-:Y:S05]  /*0b30*/  BSYNC.RECONVERGENT B1 ;  /* 0x0000000000017941 */ /* 0x000fea0003800200 */
.L_x_325:
[----:B------:R-:W0:Y:S01]  /*0b40*/  SHFL.DOWN PT, R3, R4, 0x2, 0x1f ;  /* 0x08401f0004037f89 */ /* 0x000e2200000e0000 */
[----:B------:R-:W-:Y:S01]  /*0b50*/  BSSY.RECONVERGENT B1, `(.L_x_327) ;  /* 0x0000014000017945 */ /* 0x000fe20003800200 */
[----:B------:R-:W-:Y:S02]  /*0b60*/  IMAD.MOV.U32 R5, RZ, RZ, R7 ;  /* 0x000000ffff057224 */ /* 0x000fe400078e0007 */
[----:B------:R1:W2:Y:S01]  /*0b70*/  SHFL.DOWN PT, R10, R7, 0x2, 0x1f ;  /* 0x08401f00070a7f89 */ /* 0x0002a200000e0000 */
[----:B------:R-:W-:Y:S02]  /*0b80*/  IMAD.MOV.U32 R6, RZ, RZ, R8 ;  /* 0x000000ffff067224 */ /* 0x000fe400078e0008 */
[----:B------:R-:W-:Y:S01]  /*0b90*/  IMAD.MOV.U32 R2, RZ, RZ, R4 ;  /* 0x000000ffff027224 */ /* 0x000fe200078e0004 */
[----:B------:R1:W3:Y:S01]  /*0ba0*/  SHFL.DOWN PT, R9, R8, 0x2, 0x1f ;  /* 0x08401f0008097f89 */ /* 0x0002e200000e0000 */
[----:B0-----:R-:W-:-:S04]  /*0bb0*/  FSETP.GEU.AND P0, PT, R4, R3, PT ;  /* 0x000000030400720b */ /* 0x001fc80003f0e000 */
[----:B------:R-:W-:-:S13]  /*0bc0*/  ISETP.GT.OR P0, PT, R12, 0x1d, !P0 ;  /* 0x0000001d0c00780c */ /* 0x000fda0004704670 */
[----:B-123--:R-:W-:Y:S05]  /*0bd0*/  @P0 BRA `(.L_x_328) ;  /* 0x00000000002c0947 */ /* 0x00efea0003800000 */
[----:B------:R-:W-:Y:S01]  /*0be0*/  FSETP.GT.AND P2, PT, R4, R3, PT ;  /* 0x000000030400720b */ /* 0x000fe20003f44000 */
[----:B------:R-:W-:Y:S02]  /*0bf0*/  IMAD.MOV.U32 R5, RZ, RZ, R10 ;  /* 0x000000ffff057224 */ /* 0x000fe400078e000a */
[----:B------:R-:W-:Y:S02]  /*0c00*/  IMAD.MOV.U32 R6, RZ, RZ, R9 ;  /* 0x000000ffff067224 */ /* 0x000fe400078e0009 */
[----:B------:R-:W-:-:S08]  /*0c10*/  IMAD.MOV.U32 R2, RZ, RZ, R3 ;  /* 0x000000ffff027224 */ /* 0x000fd000078e0003 */
[CC--:B------:R-:W-:Y:S02]  /*0c20*/  @!P2 ISETP.GE.U32.AND P0, PT, R7.reuse, R10.reuse, PT ;  /* 0x0000000a0700a20c */ /* 0x0c0fe40003f06070 */
[CC--:B------:R-:W-:Y:S02]  /*0c30*/  @!P2 ISETP.LT.U32.AND P1, PT, R7.reuse, R10.reuse, PT ;  /* 0x0000000a0700a20c */ /* 0x0c0fe40003f21070 */
[CC--:B------:R-:W-:Y:S02]  /*0c40*/  @!P2 ISETP.GE.AND.EX P0, PT, R8.reuse, R9.reuse, PT, P0 ;  /* 0x000000090800a20c */ /* 0x0c0fe40003f06300 */
[----:B------:R-:W-:Y:S02]  /*0c50*/  @!P2 ISETP.LT.AND.EX P1, PT, R8, R9, PT, P1 ;  /* 0x000000090800a20c */ /* 0x000fe40003f21310 */
[----:B------:R-:W-:Y:S02]  /*0c60*/  @!P2 FSEL R2, R4, R3, !P0 ;  /* 0x000000030402a208 */ /* 0x000fe40004000000 */
[----:B------:R-:W-:-:S02]  /*0c70*/  @!P2 SEL R5, R7, R10, P1 ;  /* 0x0000000a0705a207 */ /* 0x000fc40000800000 */
[----:B------:R-:W-:-:S07]  /*0c80*/  @!P2 SEL R6, R8, R9, P1 ;  /* 0x000000090806a207 */ /* 0x000fce0000800000 */
.L_x_328:
[----:B------:R-:W-:Y:S05]  /*0c90*/  BSYNC.RECONVERGENT B1 ;  /* 0x0000000000017941 */ /* 0x000fea0003800200 */
.L_x_327:
        /* <DEDUP_REMOVED lines=21> */
.L_x_330:
[----:B------:R-:W-:Y:S05]  /*0df0*/  BSYNC.RECONVERGENT B1 ;  /* 0x0000000000017941 */ /* 0x000fea0003800200 */
.L_x_329:
        /* <DEDUP_REMOVED lines=15> */
[----:B------:R-:W-:Y:S02]  /*0ef0*/  @!P2 ISETP.LT.U32.AND P1, PT, R4, R9, PT ;  /* 0x000000090400a20c */ /* 0x000fe40003f21070 */
[CC--:B------:R-:W-:Y:S02]  /*0f00*/  @!P2 ISETP.GE.AND.EX P0, PT, R8.reuse, R11.reuse, PT, P0 ;  /* 0x0000000b0800a20c */ /* 0x0c0fe40003f06300 */
[----:B------:R-:W-:Y:S02]  /*0f10*/  @!P2 ISETP.LT.AND.EX P1, PT, R8, R11, PT, P1 ;  /* 0x0000000b0800a20c */ /* 0x000fe40003f21310 */
[----:B------:R-:W-:Y:S02]  /*0f20*/  @!P2 FSEL R5, R3, R2, !P0 ;  /* 0x000000020305a208 */ /* 0x000fe40004000000 */
[----:B------:R-:W-:-:S02]  /*0f30*/  @!P2 SEL R6, R4, R9, P1 ;  /* 0x000000090406a207 */ /* 0x000fc40000800000 */
[----:B------:R-:W-:-:S07]  /*0f40*/  @!P2 SEL R7, R8, R11, P1 ;  /* 0x0000000b0807a207 */ /* 0x000fce0000800000 */
.L_x_332:
[----:B------:R-:W-:Y:S05]  /*0f50*/  BSYNC.RECONVERGENT B1 ;  /* 0x0000000000017941 */ /* 0x000fea0003800200 */
.L_x_331:
[----:B------:R-:W0:Y:S01]  /*0f60*/  SHFL.DOWN PT, R8, R5, 0x10, 0x1f ;  /* 0x0a001f0005087f89 */ /* 0x000e2200000e0000 */
[----:B------:R-:W-:Y:S01]  /*0f70*/  BSSY.RECONVERGENT B1, `(.L_x_333) ;  /* 0x0000015000017945 */ /* 0x000fe20003800200 */
[----:B------:R-:W-:Y:S01]  /*0f80*/  ISETP.NE.AND P2, PT, R12, RZ, PT ;  /* 0x000000ff0c00720c */ /* 0x000fe20003f45270 */
[----:B------:R-:W-:Y:S01]  /*0f90*/  IMAD.MOV.U32 R3, RZ, RZ, R6 ;  /* 0x000000ffff037224 */ /* 0x000fe200078e0006 */
        /* <DEDUP_REMOVED lines=18> */
.L_x_334:
[----:B------:R-:W-:Y:S05]  /*10c0*/  BSYNC.RECONVERGENT B1 ;  /* 0x0000000000017941 */ /* 0x000fea0003800200 */
.L_x_333:
[----:B------:R-:W-:Y:S04]  /*10d0*/  BSSY.RECONVERGENT B1, `(.L_x_335) ;  /* 0x000000c000017945 */ /* 0x000fe80003800200 */
[----:B------:R-:W-:Y:S05]  /*10e0*/  @P2 BRA `(.L_x_336) ;  /* 0x0000000000282947 */ /* 0x000fea0003800000 */
[----:B------:R-:W0:Y:S01]  /*10f0*/  S2R R7, SR_CgaCtaId ;  /* 0x0000000000077919 */ /* 0x000e220000008800 */
[----:B------:R-:W-:Y:S02]  /*1100*/  MOV R6, 0x400 ;  /* 0x0000040000067802 */ /* 0x000fe40000000f00 */
[----:B------:R-:W-:-:S04]  /*1110*/  SHF.R.U32.HI R5, RZ, 0x1, R0 ;  /* 0x00000001ff057819 */ /* 0x000fc80000011600 */
[----:B------:R-:W-:Y:S02]  /*1120*/  LOP3.LUT R5, R5, 0x1f0, RZ, 0xc0, !PT ;  /* 0x000001f005057812 */ /* 0x000fe400078ec0ff */
[----:B0-----:R-:W-:Y:S01]  /*1130*/  LEA R6, R7, R6, 0x18 ;  /* 0x0000000607067211 */ /* 0x001fe200078ec0ff */
[----:B------:R-:W-:-:S04]  /*1140*/  IMAD.MOV.U32 R7, RZ, RZ, R4 ;  /* 0x000000ffff077224 */ /* 0x000fc800078e0004 */
[----:B------:R-:W-:Y:S02]  /*1150*/  IMAD.IADD R5, R5, 0x1, R6 ;  /* 0x0000000105057824 */ /* 0x000fe400078e0206 */
[----:B------:R-:W-:-:S03]  /*1160*/  IMAD.MOV.U32 R6, RZ, RZ, R3 ;  /* 0x000000ffff067224 */ /* 0x000fc600078e0003 */
[----:B------:R0:W-:Y:S04]  /*1170*/  STS [R5+0x8], R2 ;  /* 0x0000080205007388 */ /* 0x0001e80000000800 */
[----:B------:R0:W-:Y:S02]  /*1180*/  STS.64 [R5+0x10], R6 ;  /* 0x0000100605007388 */ /* 0x0001e40000000a00 */
.L_x_336:
[----:B------:R-:W-:Y:S05]  /*1190*/  BSYNC.RECONVERGENT B1 ;  /* 0x0000000000017941 */ /* 0x000fea0003800200 */
.L_x_335:
[----:B------:R-:W-:Y:S01]  /*11a0*/  BAR.SYNC.DEFER_BLOCKING 0x0 ;  /* 0x0000000000007b1d */ /* 0x000fe20000010000 */
[----:B------:R-:W-:-:S13]  /*11b0*/  ISETP.NE.AND P1, PT, R0, RZ, PT ;  /* 0x000000ff0000720c */ /* 0x000fda0003f25270 */
[----:B------:R-:W-:Y:S05]  /*11c0*/  @P1 BRA `(.L_x_337) ;  /* 0x0000005000c01947 */ /* 0x000fea0003800000 */
[----:B0-----:R-:W0:Y:S01]  /*11d0*/  S2R R5, SR_CgaCtaId ;  /* 0x0000000000057919 */ /* 0x001e220000008800 */
[----:B------:R-:W-:Y:S01]  /*11e0*/  MOV R8, 0x400 ;  /* 0x0000040000087802 */ /* 0x000fe20000000f00 */
[----:B------:R-:W-:Y:S01]  /*11f0*/  BSSY.RECONVERGENT B1, `(.L_x_338) ;  /* 0x000001a000017945 */ /* 0x000fe20003800200 */
[----:B------:R-:W-:Y:S02]  /*1200*/  IMAD.MOV.U32 R12, RZ, RZ, R2 ;  /* 0x000000ffff0c7224 */ /* 0x000fe400078e0002 */
[----:B------:R-:W-:Y:S02]  /*1210*/  IMAD.MOV.U32 R6, RZ, RZ, R3 ;  /* 0x000000ffff067224 */ /* 0x000fe400078e0003 */
[----:B------:R-:W-:Y:S01]  /*1220*/  IMAD.MOV.U32 R7, RZ, RZ, R4 ;  /* 0x000000ffff077224 */ /* 0x000fe200078e0004 */
[----:B0-----:R-:W-:-:S05]  /*1230*/  LEA R8, R5, R8, 0x18 ;  /* 0x0000000805087211 */ /* 0x001fca00078ec0ff */
[----:B------:R-:W0:Y:S04]  /*1240*/  LDS R11, [R8+0x18] ;  /* 0x00001800080b7984 */ /* 0x000e280000000800 */
[----:B------:R1:W2:Y:S04]  /*1250*/  LDS R13, [R8+0x28] ;  /* 0x00002800080d7984 */ /* 0x0002a80000000800 */
[----:B------:R1:W3:Y:S04]  /*1260*/  LDS R15, [R8+0x38] ;  /* 0x00003800080f7984 */ /* 0x0002e80000000800 */
[----:B------:R1:W4:Y:S04]  /*1270*/  LDS R10, [R8+0x48] ;  /* 0x00004800080a7984 */ /* 0x0003280000000800 */
[----:B------:R1:W1:Y:S04]  /*1280*/  LDS R9, [R8+0x58] ;  /* 0x0000580008097984 */ /* 0x0002680000000800 */
[----:B------:R0:W1:Y:S04]  /*1290*/  LDS R5, [R8+0x68] ;  /* 0x0000680008057984 */ /* 0x0000680000000800 */
[----:B------:R0:W1:Y:S02]  /*12a0*/  LDS R0, [R8+0x78] ;  /* 0x0000780008007984 */ /* 0x0000640000000800 */
[----:B0-----:R-:W-:-:S13]  /*12b0*/  FSETP.GEU.AND P0, PT, R2, R11, PT ;  /* 0x0000000b0200720b */ /* 0x001fda0003f0e000 */
[----:B--234-:R-:W-:Y:S05]  /*12c0*/  @!P0 BRA `(.L_x_339) ;  /* 0x0000000000308947 */ /* 0x01cfea0003800000 */
[----:B------:R-:W0:Y:S01]  /*12d0*/  LDS.64 R6, [R8+0x20] ;  /* 0x0000200008067984 */ /* 0x000e220000000a00 */
[----:B------:R-:W-:Y:S01]  /*12e0*/  FSETP.GEU.AND P3, PT, R11, R2, PT ;  /* 0x000000020b00720b */ /* 0x000fe20003f6e000 */
[----:B------:R-:W-:-:S12]  /*12f0*/  IMAD.MOV.U32 R12, RZ, RZ, R11 ;  /* 0x000000ffff0c7224 */ /* 0x000fd800078e000b */
[CC--:B0-----:R-:W-:Y:S02]  /*1300*/  @P3 ISETP.LT.U32.AND P2, PT, R3.reuse, R6.reuse, PT ;  /* 0x000000060300320c */ /* 0x0c1fe40003f41070 */
[CC--:B------:R-:W-:Y:S02]  /*1310*/  @P3 ISETP.GE.U32.AND P0, PT, R3.reuse, R6.reuse, PT ;  /* 0x000000060300320c */ /* 0x0c0fe40003f06070 */
[CC--:B------:R-:W-:Y:S02]  /*1320*/  @P3 ISETP.LT.AND.EX P2, PT, R4.reuse, R7.reuse, PT, P2 ;  /* 0x000000070400320c */ /* 0x0c0fe40003f41320 */
[CC--:B------:R-:W-:Y:S02]  /*1330*/  @P3 ISETP.GE.AND.EX P0, PT, R4.reuse, R7.reuse, PT, P0 ;  /* 0x000000070400320c */ /* 0x0c0fe40003f06300 */
[----:B------:R-:W-:Y:S02]  /*1340*/  @P3 SEL R3, R3, R6, P2 ;  /* 0x0000000603033207 */ /* 0x000fe40001000000 */
[----:B------:R-:W-:-:S02]  /*1350*/  @P3 SEL R4, R4, R7, P2 ;  /* 0x0000000704043207 */ /* 0x000fc40001000000 */
[----:B------:R-:W-:Y:S01]  /*1360*/  @P3 FSEL R12, R2, R11, !P0 ;  /* 0x0000000b020c3208 */ /* 0x000fe20004000000 */
[----:B------:R-:W-:Y:S02]  /*1370*/  @P3 IMAD.MOV.U32 R6, RZ, RZ, R3 ;  /* 0x000000ffff063224 */ /* 0x000fe400078e0003 */
[----:B------:R-:W-:-:S07]  /*1380*/  @P3 IMAD.MOV.U32 R7, RZ, RZ, R4 ;  /* 0x000000ffff073224 */ /* 0x000fce00078e0004 */
.L_x_339:
[----:B------:R-:W-:Y:S05]  /*1390*/  BSYNC.RECONVERGENT B1 ;  /* 0x0000000000017941 */ /* 0x000fea0003800200 */
.L_x_338:
[----:B------:R-:W-:Y:S01]  /*13a0*/  FSETP.GEU.AND P0, PT, R12, R13, PT ;  /* 0x0000000d0c00720b */ /* 0x000fe20003f0e000 */
[----:B------:R-:W-:Y:S01]  /*13b0*/  BSSY.RECONVERGENT B1, `(.L_x_340) ;  /* 0x0000011000017945 */ /* 0x000fe20003800200 */
[----:B------:R-:W-:Y:S02]  /*13c0*/  IMAD.MOV.U32 R17, RZ, RZ, R6 ;  /* 0x000000ffff117224 */ /* 0x000fe400078e0006 */
[----:B------:R-:W-:Y:S02]  /*13d0*/  IMAD.MOV.U32 R14, RZ, RZ, R7 ;  /* 0x000000ffff0e7224 */ /* 0x000fe400078e0007 */
[----:B------:R-:W-:-:S07]  /*13e0*/  IMAD.MOV.U32 R2, RZ, RZ, R12 ;  /* 0x000000ffff027224 */ /* 0x000fce00078e000c */
[----:B------:R-:W-:Y:S05]  /*13f0*/  @!P0 BRA `(.L_x_341) ;  /* 0x0000000000308947 */ /* 0x000fea0003800000 */
[----:B------:R-:W0:Y:S01]  /*1400*/  LDS.64 R18, [R8+0x30] ;  /* 0x0000300008127984 */ /* 0x000e220000000a00 */
[----:B------:R-:W-:Y:S01]  /*1410*/  FSETP.GEU.AND P3, PT, R13, R12, PT ;  /* 0x0000000c0d00720b */ /* 0x000fe20003f6e000 */
[----:B------:R-:W-:-:S12]  /*1420*/  IMAD.MOV.U32 R2, RZ, RZ, R13 ;  /* 0x000000ffff027224 */ /* 0x000fd800078e000d */
[CC--:B0-----:R-:W-:Y:S01]  /*1430*/  @P3 ISETP.GE.U32.AND P0, PT, R6.reuse, R18.reuse, PT ;  /* 0x000000120600320c */ /* 0x0c1fe20003f06070 */
[----:B------:R-:W-:Y:S01]  /*1440*/  IMAD.MOV.U32 R17, RZ, RZ, R18 ;  /* 0x000000ffff117224 */ /* 0x000fe200078e0012 */
[-C--:B------:R-:W-:Y:S01]  /*1450*/  @P3 ISETP.LT.U32.AND P2, PT, R6, R18.reuse, PT ;  /* 0x000000120600320c */ /* 0x080fe20003f41070 */
[----:B------:R-:W-:Y:S01]  /*1460*/  IMAD.MOV.U32 R14, RZ, RZ, R19 ;  /* 0x000000ffff0e7224 */ /* 0x000fe200078e0013 */
[CC--:B------:R-:W-:Y:S02]  /*1470*/  @P3 ISETP.GE.AND.EX P0, PT, R7.reuse, R19.reuse, PT, P0 ;  /* 0x000000130700320c */ /* 0x0c0fe40003f06300 */
[----:B------:R-:W-:Y:S02]  /*1480*/  @P3 ISETP.LT.AND.EX P2, PT, R7, R19, PT, P2 ;  /* 0x000000130700320c */ /* 0x000fe40003f41320 */
[----:B------:R-:W-:Y:S02]  /*1490*/  @P3 FSEL R2, R12, R13, !P0 ;  /* 0x0000000d0c023208 */ /* 0x000fe40004000000 */
[----:B------:R-:W-:-:S02]  /*14a0*/  @P3 SEL R17, R6, R18, P2 ;  /* 0x0000001206113207 */ /* 0x000fc40001000000 */
[----:B------:R-:W-:-:S07]  /*14b0*/  @P3 SEL R14, R7, R19, P2 ;  /* 0x00000013070e3207 */ /* 0x000fce0001000000 */
.L_x_341:
[----:B------:R-:W-:Y:S05]  /*14c0*/  BSYNC.RECONVERGENT B1 ;  /* 0x0000000000017941 */ /* 0x000fea0003800200 */
.L_x_340:
        /* <DEDUP_REMOVED lines=11> */
[CC--:B------:R-:W-:Y:S01]  /*1580*/  @P3 ISETP.LT.U32.AND P2, PT, R17.reuse, R6.reuse, PT ;  /* 0x000000061100320c */ /* 0x0c0fe20003f41070 */
[----:B------:R-:W-:Y:S01]  /*1590*/  IMAD.MOV.U32 R4, RZ, RZ, R7 ;  /* 0x000000ffff047224 */ /* 0x000fe200078e0007 */
[CC--:B------:R-:W-:Y:S02]  /*15a0*/  @P3 ISETP.GE.AND.EX P0, PT, R14.reuse, R7.reuse, PT, P0 ;  /* 0x000000070e00320c */ /* 0x0c0fe40003f06300 */
[----:B------:R-:W-:Y:S02]  /*15b0*/  @P3 ISETP.LT.AND.EX P2, PT, R14, R7, PT, P2 ;  /* 0x000000070e00320c */ /* 0x000fe40003f41320 */
[----:B------:R-:W-:Y:S02]  /*15c0*/  @P3 FSEL R3, R2, R15, !P0 ;  /* 0x0000000f02033208 */ /* 0x000fe40004000000 */
[----:B------:R-:W-:-:S02]  /*15d0*/  @P3 SEL R11, R17, R6, P2 ;  /* 0x00000006110b3207 */ /* 0x000fc40001000000 */
[----:B------:R-:W-:-:S07]  /*15e0*/  @P3 SEL R4, R14, R7, P2 ;  /* 0x000000070e043207 */ /* 0x000fce0001000000 */
.L_x_343:
[----:B------:R-:W-:Y:S05]  /*15f0*/  BSYNC.RECONVERGENT B1 ;  /* 0x0000000000017941 */ /* 0x000fea0003800200 */
.L_x_342:
        /* <DEDUP_REMOVED lines=18> */
.L_x_345:
[----:B------:R-:W-:Y:S05]  /*1720*/  BSYNC.RECONVERGENT B1 ;  /* 0x0000000000017941 */ /* 0x000fea0003800200 */
.L_x_344:
[----:B-1----:R-:W-:Y:S01]  /*1730*/  FSETP.GEU.AND P0, PT, R2, R9, PT ;  /* 0x000000090200720b */ /* 0x002fe20003f0e000 */
        /* <DEDUP_REMOVED lines=17> */
.L_x_347:
[----:B------:R-:W-:Y:S05]  /*1850*/  BSYNC.RECONVERGENT B1 ;  /* 0x0000000000017941 */ /* 0x000fea0003800200 */
.L_x_346:
        /* <DEDUP_REMOVED lines=18> */
.L_x_349:
[----:B------:R-:W-:Y:S05]  /*1980*/  BSYNC.RECONVERGENT B1 ;  /* 0x0000000000017941 */ /* 0x000fea0003800200 */
.L_x_348:
[----:B------:R-:W-:Y:S01]  /*1990*/  FSETP.GEU.AND P0, PT, R7, R0, PT ;  /* 0x000000000700720b */ /* 0x000fe20003f0e000 */
[----:B------:R-:W-:Y:S02]  /*19a0*/  IMAD.MOV.U32 R2, RZ, RZ, R7 ;  /* 0x000000ffff027224 */ /* 0x000fe400078e0007 */
[----:B------:R-:W-:Y:S02]  /*19b0*/  IMAD.MOV.U32 R3, RZ, RZ, R9 ;  /* 0x000000ffff037224 */ /* 0x000fe400078e0009 */
[----:B------:R-:W-:-:S08]  /*19c0*/  IMAD.MOV.U32 R4, RZ, RZ, R6 ;  /* 0x000000ffff047224 */ /* 0x000fd000078e0006 */
[----:B------:R-:W-:Y:S05]  /*19d0*/  @!P0 BRA `(.L_x_337) ;  /* 0x0000004800bc8947 */ /* 0x000fea0003800000 */
[----:B------:R-:W0:Y:S01]  /*19e0*/  LDS.64 R10, [R8+0x80] ;  /* 0x00008000080a7984 */ /* 0x000e220000000a00 */
[----:B------:R-:W-:Y:S01]  /*19f0*/  FSETP.GEU.AND P0, PT, R0, R7, PT ;  /* 0x000000070000720b */ /* 0x000fe20003f0e000 */
[----:B------:R-:W-:Y:S02]  /*1a00*/  IMAD.MOV.U32 R2, RZ, RZ, R0 ;  /* 0x000000ffff027224 */ /* 0x000fe400078e0000 */
[----:B0-----:R-:W-:Y:S02]  /*1a10*/  IMAD.MOV.U32 R3, RZ, RZ, R10 ;  /* 0x000000ffff037224 */ /* 0x001fe400078e000a */
[----:B------:R-:W-:-:S08]  /*1a20*/  IMAD.MOV.U32 R4, RZ, RZ, R11 ;  /* 0x000000ffff047224 */ /* 0x000fd000078e000b */
[----:B------:R-:W-:Y:S05]  /*1a30*/  @!P0 BRA `(.L_x_337) ;  /* 0x0000004800a48947 */ /* 0x000fea0003800000 */
[CC--:B------:R-:W-:Y:S02]  /*1a40*/  ISETP.GE.U32.AND P0, PT, R9.reuse, R10.reuse, PT ;  /* 0x0000000a0900720c */ /* 0x0c0fe40003f06070 */
[----:B------:R-:W-:Y:S02]  /*1a50*/  ISETP.LT.U32.AND P2, PT, R9, R10, PT ;  /* 0x0000000a0900720c */ /* 0x000fe40003f41070 */
[CC--:B------:R-:W-:Y:S02]  /*1a60*/  ISETP.GE.AND.EX P0, PT, R6.reuse, R11.reuse, PT, P0 ;  /* 0x0000000b0600720c */ /* 0x0c0fe40003f06300 */
[----:B------:R-:W-:Y:S02]  /*1a70*/  ISETP.LT.AND.EX P2, PT, R6, R11, PT, P2 ;  /* 0x0000000b0600720c */ /* 0x000fe40003f41320 */
[----:B------:R-:W-:Y:S02]  /*1a80*/  FSEL R2, R7, R0, !P0 ;  /* 0x0000000007027208 */ /* 0x000fe40004000000 */
[----:B------:R-:W-:-:S02]  /*1a90*/  SEL R3, R9, R10, P2 ;  /* 0x0000000a09037207 */ /* 0x000fc40001000000 */
[----:B------:R-:W-:Y:S01]  /*1aa0*/  SEL R4, R6, R11, P2 ;  /* 0x0000000b06047207 */ /* 0x000fe20001000000 */
[----:B------:R-:W-:Y:S06]  /*1ab0*/  BRA `(.L_x_337) ;  /* 0x0000004800847947 */ /* 0x000fec0003800000 */
.L_x_324:
[----:B------:R-:W-:Y:S01]  /*1ac0*/  LOP3.LUT R4, R0, 0x3e0, RZ, 0xc0, !PT ;  /* 0x000003e000047812 */ /* 0x000fe200078ec0ff */
[----:B------:R-:W-:Y:S01]  /*1ad0*/  BSSY.RECONVERGENT B1, `(.L_x_350) ;  /* 0x000001b000017945 */ /* 0x000fe20003800200 */
[----:B-----5:R-:W-:Y:S02]  /*1ae0*/  IMAD.MOV.U32 R12, RZ, RZ, R2 ;  /* 0x000000ffff0c7224 */ /* 0x020fe400078e0002 */
[----:B------:R-:W-:Y:S02]  /*1af0*/  IMAD.MOV.U32 R14, RZ, RZ, R3 ;  /* 0x000000ffff0e7224 */ /* 0x000fe400078e0003 */
[----:B01----:R-:W-:Y:S01]  /*1b00*/  VIADD R6, R4, 0x20 ;  /* 0x0000002004067836 */ /* 0x003fe20000000000 */
[----:B------:R-:W-:-:S04]  /*1b10*/  LOP3.LUT R4, RZ, R4, RZ, 0x33, !PT ;  /* 0x00000004ff047212 */ /* 0x000fc800078e33ff */
[----:B------:R-:W-:Y:S01]  /*1b20*/  ISETP.GT.AND P0, PT, R6, UR4, PT ;  /* 0x0000000406007c0c */ /* 0x000fe2000bf04270 */
[----:B------:R-:W-:Y:S02]  /*1b30*/  VIADD R4, R4, UR4 ;  /* 0x0000000404047c36 */ /* 0x000fe40008000000 */
[----:B------:R-:W-:-:S03]  /*1b40*/  IMAD.MOV.U32 R6, RZ, RZ, R5 ;  /* 0x000000ffff067224 */ /* 0x000fc600078e0005 */
[----:B------:R-:W-:Y:S02]  /*1b50*/  SEL R7, R4, 0x1f, P0 ;  /* 0x0000001f04077807 */ /* 0x000fe40000000000 */
[----:B------:R-:W0:Y:S03]  /*1b60*/  S2R R4, SR_LANEID ;  /* 0x0000000000047919 */ /* 0x000e260000000000 */
[----:B------:R-:W1:Y:S04]  /*1b70*/  SHFL.DOWN PT, R8, R5, 0x1, R7 ;  /* 0x0820000005087989 */ /* 0x000e6800000e0007 */
[----:B------:R2:W3:Y:S04]  /*1b80*/  SHFL.DOWN PT, R9, R2, 0x1, R7 ;  /* 0x0820000002097989 */ /* 0x0004e800000e0007 */
[----:B------:R2:W4:Y:S01]  /*1b90*/  SHFL.DOWN PT, R11, R3, 0x1, R7 ;  /* 0x08200000030b7989 */ /* 0x00052200000e0007 */
[----:B-1----:R-:W-:-:S04]  /*1ba0*/  FSETP.GEU.AND P0, PT, R5, R8, PT ;  /* 0x000000080500720b */ /* 0x002fc80003f0e000 */
[----:B0-----:R-:W-:-:S13]  /*1bb0*/  ISETP.GE.OR P0, PT, R4, R7, !P0 ;  /* 0x000000070400720c */ /* 0x001fda0004706670 */
[----:B--234-:R-:W-:Y:S05]  /*1bc0*/  @P0 BRA `(.L_x_351) ;  /* 0x00000000002c0947 */ /* 0x01cfea0003800000 */
        /* <DEDUP_REMOVED lines=11> */
.L_x_351:
[----:B------:R-:W-:Y:S05]  /*1c80*/  BSYNC.RECONVERGENT B1 ;  /* 0x0000000000017941 */ /* 0x000fea0003800200 */
.L_x_350:
[----:B------:R-:W0:Y:S01]  /*1c90*/  SHFL.DOWN PT, R3, R6, 0x2, R7 ;  /* 0x0840000006037989 */ /* 0x000e2200000e0007 */
[----:B------:R-:W-:Y:S01]  /*1ca0*/  VIADD R2, R4, 0x2 ;  /* 0x0000000204027836 */ /* 0x000fe20000000000 */
[----:B------:R-:W-:Y:S01]  /*1cb0*/  BSSY.RECONVERGENT B1, `(.L_x_352) ;  /* 0x0000014000017945 */ /* 0x000fe20003800200 */
[----:B------:R-:W-:Y:S01]  /*1cc0*/  IMAD.MOV.U32 R8, RZ, RZ, R12 ;  /* 0x000000ffff087224 */ /* 0x000fe200078e000c */
[----:B------:R1:W2:Y:S01]  /*1cd0*/  SHFL.DOWN PT, R5, R12, 0x2, R7 ;  /* 0x084000000c057989 */ /* 0x0002a200000e0007 */
[----:B------:R-:W-:-:S03]  /*1ce0*/  IMAD.MOV.U32 R10, RZ, RZ, R14 ;  /* 0x000000ffff0a7224 */ /* 0x000fc600078e000e */
[----:B------:R1:W3:Y:S01]  /*1cf0*/  SHFL.DOWN PT, R9, R14, 0x2, R7 ;  /* 0x084000000e097989 */ /* 0x0002e200000e0007 */
[----:B0-----:R-:W-:-:S04]  /*1d00*/  FSETP.GEU.AND P0, PT, R6, R3, PT ;  /* 0x000000030600720b */ /* 0x001fc80003f0e000 */
[----:B------:R-:W-:Y:S01]  /*1d10*/  ISETP.GT.OR P0, PT, R2, R7, !P0 ;  /* 0x000000070200720c */ /* 0x000fe20004704670 */
[----:B------:R-:W-:-:S12]  /*1d20*/  IMAD.MOV.U32 R2, RZ, RZ, R6 ;  /* 0x000000ffff027224 */ /* 0x000fd800078e0006 */
        /* <DEDUP_REMOVED lines=12> */
.L_x_353:
[----:B------:R-:W-:Y:S05]  /*1df0*/  BSYNC.RECONVERGENT B1 ;  /* 0x0000000000017941 */ /* 0x000fea0003800200 */
.L_x_352:
        /* <DEDUP_REMOVED lines=22> */
.L_x_355:
[----:B------:R-:W-:Y:S05]  /*1f60*/  BSYNC.RECONVERGENT B1 ;  /* 0x0000000000017941 */ /* 0x000fea0003800200 */
.L_x_354:
[----:B------:R-:W0:Y:S01]  /*1f70*/  SHFL.DOWN PT, R3, R6, 0x8, R7 ;  /* 0x0900000006037989 */ /* 0x000e2200000e0007 */
[----:B------:R-:W-:Y:S01]  /*1f80*/  VIADD R2, R4, 0x8 ;  /* 0x0000000804027836 */ /* 0x000fe20000000000 */
[----:B------:R-:W-:Y:S01]  /*1f90*/  BSSY.RECONVERGENT B1, `(.L_x_356) ;  /* 0x0000014000017945 */ /* 0x000fe20003800200 */
[----:B------:R-:W-:Y:S01]  /*1fa0*/  IMAD.MOV.U32 R8, RZ, RZ, R6 ;  /* 0x000000ffff087224 */ /* 0x000fe200078e0006 */
[----:B------:R1:W2:Y:S01]  /*1fb0*/  SHFL.DOWN PT, R5, R14, 0x8, R7 ;  /* 0x090000000e057989 */ /* 0x0002a200000e0007 */
[----:B------:R-:W-:Y:S02]  /*1fc0*/  IMAD.MOV.U32 R10, RZ, RZ, R14 ;  /* 0x000000ffff0a7224 */ /* 0x000fe400078e000e */
[----:B------:R-:W-:Y:S01]  /*1fd0*/  IMAD.MOV.U32 R12, RZ, RZ, R16 ;  /* 0x000000ffff0c7224 */ /* 0x000fe200078e0010 */
[----:B------:R1:W3:Y:S01]  /*1fe0*/  SHFL.DOWN PT, R9, R16, 0x8, R7 ;  /* 0x0900000010097989 */ /* 0x0002e200000e0007 */
[----:B0-----:R-:W-:-:S04]  /*1ff0*/  FSETP.GEU.AND P0, PT, R6, R3, PT ;  /* 0x000000030600720b */ /* 0x001fc80003f0e000 */
[----:B------:R-:W-:-:S13]  /*2000*/  ISETP.GT.OR P0, PT, R2, R7, !P0 ;  /* 0x000000070200720c */ /* 0x000fda0004704670 */
        /* <DEDUP_REMOVED lines=12> */
.L_x_357:
[----:B------:R-:W-:Y:S05]  /*20d0*/  BSYNC.RECONVERGENT B1 ;  /* 0x0000000000017941 */ /* 0x000fea0003800200 */
.L_x_356:
[----:B------:R-:W0:Y:S01]  /*20e0*/  SHFL.DOWN PT, R5, R8, 0x10, R7 ;  /* 0x0a00000008057989 */ /* 0x000e2200000e0007 */
[C---:B------:R-:W-:Y:S01]  /*20f0*/  VIADD R2, R4.reuse, 0x10 ;  /* 0x0000001004027836 */ /* 0x040fe20000000000 */
[----:B------:R-:W-:Y:S01]  /*2100*/  BSSY.RECONVERGENT B1, `(.L_x_358) ;  /* 0x0000015000017945 */ /* 0x000fe20003800200 */
[----:B------:R-:W-:Y:S01]  /*2110*/  ISETP.NE.AND P2, PT, R4, RZ, PT ;  /* 0x000000ff0400720c */ /* 0x000fe20003f45270 */
[----:B------:R1:W2:Y:S01]  /*2120*/  SHFL.DOWN PT, R9, R10, 0x10, R7 ;  /* 0x0a0000000a097989 */ /* 0x0002a200000e0007 */
[----:B------:R-:W-:Y:S02]  /*2130*/  IMAD.MOV.U32 R3, RZ, RZ, R10 ;  /* 0x000000ffff037224 */ /* 0x000fe400078e000a */
[----:B------:R-:W-:Y:S01]  /*2140*/  IMAD.MOV.U32 R4, RZ, RZ, R12 ;  /* 0x000000ffff047224 */ /* 0x000fe200078e000c */
        /* <DEDUP_REMOVED lines=16> */
.L_x_359:
[----:B------:R-:W-:Y:S05]  /*2250*/  BSYNC.RECONVERGENT B1 ;  /* 0x0000000000017941 */ /* 0x000fea0003800200 */
.L_x_358:
        /* <DEDUP_REMOVED lines=12> */
.L_x_361:
[----:B------:R-:W-:Y:S05]  /*2320*/  BSYNC.RECONVERGENT B1 ;  /* 0x0000000000017941 */ /* 0x000fea0003800200 */
.L_x_360:
[----:B------:R-:W-:Y:S01]  /*2330*/  BAR.SYNC.DEFER_BLOCKING 0x0 ;  /* 0x0000000000007b1d */ /* 0x000fe20000010000 */
[----:B------:R-:W-:-:S13]  /*2340*/  ISETP.NE.AND P1, PT, R0, RZ, PT ;  /* 0x000000ff0000720c */ /* 0x000fda0003f25270 */
[----:B------:R-:W-:Y:S05]  /*2350*/  @P1 BRA `(.L_x_337) ;  /* 0x00000040005c1947 */ /* 0x000fea0003800000 */
[----:B------:R-:W-:Y:S01]  /*2360*/  UISETP.GE.AND UP0, UPT, UR4, 0x21, UPT ;  /* 0x000000210400788c */ /* 0x000fe2000bf06270 */
[----:B------:R-:W-:Y:S02]  /*2370*/  IMAD.MOV.U32 R0, RZ, RZ, R2 ;  /* 0x000000ffff007224 */ /* 0x000fe400078e0002 */
[----:B0-----:R-:W-:Y:S02]  /*2380*/  IMAD.MOV.U32 R7, RZ, RZ, R3 ;  /* 0x000000ffff077224 */ /* 0x001fe400078e0003 */
[----:B------:R-:W-:-:S04]  /*2390*/  IMAD.MOV.U32 R8, RZ, RZ, R4 ;  /* 0x000000ffff087224 */ /* 0x000fc800078e0004 */
[----:B------:R-:W-:Y:S05]  /*23a0*/  BRA.U !UP0, `(.L_x_362) ;  /* 0x00000001085c7547 */ /* 0x000fea000b800000 */
[----:B------:R-:W0:Y:S01]  /*23b0*/  S2R R5, SR_CgaCtaId ;  /* 0x0000000000057919 */ /* 0x000e220000008800 */
[----:B------:R-:W-:Y:S01]  /*23c0*/  MOV R0, 0x400 ;  /* 0x0000040000007802 */ /* 0x000fe20000000f00 */
[----:B------:R-:W-:Y:S01]  /*23d0*/  BSSY.RECONVERGENT B1, `(.L_x_362) ;  /* 0x0000014000017945 */ /* 0x000fe20003800200 */
[----:B------:R-:W-:Y:S02]  /*23e0*/  IMAD.MOV.U32 R7, RZ, RZ, R3 ;  /* 0x000000ffff077224 */ /* 0x000fe400078e0003 */
[----:B------:R-:W-:Y:S01]  /*23f0*/  IMAD.MOV.U32 R8, RZ, RZ, R4 ;  /* 0x000000ffff087224 */ /* 0x000fe200078e0004 */
[----:B0-----:R-:W-:Y:S01]  /*2400*/  LEA R6, R5, R0, 0x18 ;  /* 0x0000000005067211 */ /* 0x001fe200078ec0ff */
[----:B------:R-:W-:-:S04]  /*2410*/  IMAD.MOV.U32 R0, RZ, RZ, R2 ;  /* 0x000000ffff007224 */ /* 0x000fc800078e0002 */
[----:B------:R-:W0:Y:S02]  /*2420*/  LDS R5, [R6+0x18] ;  /* 0x0000180006057984 */ /* 0x000e240000000800 */
[----:B0-----:R-:W-:-:S13]  /*2430*/  FSETP.GEU.AND P0, PT, R2, R5, PT ;  /* 0x000000050200720b */ /* 0x001fda0003f0e000 */
        /* <DEDUP_REMOVED lines=13> */
.L_x_363:
[----:B------:R-:W-:Y:S05]  /*2510*/  BSYNC.RECONVERGENT B1 ;  /* 0x0000000000017941 */ /* 0x000fea0003800200 */
.L_x_362:
[----:B------:R-:W-:Y:S01]  /*2520*/  UISETP.GE.AND UP0, UPT, UR4, 0x41, UPT ;  /* 0x000000410400788c */ /* 0x000fe2000bf06270 */
[----:B------:R-:W-:Y:S02]  /*2530*/  IMAD.MOV.U32 R2, RZ, RZ, R0 ;  /* 0x000000ffff027224 */ /* 0x000fe400078e0000 */
[----:B------:R-:W-:Y:S02]  /*2540*/  IMAD.MOV.U32 R5, RZ, RZ, R7 ;  /* 0x000000ffff057224 */ /* 0x000fe400078e0007 */
        /* <DEDUP_REMOVED lines=24> */
.L_x_365:
[----:B------:R-:W-:Y:S05]  /*26d0*/  BSYNC.RECONVERGENT B1 ;  /* 0x0000000000017941 */ /* 0x000fea0003800200 */
.L_x_364:
        /* <DEDUP_REMOVED lines=27> */
.L_x_367:
[----:B------:R-:W-:Y:S05]  /*2890*/  BSYNC.RECONVERGENT B1 ;  /* 0x0000000000017941 */ /* 0x000fea0003800200 */
.L_x_366:
        /* <DEDUP_REMOVED lines=27> */
.L_x_369:
[----:B------:R-:W-:Y:S05]  /*2a50*/  BSYNC.RECONVERGENT B1 ;  /* 0x0000000000017941 */ /* 0x000fea0003800200 */
.L_x_368:
        /* <DEDUP_REMOVED lines=27> */
.L_x_371:
[----:B------:R-:W-:Y:S05]  /*2c10*/  BSYNC.RECONVERGENT B1 ;  /* 0x0000000000017941 */ /* 0x000fea0003800200 */
.L_x_370:
        /* <DEDUP_REMOVED lines=9> */
[----:B------:R-:W-:Y:S02]  /*2cb0*/  IMAD.MOV.U32 R7, RZ, RZ, R9 ;  /* 0x000000ffff077224 */ /* 0x000fe400078e0009 */
[----:B------:R-:W-:Y:S01]  /*2cc0*/  IMAD.MOV.U32 R6, RZ, RZ, R4 ;  /* 0x000000ffff067224 */ /* 0x000fe200078e0004 */
[----:B0-----:R-:W-:-:S05]  /*2cd0*/  LEA R2, R3, R2, 0x18 ;  /* 0x0000000203027211 */ /* 0x001fca00078ec0ff */
        /* <DEDUP_REMOVED lines=15> */
.L_x_373:
[----:B------:R-:W-:Y:S05]  /*2dd0*/  BSYNC.RECONVERGENT B1 ;  /* 0x0000000000017941 */ /* 0x000fea0003800200 */
.L_x_372:
[----:B------:R-:W-:Y:S01]  /*2de0*/  UISETP.GE.AND UP0, UPT, UR4, 0xe1, UPT ;  /* 0x000000e10400788c */ /* 0x000fe2000bf06270 */
[----:B------:R-:W-:Y:S02]  /*2df0*/  IMAD.MOV.U32 R2, RZ, RZ, R5 ;  /* 0x000000ffff027224 */ /* 0x000fe400078e0005 */
[----:B------:R-:W-:Y:S02]  /*2e00*/  IMAD.MOV.U32 R3, RZ, RZ, R7 ;  /* 0x000000ffff037224 */ /* 0x000fe400078e0007 */
[----:B------:R-:W-:-:S04]  /*2e10*/  IMAD.MOV.U32 R4, RZ, RZ, R6 ;  /* 0x000000ffff047224 */ /* 0x000fc800078e0006 */
[----:B------:R-:W-:Y:S05]  /*2e20*/  BRA.U !UP0, `(.L_x_337) ;  /* 0x0000003508a87547 */ /* 0x000fea000b800000 */
[----:B------:R-:W0:Y:S01]  /*2e30*/  S2R R3, SR_CgaCtaId ;  /* 0x0000000000037919 */ /* 0x000e220000008800 */
[----:B------:R-:W-:Y:S01]  /*2e40*/  MOV R0, 0x400 ;  /* 0x0000040000007802 */ /* 0x000fe20000000f00 */
        /* <DEDUP_REMOVED lines=21> */
.L_x_305:
[----:B------:R-:W1:Y:S01]  /*2fa0*/  S2R R0, SR_TID.X ;  /* 0x0000000000007919 */ /* 0x000e620000002100 */
[----:B------:R-:W1:Y:S02]  /*2fb0*/  LDC.64 R2, c[0x0][0x380] ;  /* 0x0000e000ff027b82 */ /* 0x000e640000000a00 */
[----:B-1----:R-:W-:-:S05]  /*2fc0*/  IMAD.WIDE.U32 R12, R0, 0x10, R2 ;  /* 0x00000010000c7825 */ /* 0x002fca00078e0002 */
[----:B0-----:R-:W2:Y:S04]  /*2fd0*/  LDG.E.CONSTANT R21, desc[UR10][R12.64] ;  /* 0x0000000a0c157981 */ /* 0x001ea8000c1e9900 */
[----:B------:R-:W3:Y:S04]  /*2fe0*/  LDG.E.CONSTANT R10, desc[UR10][R12.64+0x1000] ;  /* 0x0010000a0c0a7981 */ /* 0x000ee8000c1e9900 */
[----:B------:R-:W4:Y:S04]  /*2ff0*/  LDG.E.64.CONSTANT R14, desc[UR10][R12.64+0x8] ;  /* 0x0000080a0c0e7981 */ /* 0x000f28000c1e9b00 */
[----:B------:R0:W5:Y:S04]  /*3000*/  LDG.E.CONSTANT R16, desc[UR10][R12.64+0x2000] ;  /* 0x0020000a0c107981 */ /* 0x000168000c1e9900 */
[----:B------:R0:W5:Y:S04]  /*3010*/  LDG.E.CONSTANT R17, desc[UR10][R12.64+0x3000] ;  /* 0x0030000a0c117981 */ /* 0x000168000c1e9900 */
[----:B------:R0:W5:Y:S04]  /*3020*/  LDG.E.CONSTANT R11, desc[UR10][R12.64+0x4000] ;  /* 0x0040000a0c0b7981 */ /* 0x000168000c1e9900 */
[----:B------:R0:W5:Y:S04]  /*3030*/  LDG.E.64.CONSTANT R6, desc[UR10][R12.64+0x2008] ;  /* 0x0020080a0c067981 */ /* 0x000168000c1e9b00 */
[----:B------:R0:W5:Y:S04]  /*3040*/  LDG.E.64.CONSTANT R4, desc[UR10][R12.64+0x3008] ;  /* 0x0030080a0c047981 */ /* 0x000168000c1e9b00 */
[----:B------:R0:W5:Y:S01]  /*3050*/  LDG.E.64.CONSTANT R2, desc[UR10][R12.64+0x4008] ;  /* 0x0040080a0c027981 */ /* 0x000162000c1e9b00 */
[----:B------:R-:W-:Y:S01]  /*3060*/  BSSY.RECONVERGENT B1, `(.L_x_374) ;  /* 0x0000012000017945 */ /* 0x000fe20003800200 */
[----:B--2---:R-:W-:Y:S01]  /*3070*/  IMAD.MOV.U32 R19, RZ, RZ, R21 ;  /* 0x000000ffff137224 */ /* 0x004fe200078e0015 */
[----:B---3--:R-:W-:Y:S01]  /*3080*/  FSETP.GEU.AND P0, PT, R21, R10, PT ;  /* 0x0000000a1500720b */ /* 0x008fe20003f0e000 */
[----:B----4-:R-:W-:-:S02]  /*3090*/  IMAD.MOV.U32 R8, RZ, RZ, R14 ;  /* 0x000000ffff087224 */ /* 0x010fc400078e000e */
[----:B------:R-:W-:-:S10]  /*30a0*/  IMAD.MOV.U32 R9, RZ, RZ, R15 ;  /* 0x000000ffff097224 */ /* 0x000fd400078e000f */
[----:B0-----:R-:W-:Y:S05]  /*30b0*/  @!P0 BRA `(.L_x_375) ;  /* 0x0000000000308947 */ /* 0x001fea0003800000 */
[----:B------:R-:W2:Y:S01]  /*30c0*/  LDG.E.64.CONSTANT R8, desc[UR10][R12.64+0x1008] ;  /* 0x0010080a0c087981 */ /* 0x000ea2000c1e9b00 */
[----:B------:R-:W-:Y:S01]  /*30d0*/  FSETP.GEU.AND P2, PT, R10, R21, PT ;  /* 0x000000150a00720b */ /* 0x000fe20003f4e000 */
[----:B------:R-:W-:-:S12]  /*30e0*/  IMAD.MOV.U32 R19, RZ, RZ, R10 ;  /* 0x000000ffff137224 */ /* 0x000fd800078e000a */
[CC--:B--2---:R-:W-:Y:S02]  /*30f0*/  @P2 ISETP.GE.U32.AND P0, PT, R14.reuse, R8.reuse, PT ;  /* 0x000000080e00220c */ /* 0x0c4fe40003f06070 */
[C---:B------:R-:W-:Y:S02]  /*3100*/  @P2 ISETP.LT.U32.AND P1, PT, R14.reuse, R8, PT ;  /* 0x000000080e00220c */ /* 0x040fe40003f21070 */
[CC--:B------:R-:W-:Y:S02]  /*3110*/  @P2 ISETP.GE.AND.EX P0, PT, R15.reuse, R9.reuse, PT, P0 ;  /* 0x000000090f00220c */ /* 0x0c0fe40003f06300 */
[----:B------:R-:W-:Y:S02]  /*3120*/  @P2 ISETP.LT.AND.EX P1, PT, R15, R9, PT, P1 ;  /* 0x000000090f00220c */ /* 0x000fe40003f21310 */
[----:B------:R-:W-:Y:S02]  /*3130*/  @P2 FSEL R19, R21, R10, !P0 ;  /* 0x0000000a15132208 */ /* 0x000fe40004000000 */
[----:B------:R-:W-:-:S02]  /*3140*/  @P2 SEL R10, R14, R8, P1 ;  /* 0x000000080e0a2207 */ /* 0x000fc40000800000 */
[----:B------:R-:W-:-:S03]  /*3150*/  @P2 SEL R15, R15, R9, P1 ;  /* 0x000000090f0f2207 */ /* 0x000fc60000800000 */
[----:B------:R-:W-:Y:S02]  /*3160*/  @P2 IMAD.MOV.U32 R8, RZ, RZ, R10 ;  /* 0x000000ffff082224 */ /* 0x000fe400078e000a */
[----:B------:R-:W-:-:S07]  /*3170*/  @P2 IMAD.MOV.U32 R9, RZ, RZ, R15 ;  /* 0x000000ffff092224 */ /* 0x000fce00078e000f */
.L_x_375:
[----:B------:R-:W-:Y:S05]  /*3180*/  BSYNC.RECONVERGENT B1 ;  /* 0x0000000000017941 */ /* 0x000fea0003800200 */
.L_x_374:
[----:B-----5:R-:W-:Y:S01]  /*3190*/  FSETP.GEU.AND P0, PT, R19, R16, PT ;  /* 0x000000101300720b */ /* 0x020fe20003f0e000 */
[----:B------:R-:W-:Y:S01]  /*31a0*/  BSSY.RECONVERGENT B1, `(.L_x_376) ;  /* 0x0000010000017945 */ /* 0x000fe20003800200 */
[----:B------:R-:W-:Y:S02]  /*31b0*/  IMAD.MOV.U32 R10, RZ, RZ, R19 ;  /* 0x000000ffff0a7224 */ /* 0x000fe400078e0013 */
[----:B------:R-:W-:Y:S02]  /*31c0*/  IMAD.MOV.U32 R13, RZ, RZ, R8 ;  /* 0x000000ffff0d7224 */ /* 0x000fe400078e0008 */
[----:B------:R-:W-:-:S07]  /*31d0*/  IMAD.MOV.U32 R14, RZ, RZ, R9 ;  /* 0x000000ffff0e7224 */ /* 0x000fce00078e0009 */
[----:B------:R-:W-:Y:S05]  /*31e0*/  @!P0 BRA `(.L_x_377) ;  /* 0x00000000002c8947 */ /* 0x000fea0003800000 */
[----:B------:R-:W-:Y:S01]  /*31f0*/  FSETP.GEU.AND P2, PT, R16, R19, PT ;  /* 0x000000131000720b */ /* 0x000fe20003f4e000 */
[----:B------:R-:W-:Y:S02]  /*3200*/  IMAD.MOV.U32 R13, RZ, RZ, R6 ;  /* 0x000000ffff0d7224 */ /* 0x000fe400078e0006 */
[----:B------:R-:W-:Y:S02]  /*3210*/  IMAD.MOV.U32 R14, RZ, RZ, R7 ;  /* 0x000000ffff0e7224 */ /* 0x000fe400078e0007 */
[----:B------:R-:W-:-:S08]  /*3220*/  IMAD.MOV.U32 R10, RZ, RZ, R16 ;  /* 0x000000ffff0a7224 */ /* 0x000fd000078e0010 */
[CC--:B------:R-:W-:Y:S02]  /*3230*/  @P2 ISETP.GE.U32.AND P0, PT, R8.reuse, R6.reuse, PT ;  /* 0x000000060800220c */ /* 0x0c0fe40003f06070 */
[C---:B------:R-:W-:Y:S02]  /*3240*/  @P2 ISETP.LT.U32.AND P1, PT, R8.reuse, R6, PT ;  /* 0x000000060800220c */ /* 0x040fe40003f21070 */
[CC--:B------:R-:W-:Y:S02]  /*3250*/  @P2 ISETP.GE.AND.EX P0, PT, R9.reuse, R7.reuse, PT, P0 ;  /* 0x000000070900220c */ /* 0x0c0fe40003f06300 */
[----:B------:R-:W-:Y:S02]  /*3260*/  @P2 ISETP.LT.AND.EX P1, PT, R9, R7, PT, P1 ;  /* 0x000000070900220c */ /* 0x000fe40003f21310 */
[----:B------:R-:W-:Y:S02]  /*3270*/  @P2 FSEL R10, R19, R16, !P0 ;  /* 0x00000010130a2208 */ /* 0x000fe40004000000 */
[----:B------:R-:W-:-:S02]  /*3280*/  @P2 SEL R13, R8, R6, P1 ;  /* 0x00000006080d2207 */ /* 0x000fc40000800000 */
[----:B------:R-:W-:-:S07]  /*3290*/  @P2 SEL R14, R9, R7, P1 ;  /* 0x00000007090e2207 */ /* 0x000fce0000800000 */
.L_x_377:
[----:B------:R-:W-:Y:S05]  /*32a0*/  BSYNC.RECONVERGENT B1 ;  /* 0x0000000000017941 */ /* 0x000fea0003800200 */
.L_x_376:
[----:B------:R-:W-:Y:S01]  /*32b0*/  FSETP.GEU.AND P0, PT, R10, R17, PT ;  /* 0x000000110a00720b */ /* 0x000fe20003f0e000 */
        /* <DEDUP_REMOVED lines=10> */
[CC--:B------:R-:W-:Y:S02]  /*3360*/  @P2 ISETP.LT.U32.AND P1, PT, R13.reuse, R4.reuse, PT ;  /* 0x000000040d00220c */ /* 0x0c0fe40003f21070 */
[CC--:B------:R-:W-:Y:S02]  /*3370*/  @P2 ISETP.GE.AND.EX P0, PT, R14.reuse, R5.reuse, PT, P0 ;  /* 0x000000050e00220c */ /* 0x0c0fe40003f06300 */
[----:B------:R-:W-:Y:S02]  /*3380*/  @P2 ISETP.LT.AND.EX P1, PT, R14, R5, PT, P1 ;  /* 0x000000050e00220c */ /* 0x000fe40003f21310 */
[----:B------:R-:W-:Y:S02]  /*3390*/  @P2 FSEL R6, R10, R17, !P0 ;  /* 0x000000110a062208 */ /* 0x000fe40004000000 */
[----:B------:R-:W-:-:S02]  /*33a0*/  @P2 SEL R7, R13, R4, P1 ;  /* 0x000000040d072207 */ /* 0x000fc40000800000 */
[----:B------:R-:W-:-:S07]  /*33b0*/  @P2 SEL R12, R14, R5, P1 ;  /* 0x000000050e0c2207 */ /* 0x000fce0000800000 */
.L_x_379:
[----:B------:R-:W-:Y:S05]  /*33c0*/  BSYNC.RECONVERGENT B1 ;  /* 0x0000000000017941 */ /* 0x000fea0003800200 */
.L_x_378:
        /* <DEDUP_REMOVED lines=17> */
.L_x_381:
[----:B------:R-:W-:Y:S05]  /*34e0*/  BSYNC.RECONVERGENT B1 ;  /* 0x0000000000017941 */ /* 0x000fea0003800200 */
.L_x_380:
[----:B------:R-:W-:Y:S01]  /*34f0*/  UISETP.GE.U32.AND UP0, UPT, UR8, 0xa00, UPT ;  /* 0x00000a000800788c */ /* 0x000fe2000bf06070 */
[----:B------:R-:W-:Y:S02]  /*3500*/  IMAD.MOV.U32 R5, RZ, RZ, 0x500 ;  /* 0x00000500ff057424 */ /* 0x000fe400078e00ff */
[----:B------:R-:W-:-:S06]  /*3510*/  IMAD.MOV.U32 R4, RZ, RZ, RZ ;  /* 0x000000ffff047224 */ /* 0x000fcc00078e00ff */
[----:B------:R-:W-:Y:S05]  /*3520*/  BRA.U !UP0, `(.L_x_382) ;  /* 0x0000001508647547 */ /* 0x000fea000b800000 */
[----:B------:R-:W-:Y:S01]  /*3530*/  UIADD3 UR9, UP0, UPT, UR8, -0xa00, URZ ;  /* 0xfffff60008097890 */ /* 0x000fe2000ff1e0ff */
[----:B------:R-:W-:Y:S02]  /*3540*/  IMAD.MOV.U32 R5, RZ, RZ, 0x500 ;  /* 0x00000500ff057424 */ /* 0x000fe400078e00ff */
[----:B------:R-:W-:Y:S01]  /*3550*/  IMAD.MOV.U32 R4, RZ, RZ, RZ ;  /* 0x000000ffff047224 */ /* 0x000fe200078e00ff */
[----:B------:R-:W-:Y:S02]  /*3560*/  ULEA.HI.X.SX32 UR8, UR8, 0xffffffff, 0x1, UP0 ;  /* 0xffffffff08087891 */ /* 0x000fe400080f0eff */
[----:B------:R-:W-:Y:S02]  /*3570*/  UIMAD.WIDE.U32 UR12, UR9, -0x33333333, URZ ;  /* 0xcccccccd090c78a5 */ /* 0x000fe4000f8e00ff */
[----:B------:R-:W-:-:S04]  /*3580*/  UIMAD.WIDE.U32 UR4, UR8, -0x33333333, URZ ;  /* 0xcccccccd080478a5 */ /* 0x000fc8000f8e00ff */
[----:B------:R-:W-:-:S04]  /*3590*/  UIMAD.WIDE.U32 UR4, UP0, UR9, -0x33333334, UR4 ;  /* 0xcccccccc090478a5 */ /* 0x000fc8000f800004 */
[----:B------:R-:W-:Y:S02]  /*35a0*/  UIADD3.X UR7, UPT, UPT, URZ, URZ, URZ, UP0, !UPT ;  /* 0x000000ffff077290 */ /* 0x000fe400087fe4ff */
[----:B------:R-:W-:Y:S01]  /*35b0*/  UIADD3 URZ, UP0, UPT, UR13, UR4, URZ ;  /* 0x000000040dff7290 */ /* 0x000fe2000ff1e0ff */
[----:B------:R-:W-:-:S03]  /*35c0*/  UMOV UR6, UR5 ;  /* 0x0000000500067c82 */ /* 0x000fc60008000000 */
[----:B------:R-:W-:Y:S02]  /*35d0*/  UIMAD.WIDE.U32.X UR4, UR8, -0x33333334, UR6, UP0 ;  /* 0xcccccccc080478a5 */ /* 0x000fe400080e0406 */
[----:B------:R-:W-:Y:S02]  /*35e0*/  UISETP.GE.U32.AND UP0, UPT, UR9, 0x500, UPT ;  /* 0x000005000900788c */ /* 0x000fe4000bf06070 */
[----:B------:R-:W-:Y:S02]  /*35f0*/  USHF.R.U64 UR6, UR4, 0xa, UR5 ;  /* 0x0000000a04067899 */ /* 0x000fe40008001205 */
[----:B------:R-:W-:-:S09]  /*3600*/  UISETP.GE.U32.AND.EX UP0, UPT, UR8, URZ, UPT, UP0 ;  /* 0x000000ff0800728c */ /* 0x000fd2000bf06100 */
[----:B------:R-:W-:Y:S05]  /*3610*/  BRA.U !UP0, `(.L_x_383) ;  /* 0x0000000d08707547 */ /* 0x000fea000b800000 */
[----:B------:R-:W0:Y:S01]  /*3620*/  LDCU.64 UR8, c[0x0][0x380] ;  /* 0x00007000ff0877ac */ /* 0x000e220008000a00 */
[----:B------:R-:W-:Y:S02]  /*3630*/  IMAD.MOV.U32 R5, RZ, RZ, 0x500 ;  /* 0x00000500ff057424 */ /* 0x000fe400078e00ff */
[----:B------:R-:W-:Y:S01]  /*3640*/  IMAD.MOV.U32 R4, RZ, RZ, RZ ;  /* 0x000000ffff047224 */ /* 0x000fe200078e00ff */
[----:B------:R-:W-:-:S04]  /*3650*/  UIADD3 UR4, UP0, UPT, UR6, 0x1, URZ ;  /* 0x0000000106047890 */ /* 0x000fc8000ff1e0ff */
[----:B------:R-:W-:Y:S02]  /*3660*/  ULEA.HI.X UR5, UR5, URZ, URZ, 0x16, UP0 ;  /* 0x000000ff05057291 */ /* 0x000fe400080fb4ff */
[----:B------:R-:W-:Y:S02]  /*3670*/  ULOP3.LUT UR4, UR4, 0xfffffffe, URZ, 0xc0, !UPT ;  /* 0xfffffffe04047892 */ /* 0x000fe4000f8ec0ff */
[----:B------:R-:W-:Y:S01]  /*3680*/  ULOP3.LUT UR5, UR5, 0x7fffff, URZ, 0xc0, !UPT ;  /* 0x007fffff05057892 */ /* 0x000fe2000f8ec0ff */
[----:B0-----:R-:W-:-:S04]  /*3690*/  LEA R2, P0, R0, UR8, 0x4 ;  /* 0x0000000800027c11 */ /* 0x001fc8000f8020ff */
[----:B------:R-:W-:Y:S02]  /*36a0*/  IADD3 R2, P1, PT, R2, 0xe008, RZ ;  /* 0x0000e00802027810 */ /* 0x000fe40007f3e0ff */
[----:B------:R-:W-:-:S05]  /*36b0*/  LEA.HI.X R3, R0, UR9, RZ, 0x4, P0 ;  /* 0x0000000900037c11 */ /* 0x000fca00080f24ff */
[----:B------:R-:W-:-:S07]  /*36c0*/  IMAD.X R3, RZ, RZ, R3, P1 ;  /* 0x000000ffff037224 */ /* 0x000fce00008e0603 */
.L_x_404:
[----:B------:R-:W2:Y:S04]  /*36d0*/  LDG.E.CONSTANT R15, desc[UR10][R2.64+-0x9008] ;  /* 0xff6ff80a020f7981 */ /* 0x000ea8000c1e9900 */
[----:B------:R0:W5:Y:S04]  /*36e0*/  LDG.E.CONSTANT R23, desc[UR10][R2.64+-0x8008] ;  /* 0xff7ff80a02177981 */ /* 0x000168000c1e9900 */
[----:B------:R0:W5:Y:S04]  /*36f0*/  LDG.E.CONSTANT R11, desc[UR10][R2.64+-0x7008] ;  /* 0xff8ff80a020b7981 */ /* 0x000168000c1e9900 */
[----:B------:R0:W5:Y:S04]  /*3700*/  LDG.E.CONSTANT R7, desc[UR10][R2.64+-0x6008] ;  /* 0xff9ff80a02077981 */ /* 0x000168000c1e9900 */
[----:B------:R0:W5:Y:S04]  /*3710*/  LDG.E.CONSTANT R6, desc[UR10][R2.64+-0x5008] ;  /* 0xffaff80a02067981 */ /* 0x000168000c1e9900 */
[----:B------:R0:W5:Y:S04]  /*3720*/  LDG.E.CONSTANT R16, desc[UR10][R2.64+-0x4008] ;  /* 0xffbff80a02107981 */ /* 0x000168000c1e9900 */
[----:B------:R0:W5:Y:S01]  /*3730*/  LDG.E.CONSTANT R17, desc[UR10][R2.64+-0x3008] ;  /* 0xffcff80a02117981 */ /* 0x000162000c1e9900 */
[----:B------:R-:W-:Y:S01]  /*3740*/  UIADD3 UR4, UP0, UPT, UR4, -0x2, URZ ;  /* 0xfffffffe04047890 */ /* 0x000fe2000ff1e0ff */
[----:B------:R-:W-:Y:S01]  /*3750*/  BSSY.RECONVERGENT B1, `(.L_x_384) ;  /* 0x0000015000017945 */ /* 0x000fe20003800200 */
[----:B------:R-:W-:-:S02]  /*3760*/  IMAD.MOV.U32 R14, RZ, RZ, R10 ;  /* 0x000000ffff0e7224 */ /* 0x000fc400078e000a */
[----:B------:R-:W-:Y:S01]  /*3770*/  UIADD3.X UR5, UPT, UPT, UR5, -0x1, URZ, UP0, !UPT ;  /* 0xffffffff05057890 */ /* 0x000fe200087fe4ff */
[----:B------:R-:W-:Y:S01]  /*3780*/  IMAD.MOV.U32 R19, RZ, RZ, R8 ;  /* 0x000000ffff137224 */ /* 0x000fe200078e0008 */
[----:B------:R-:W-:Y:S01]  /*3790*/  UISETP.NE.U32.AND UP0, UPT, UR4, URZ, UPT ;  /* 0x000000ff0400728c */ /* 0x000fe2000bf05070 */
[----:B------:R-:W-:-:S03]  /*37a0*/  IMAD.MOV.U32 R21, RZ, RZ, R9 ;  /* 0x000000ffff157224 */ /* 0x000fc600078e0009 */
[----:B------:R-:W-:Y:S01]  /*37b0*/  UISETP.NE.AND.EX UP0, UPT, UR5, URZ, UPT, UP0 ;  /* 0x000000ff0500728c */ /* 0x000fe2000bf05300 */
[----:B--2---:R-:W-:-:S13]  /*37c0*/  FSETP.GEU.AND P0, PT, R10, R15, PT ;  /* 0x0000000f0a00720b */ /* 0x004fda0003f0e000 */
[----:B0-----:R-:W-:Y:S05]  /*37d0*/  @!P0 BRA `(.L_x_385) ;  /* 0x0000000000308947 */ /* 0x001fea0003800000 */
[----:B------:R-:W2:Y:S01]  /*37e0*/  LDG.E.64.CONSTANT R12, desc[UR10][R2.64+-0x9000] ;  /* 0xff70000a020c7981 */ /* 0x000ea2000c1e9b00 */
[----:B------:R-:W-:Y:S01]  /*37f0*/  FSETP.GEU.AND P2, PT, R15, R10, PT ;  /* 0x0000000a0f00720b */ /* 0x000fe20003f4e000 */
[----:B------:R-:W-:-:S12]  /*3800*/  IMAD.MOV.U32 R14, RZ, RZ, R15 ;  /* 0x000000ffff0e7224 */ /* 0x000fd800078e000f */
[CC--:B--2---:R-:W-:Y:S01]  /*3810*/  @P2 ISETP.GE.U32.AND P0, PT, R8.reuse, R12.reuse, PT ;  /* 0x0000000c0800220c */ /* 0x0c4fe20003f06070 */
        /* <DEDUP_REMOVED lines=8> */
.L_x_385:
[----:B------:R-:W-:Y:S05]  /*38a0*/  BSYNC.RECONVERGENT B1 ;  /* 0x0000000000017941 */ /* 0x000fea0003800200 */
.L_x_384:
[----:B------:R0:W5:Y:S02]  /*38b0*/  LDG.E.64.CONSTANT R8, desc[UR10][R2.64+-0x8000] ;  /* 0xff80000a02087981 */ /* 0x000164000c1e9b00 */
[----:B-----5:R-:W-:Y:S01]  /*38c0*/  FSETP.GEU.AND P0, PT, R14, R23, PT ;  /* 0x000000170e00720b */ /* 0x020fe20003f0e000 */
[----:B------:R-:W-:Y:S01]  /*38d0*/  BSSY.RECONVERGENT B1, `(.L_x_386) ;  /* 0x0000010000017945 */ /* 0x000fe20003800200 */
[----:B------:R-:W-:Y:S02]  /*38e0*/  IMAD.MOV.U32 R10, RZ, RZ, R14 ;  /* 0x000000ffff0a7224 */ /* 0x000fe400078e000e */
[----:B------:R-:W-:Y:S02]  /*38f0*/  IMAD.MOV.U32 R13, RZ, RZ, R19 ;  /* 0x000000ffff0d7224 */ /* 0x000fe400078e0013 */
[----:B------:R-:W-:-:S07]  /*3900*/  IMAD.MOV.U32 R15, RZ, RZ, R21 ;  /* 0x000000ffff0f7224 */ /* 0x000fce00078e0015 */
[----:B0-----:R-:W-:Y:S05]  /*3910*/  @!P0 BRA `(.L_x_387) ;  /* 0x00000000002c8947 */ /* 0x001fea0003800000 */
[----:B------:R-:W-:Y:S01]  /*3920*/  FSETP.GEU.AND P2, PT, R23, R14, PT ;  /* 0x0000000e1700720b */ /* 0x000fe20003f4e000 */
[----:B------:R-:W-:Y:S02]  /*3930*/  IMAD.MOV.U32 R13, RZ, RZ, R8 ;  /* 0x000000ffff0d7224 */ /* 0x000fe400078e0008 */
[----:B------:R-:W-:Y:S02]  /*3940*/  IMAD.MOV.U32 R15, RZ, RZ, R9 ;  /* 0x000000ffff0f7224 */ /* 0x000fe400078e0009 */
[----:B------:R-:W-:-:S08]  /*3950*/  IMAD.MOV.U32 R10, RZ, RZ, R23 ;  /* 0x000000ffff0a7224 */ /* 0x000fd000078e0017 */
[CC--:B------:R-:W-:Y:S02]  /*3960*/  @P2 ISETP.GE.U32.AND P0, PT, R19.reuse, R8.reuse, PT ;  /* 0x000000081300220c */ /* 0x0c0fe40003f06070 */
[-C--:B------:R-:W-:Y:S02]  /*3970*/  @P2 ISETP.LT.U32.AND P1, PT, R19, R8.reuse, PT ;  /* 0x000000081300220c */ /* 0x080fe40003f21070 */
[CC--:B------:R-:W-:Y:S02]  /*3980*/  @P2 ISETP.GE.AND.EX P0, PT, R21.reuse, R9.reuse, PT, P0 ;  /* 0x000000091500220c */ /* 0x0c0fe40003f06300 */
[----:B------:R-:W-:Y:S02]  /*3990*/  @P2 ISETP.LT.AND.EX P1, PT, R21, R9, PT, P1 ;  /* 0x000000091500220c */ /* 0x000fe40003f21310 */
[----:B------:R-:W-:Y:S02]  /*39a0*/  @P2 FSEL R10, R14, R23, !P0 ;  /* 0x000000170e0a2208 */ /* 0x000fe40004000000 */
[----:B------:R-:W-:-:S02]  /*39b0*/  @P2 SEL R13, R19, R8, P1 ;  /* 0x00000008130d2207 */ /* 0x000fc40000800000 */
[----:B------:R-:W-:-:S07]  /*39c0*/  @P2 SEL R15, R21, R9, P1 ;  /* 0x00000009150f2207 */ /* 0x000fce0000800000 */
.L_x_387:
[----:B------:R-:W-:Y:S05]  /*39d0*/  BSYNC.RECONVERGENT B1 ;  /* 0x0000000000017941 */ /* 0x000fea0003800200 */
.L_x_386:
[----:B------:R0:W5:Y:S01]  /*39e0*/  LDG.E.64.CONSTANT R8, desc[UR10][R2.64+-0x7000] ;  /* 0xff90000a02087981 */ /* 0x000162000c1e9b00 */
[----:B------:R-:W-:Y:S01]  /*39f0*/  FSETP.GEU.AND P0, PT, R10, R11, PT ;  /* 0x0000000b0a00720b */ /* 0x000fe20003f0e000 */
[----:B------:R-:W-:Y:S01]  /*3a00*/  BSSY.RECONVERGENT B1, `(.L_x_388) ;  /* 0x0000010000017945 */ /* 0x000fe20003800200 */
[----:B------:R-:W-:Y:S02]  /*3a10*/  IMAD.MOV.U32 R12, RZ, RZ, R10 ;  /* 0x000000ffff0c7224 */ /* 0x000fe400078e000a */
[----:B------:R-:W-:Y:S02]  /*3a20*/  IMAD.MOV.U32 R19, RZ, RZ, R13 ;  /* 0x000000ffff137224 */ /* 0x000fe400078e000d */
[----:B------:R-:W-:-:S07]  /*3a30*/  IMAD.MOV.U32 R21, RZ, RZ, R15 ;  /* 0x000000ffff157224 */ /* 0x000fce00078e000f */
[----:B0-----:R-:W-:Y:S05]  /*3a40*/  @!P0 BRA `(.L_x_389) ;  /* 0x00000000002c8947 */ /* 0x001fea0003800000 */
[----:B------:R-:W-:Y:S01]  /*3a50*/  FSETP.GEU.AND P2, PT, R11, R10, PT ;  /* 0x0000000a0b00720b */ /* 0x000fe20003f4e000 */
[----:B-----5:R-:W-:Y:S02]  /*3a60*/  IMAD.MOV.U32 R19, RZ, RZ, R8 ;  /* 0x000000ffff137224 */ /* 0x020fe400078e0008 */
        /* <DEDUP_REMOVED lines=9> */
.L_x_389:
[----:B------:R-:W-:Y:S05]  /*3b00*/  BSYNC.RECONVERGENT B1 ;  /* 0x0000000000017941 */ /* 0x000fea0003800200 */
.L_x_388:
[----:B-----5:R0:W5:Y:S01]  /*3b10*/  LDG.E.64.CONSTANT R8, desc[UR10][R2.64+-0x6000] ;  /* 0xffa0000a02087981 */ /* 0x020162000c1e9b00 */
        /* <DEDUP_REMOVED lines=17> */
.L_x_391:
[----:B------:R-:W-:Y:S05]  /*3c30*/  BSYNC.RECONVERGENT B1 ;  /* 0x0000000000017941 */ /* 0x000fea0003800200 */
.L_x_390:
        /* <DEDUP_REMOVED lines=12> */
[----:B------:R-:W-:Y:S02]  /*3d00*/  @P2 ISETP.LT.U32.AND P1, PT, R13, R8, PT ;  /* 0x000000080d00220c */ /* 0x000fe40003f21070 */
[CC--:B------:R-:W-:Y:S02]  /*3d10*/  @P2 ISETP.GE.AND.EX P0, PT, R15.reuse, R9.reuse, PT, P0 ;  /* 0x000000090f00220c */ /* 0x0c0fe40003f06300 */
[----:B------:R-:W-:Y:S02]  /*3d20*/  @P2 ISETP.LT.AND.EX P1, PT, R15, R9, PT, P1 ;  /* 0x000000090f00220c */ /* 0x000fe40003f21310 */
[----:B------:R-:W-:Y:S02]  /*3d30*/  @P2 FSEL R25, R11, R6, !P0 ;  /* 0x000000060b192208 */ /* 0x000fe40004000000 */
[----:B------:R-:W-:-:S02]  /*3d40*/  @P2 SEL R23, R13, R8, P1 ;  /* 0x000000080d172207 */ /* 0x000fc40000800000 */
[----:B------:R-:W-:-:S07]  /*3d50*/  @P2 SEL R21, R15, R9, P1 ;  /* 0x000000090f152207 */ /* 0x000fce0000800000 */
.L_x_393:
[----:B------:R-:W-:Y:S05]  /*3d60*/  BSYNC.RECONVERGENT B1 ;  /* 0x0000000000017941 */ /* 0x000fea0003800200 */
.L_x_392:
[----:B------:R0:W5:Y:S04]  /*3d70*/  LDG.E.CONSTANT R20, desc[UR10][R2.64+-0x2008] ;  /* 0xffdff80a02147981 */ /* 0x000168000c1e9900 */
[----:B------:R0:W5:Y:S04]  /*3d80*/  LDG.E.CONSTANT R19, desc[UR10][R2.64+-0x1008] ;  /* 0xffeff80a02137981 */ /* 0x000168000c1e9900 */
[----:B------:R0:W5:Y:S04]  /*3d90*/  LDG.E.CONSTANT R18, desc[UR10][R2.64+-0x8] ;  /* 0xfffff80a02127981 */ /* 0x000168000c1e9900 */
[----:B-----5:R0:W5:Y:S04]  /*3da0*/  LDG.E.64.CONSTANT R8, desc[UR10][R2.64+-0x3000] ;  /* 0xffd0000a02087981 */ /* 0x020168000c1e9b00 */
[----:B------:R0:W5:Y:S04]  /*3db0*/  LDG.E.64.CONSTANT R10, desc[UR10][R2.64+-0x2000] ;  /* 0xffe0000a020a7981 */ /* 0x000168000c1e9b00 */
[----:B------:R0:W5:Y:S04]  /*3dc0*/  LDG.E.64.CONSTANT R12, desc[UR10][R2.64+-0x1000] ;  /* 0xfff0000a020c7981 */ /* 0x000168000c1e9b00 */
[----:B------:R0:W5:Y:S01]  /*3dd0*/  LDG.E.64.CONSTANT R6, desc[UR10][R2.64] ;  /* 0x0000000a02067981 */ /* 0x000162000c1e9b00 */
[----:B------:R-:W-:Y:S01]  /*3de0*/  FSETP.GEU.AND P0, PT, R25, R16, PT ;  /* 0x000000101900720b */ /* 0x000fe20003f0e000 */
[----:B------:R-:W-:Y:S01]  /*3df0*/  BSSY.RECONVERGENT B1, `(.L_x_394) ;  /* 0x0000011000017945 */ /* 0x000fe20003800200 */
[----:B------:R-:W-:-:S02]  /*3e00*/  IMAD.MOV.U32 R14, RZ, RZ, R25 ;  /* 0x000000ffff0e7224 */ /* 0x000fc400078e0019 */
[----:B------:R-:W-:Y:S02]  /*3e10*/  IMAD.MOV.U32 R27, RZ, RZ, R23 ;  /* 0x000000ffff1b7224 */ /* 0x000fe400078e0017 */
[----:B------:R-:W-:-:S07]  /*3e20*/  IMAD.MOV.U32 R29, RZ, RZ, R21 ;  /* 0x000000ffff1d7224 */ /* 0x000fce00078e0015 */
[----:B0-----:R-:W-:Y:S05]  /*3e30*/  @!P0 BRA `(.L_x_395) ;  /* 0x0000000000308947 */ /* 0x001fea0003800000 */
[----:B------:R-:W2:Y:S01]  /*3e40*/  LDG.E.64.CONSTANT R14, desc[UR10][R2.64+-0x4000] ;  /* 0xffc0000a020e7981 */ /* 0x000ea2000c1e9b00 */
[----:B------:R-:W-:-:S13]  /*3e50*/  FSETP.GEU.AND P2, PT, R16, R25, PT ;  /* 0x000000191000720b */ /* 0x000fda0003f4e000 */
[CC--:B--2---:R-:W-:Y:S01]  /*3e60*/  @P2 ISETP.LT.U32.AND P1, PT, R23.reuse, R14.reuse, PT ;  /* 0x0000000e1700220c */ /* 0x0c4fe20003f21070 */
[----:B------:R-:W-:Y:S01]  /*3e70*/  IMAD.MOV.U32 R27, RZ, RZ, R14 ;  /* 0x000000ffff1b7224 */ /* 0x000fe200078e000e */
[-C--:B------:R-:W-:Y:S01]  /*3e80*/  @P2 ISETP.GE.U32.AND P0, PT, R23, R14.reuse, PT ;  /* 0x0000000e1700220c */ /* 0x080fe20003f06070 */
[----:B------:R-:W-:Y:S01]  /*3e90*/  IMAD.MOV.U32 R29, RZ, RZ, R15 ;  /* 0x000000ffff1d7224 */ /* 0x000fe200078e000f */
[CC--:B------:R-:W-:Y:S02]  /*3ea0*/  @P2 ISETP.LT.AND.EX P1, PT, R21.reuse, R15.reuse, PT, P1 ;  /* 0x0000000f1500220c */ /* 0x0c0fe40003f21310 */
[-C--:B------:R-:W-:Y:S02]  /*3eb0*/  @P2 ISETP.GE.AND.EX P0, PT, R21, R15.reuse, PT, P0 ;  /* 0x0000000f1500220c */ /* 0x080fe40003f06300 */
[----:B------:R-:W-:Y:S01]  /*3ec0*/  @P2 SEL R27, R23, R14, P1 ;  /* 0x0000000e171b2207 */ /* 0x000fe20000800000 */
[----:B------:R-:W-:Y:S01]  /*3ed0*/  IMAD.MOV.U32 R14, RZ, RZ, R16 ;  /* 0x000000ffff0e7224 */ /* 0x000fe200078e0010 */
[----:B------:R-:W-:-:S02]  /*3ee0*/  @P2 SEL R29, R21, R15, P1 ;  /* 0x0000000f151d2207 */ /* 0x000fc40000800000 */
[----:B------:R-:W-:-:S07]  /*3ef0*/  @P2 FSEL R14, R25, R16, !P0 ;  /* 0x00000010190e2208 */ /* 0x000fce0004000000 */
.L_x_395:
[----:B------:R-:W-:Y:S05]  /*3f00*/  BSYNC.RECONVERGENT B1 ;  /* 0x0000000000017941 */ /* 0x000fea0003800200 */
.L_x_394:
[----:B------:R-:W-:Y:S01]  /*3f10*/  FSETP.GEU.AND P0, PT, R14, R17, PT ;  /* 0x000000110e00720b */ /* 0x000fe20003f0e000 */
[----:B------:R-:W-:Y:S01]  /*3f20*/  BSSY.RECONVERGENT B1, `(.L_x_396) ;  /* 0x0000010000017945 */ /* 0x000fe20003800200 */
[----:B------:R-:W-:Y:S02]  /*3f30*/  IMAD.MOV.U32 R15, RZ, RZ, R14 ;  /* 0x000000ffff0f7224 */ /* 0x000fe400078e000e */
[----:B------:R-:W-:Y:S02]  /*3f40*/  IMAD.MOV.U32 R23, RZ, RZ, R27 ;  /* 0x000000ffff177224 */ /* 0x000fe400078e001b */
[----:B------:R-:W-:-:S07]  /*3f50*/  IMAD.MOV.U32 R25, RZ, RZ, R29 ;  /* 0x000000ffff197224 */ /* 0x000fce00078e001d */
[----:B------:R-:W-:Y:S05]  /*3f60*/  @!P0 BRA `(.L_x_397) ;  /* 0x00000000002c8947 */ /* 0x000fea0003800000 */
        /* <DEDUP_REMOVED lines=11> */
.L_x_397:
[----:B------:R-:W-:Y:S05]  /*4020*/  BSYNC.RECONVERGENT B1 ;  /* 0x0000000000017941 */ /* 0x000fea0003800200 */
.L_x_396:
[----:B------:R-:W-:Y:S01]  /*4030*/  FSETP.GEU.AND P0, PT, R15, R20, PT ;  /* 0x000000140f00720b */ /* 0x000fe20003f0e000 */
[----:B------:R-:W-:Y:S01]  /*4040*/  BSSY.RECONVERGENT B1, `(.L_x_398) ;  /* 0x0000010000017945 */ /* 0x000fe20003800200 */
[----:B-----5:R-:W-:Y:S02]  /*4050*/  IMAD.MOV.U32 R8, RZ, RZ, R15 ;  /* 0x000000ffff087224 */ /* 0x020fe400078e000f */
        /* <DEDUP_REMOVED lines=14> */
.L_x_399:
[----:B------:R-:W-:Y:S05]  /*4140*/  BSYNC.RECONVERGENT B1 ;  /* 0x0000000000017941 */ /* 0x000fea0003800200 */
.L_x_398:
        /* <DEDUP_REMOVED lines=17> */
.L_x_401:
[----:B------:R-:W-:Y:S05]  /*4260*/  BSYNC.RECONVERGENT B1 ;  /* 0x0000000000017941 */ /* 0x000fea0003800200 */
.L_x_400:
        /* <DEDUP_REMOVED lines=17> */
.L_x_403:
[----:B------:R-:W-:Y:S05]  /*4380*/  BSYNC.RECONVERGENT B1 ;  /* 0x0000000000017941 */ /* 0x000fea0003800200 */
.L_x_402:
[----:B------:R-:W-:Y:S02]  /*4390*/  IADD3 R5, P0, PT, R5, 0xa00, RZ ;  /* 0x00000a0005057810 */ /* 0x000fe40007f1e0ff */
[----:B------:R-:W-:-:S03]  /*43a0*/  IADD3 R2, P1, PT, R2, 0xa000, RZ ;  /* 0x0000a00002027810 */ /* 0x000fc60007f3e0ff */
[----:B------:R-:W-:Y:S02]  /*43b0*/  IMAD.X R4, RZ, RZ, R4, P0 ;  /* 0x000000ffff047224 */ /* 0x000fe400000e0604 */
[----:B------:R-:W-:Y:S01]  /*43c0*/  IMAD.X R3, RZ, RZ, R3, P1 ;  /* 0x000000ffff037224 */ /* 0x000fe200008e0603 */
[----:B------:R-:W-:Y:S07]  /*43d0*/  BRA.U UP0, `(.L_x_404) ;  /* 0xfffffff100bc7547 */ /* 0x000fee000b83ffff */
.L_x_383:
[----:B------:R-:W-:-:S04]  /*43e0*/  ULOP3.LUT UR4, UR6, 0x1, URZ, 0xc0, !UPT ;  /* 0x0000000106047892 */ /* 0x000fc8000f8ec0ff */
[----:B------:R-:W-:-:S04]  /*43f0*/  UISETP.NE.U32.AND UP0, UPT, UR4, 0x1, UPT ;  /* 0x000000010400788c */ /* 0x000fc8000bf05070 */
[----:B------:R-:W-:-:S09]  /*4400*/  UISETP.NE.U32.AND.EX UP0, UPT, URZ, URZ, UPT, UP0 ;  /* 0x000000ffff00728c */ /* 0x000fd2000bf05100 */
[----:B------:R-:W-:Y:S05]  /*4410*/  BRA.U !UP0, `(.L_x_382) ;  /* 0x0000000508a87547 */ /* 0x000fea000b800000 */
[----:B------:R-:W0:Y:S02]  /*4420*/  LDC.64 R2, c[0x0][0x380] ;  /* 0x0000e000ff027b82 */ /* 0x000e240000000a00 */
[----:B0-----:R-:W-:-:S03]  /*4430*/  IMAD.WIDE.U32 R2, R0, 0x10, R2 ;  /* 0x0000001000027825 */ /* 0x001fc600078e0002 */
[----:B------:R-:W-:-:S04]  /*4440*/  LEA R16, P0, R5, R2, 0x4 ;  /* 0x0000000205107211 */ /* 0x000fc800078020ff */
[----:B------:R-:W-:-:S05]  /*4450*/  LEA.HI.X R17, R5, R3, R4, 0x4, P0 ;  /* 0x0000000305117211 */ /* 0x000fca00000f2404 */
[----:B------:R-:W2:Y:S04]  /*4460*/  LDG.E.CONSTANT R23, desc[UR10][R16.64] ;  /* 0x0000000a10177981 */ /* 0x000ea8000c1e9900 */
[----:B------:R0:W5:Y:S04]  /*4470*/  LDG.E.CONSTANT R27, desc[UR10][R16.64+0x1000] ;  /* 0x0010000a101b7981 */ /* 0x000168000c1e9900 */
[----:B------:R0:W5:Y:S04]  /*4480*/  LDG.E.CONSTANT R19, desc[UR10][R16.64+0x2000] ;  /* 0x0020000a10137981 */ /* 0x000168000c1e9900 */
[----:B------:R0:W5:Y:S04]  /*4490*/  LDG.E.CONSTANT R18, desc[UR10][R16.64+0x3000] ;  /* 0x0030000a10127981 */ /* 0x000168000c1e9900 */
[----:B------:R0:W5:Y:S04]  /*44a0*/  LDG.E.CONSTANT R11, desc[UR10][R16.64+0x4000] ;  /* 0x0040000a100b7981 */ /* 0x000168000c1e9900 */
[----:B------:R0:W5:Y:S04]  /*44b0*/  LDG.E.64.CONSTANT R2, desc[UR10][R16.64+0x1008] ;  /* 0x0010080a10027981 */ /* 0x000168000c1e9b00 */
[----:B------:R0:W5:Y:S04]  /*44c0*/  LDG.E.64.CONSTANT R6, desc[UR10][R16.64+0x2008] ;  /* 0x0020080a10067981 */ /* 0x000168000c1e9b00 */
[----:B------:R0:W5:Y:S04]  /*44d0*/  LDG.E.64.CONSTANT R12, desc[UR10][R16.64+0x3008] ;  /* 0x0030080a100c7981 */ /* 0x000168000c1e9b00 */
[----:B------:R0:W5:Y:S01]  /*44e0*/  LDG.E.64.CONSTANT R14, desc[UR10][R16.64+0x4008] ;  /* 0x0040080a100e7981 */ /* 0x000162000c1e9b00 */
        /* <DEDUP_REMOVED lines=18> */
.L_x_406:
[----:B------:R-:W-:Y:S05]  /*4610*/  BSYNC.RECONVERGENT B1 ;  /* 0x0000000000017941 */ /* 0x000fea0003800200 */
.L_x_405:
        /* <DEDUP_REMOVED lines=17> */
.L_x_408:
[----:B------:R-:W-:Y:S05]  /*4730*/  BSYNC.RECONVERGENT B1 ;  /* 0x0000000000017941 */ /* 0x000fea0003800200 */
.L_x_407:
        /* <DEDUP_REMOVED lines=17> */
.L_x_410:
[----:B------:R-:W-:Y:S05]  /*4850*/  BSYNC.RECONVERGENT B1 ;  /* 0x0000000000017941 */ /* 0x000fea0003800200 */
.L_x_409:
        /* <DEDUP_REMOVED lines=17> */
.L_x_412:
[----:B------:R-:W-:Y:S05]  /*4970*/  BSYNC.RECONVERGENT B1 ;  /* 0x0000000000017941 */ /* 0x000fea0003800200 */
.L_x_411:
[----:B------:R-:W-:Y:S01]  /*4980*/  FSETP.GEU.AND P0, PT, R2, R11, PT ;  /* 0x0000000b0200720b */ /* 0x000fe20003f0e000 */
[----:B------:R-:W-:Y:S01]  /*4990*/  BSSY.RECONVERGENT B1, `(.L_x_413) ;  /* 0x0000011000017945 */ /* 0x000fe20003800200 */
[----:B------:R-:W-:Y:S01]  /*49a0*/  IADD3 R5, P2, PT, R5, 0x500, RZ ;  /* 0x0000050005057810 */ /* 0x000fe20007f5e0ff */
[----:B------:R-:W-:Y:S02]  /*49b0*/  IMAD.MOV.U32 R10, RZ, RZ, R2 ;  /* 0x000000ffff0a7224 */ /* 0x000fe400078e0002 */
[----:B------:R-:W-:Y:S02]  /*49c0*/  IMAD.MOV.U32 R8, RZ, RZ, R7 ;  /* 0x000000ffff087224 */ /* 0x000fe400078e0007 */
[----:B------:R-:W-:-:S06]  /*49d0*/  IMAD.MOV.U32 R9, RZ, RZ, R17 ;  /* 0x000000ffff097224 */ /* 0x000fcc00078e0011 */
        /* <DEDUP_REMOVED lines=12> */
.L_x_414:
[----:B------:R-:W-:Y:S05]  /*4aa0*/  BSYNC.RECONVERGENT B1 ;  /* 0x0000000000017941 */ /* 0x000fea0003800200 */
.L_x_413:
[----:B------:R-:W-:-:S07]  /*4ab0*/  IMAD.X R4, RZ, RZ, R4, P2 ;  /* 0x000000ffff047224 */ /* 0x000fce00010e0604 */
.L_x_382:
[----:B------:R-:W0:Y:S02]  /*4ac0*/  LDCU UR4, c[0x0][0x390] ;  /* 0x00007200ff0477ac */ /* 0x000e240008000800 */
[----:B0-----:R-:W-:Y:S02]  /*4ad0*/  USHF.R.S32.HI UR5, URZ, 0x1f, UR4 ;  /* 0x0000001fff057899 */ /* 0x001fe40008011404 */
[----:B------:R-:W-:-:S04]  /*4ae0*/  ISETP.GE.U32.AND P0, PT, R5, UR4, PT ;  /* 0x0000000405007c0c */ /* 0x000fc8000bf06070 */
[----:B------:R-:W-:-:S13]  /*4af0*/  ISETP.GE.AND.EX P0, PT, R4, UR5, PT, P0 ;  /* 0x0000000504007c0c */ /* 0x000fda000bf06300 */
[----:B------:R-:W-:Y:S05]  /*4b00*/  @P0 BRA `(.L_x_415) ;  /* 0x00000008003c0947 */ /* 0x000fea0003800000 */
[----:B------:R-:W-:Y:S01]  /*4b10*/  IADD3 R3, PT, PT, -R5, UR4, RZ ;  /* 0x0000000405037c10 */ /* 0x000fe2000fffe1ff */
[----:B------:R-:W-:Y:S03]  /*4b20*/  BSSY.RECONVERGENT B1, `(.L_x_415) ;  /* 0x000008d000017945 */ /* 0x000fe60003800200 */
[----:B------:R-:W-:-:S13]  /*4b30*/  ISETP.GE.AND P0, PT, R0, R3, PT ;  /* 0x000000030000720c */ /* 0x000fda0003f06270 */
[----:B------:R-:W-:Y:S05]  /*4b40*/  @P0 BRA `(.L_x_416) ;  /* 0x0000000800280947 */ /* 0x000fea0003800000 */
[----:B------:R-:W-:Y:S01]  /*4b50*/  LOP3.LUT R2, RZ, R0, RZ, 0x33, !PT ;  /* 0x00000000ff027212 */ /* 0x000fe200078e33ff */
[----:B------:R-:W-:Y:S03]  /*4b60*/  BSSY.RECONVERGENT B2, `(.L_x_417) ;  /* 0x000002a000027945 */ /* 0x000fe60003800200 */
[----:B------:R-:W-:-:S04]  /*4b70*/  IADD3 R18, PT, PT, -R5, UR4, R2 ;  /* 0x0000000405127c10 */ /* 0x000fc8000fffe102 */
[----:B------:R-:W-:-:S04]  /*4b80*/  LOP3.LUT R2, R18, 0x300, RZ, 0xc0, !PT ;  /* 0x0000030012027812 */ /* 0x000fc800078ec0ff */
[----:B------:R-:W-:Y:S01]  /*4b90*/  ISETP.NE.AND P0, PT, R2, 0x300, PT ;  /* 0x000003000200780c */ /* 0x000fe20003f05270 */
[----:B------:R-:W-:-:S12]  /*4ba0*/  IMAD.MOV.U32 R2, RZ, RZ, R0 ;  /* 0x000000ffff027224 */ /* 0x000fd800078e0000 */
[----:B------:R-:W-:Y:S05]  /*4bb0*/  @!P0 BRA `(.L_x_418) ;  /* 0x0000000000908947 */ /* 0x000fea0003800000 */
[----:B------:R-:W0:Y:S01]  /*4bc0*/  LDCU.64 UR6, c[0x0][0x380] ;  /* 0x00007000ff0677ac */ /* 0x000e220008000a00 */
[----:B------:R-:W-:Y:S02]  /*4bd0*/  IADD3 R7, P0, PT, R0, R5, RZ ;  /* 0x0000000500077210 */ /* 0x000fe40007f1e0ff */
[----:B------:R-:W-:-:S03]  /*4be0*/  LEA.HI R2, R18, 0x1, RZ, 0x18 ;  /* 0x0000000112027811 */ /* 0x000fc600078fc0ff */
[----:B------:R-:W-:Y:S01]  /*4bf0*/  IMAD.X R12, RZ, RZ, R4, P0 ;  /* 0x000000ffff0c7224 */ /* 0x000fe200000e0604 */
[----:B------:R-:W-:Y:S01]  /*4c00*/  LOP3.LUT R6, R2, 0x3, RZ, 0xc0, !PT ;  /* 0x0000000302067812 */ /* 0x000fe200078ec0ff */
[----:B------:R-:W-:-:S04]  /*4c10*/  IMAD.MOV.U32 R2, RZ, RZ, R0 ;  /* 0x000000ffff027224 */ /* 0x000fc800078e0000 */
[----:B------:R-:W-:Y:S01]  /*4c20*/  IMAD.MOV R11, RZ, RZ, -R6 ;  /* 0x000000ffff0b7224 */ /* 0x000fe200078e0a06 */
[----:B0-----:R-:W-:-:S04]  /*4c30*/  LEA R16, P1, R7, UR6, 0x4 ;  /* 0x0000000607107c11 */ /* 0x001fc8000f8220ff */
[----:B------:R-:W-:-:S09]  /*4c40*/  LEA.HI.X R7, R7, UR7, R12, 0x4, P1 ;  /* 0x0000000707077c11 */ /* 0x000fd200088f240c */
.L_x_421:
[----:B------:R-:W-:-:S05]  /*4c50*/  IMAD.MOV.U32 R6, RZ, RZ, R16 ;  /* 0x000000ffff067224 */ /* 0x000fca00078e0010 */
[----:B------:R-:W2:Y:S01]  /*4c60*/  LDG.E.CONSTANT R19, desc[UR10][R6.64] ;  /* 0x0000000a06137981 */ /* 0x000ea2000c1e9900 */
[----:B------:R-:W-:Y:S01]  /*4c70*/  VIADD R11, R11, 0x1 ;  /* 0x000000010b0b7836 */ /* 0x000fe20000000000 */
[----:B------:R-:W-:Y:S01]  /*4c80*/  BSSY.RECONVERGENT B3, `(.L_x_419) ;  /* 0x0000014000037945 */ /* 0x000fe20003800200 */
[----:B------:R-:W-:-:S03]  /*4c90*/  IADD3 R16, P3, PT, R6, 0x1000, RZ ;  /* 0x0000100006107810 */ /* 0x000fc60007f7e0ff */
[----:B------:R-:W-:Y:S02]  /*4ca0*/  ISETP.NE.AND P2, PT, R11, RZ, PT ;  /* 0x000000ff0b00720c */ /* 0x000fe40003f45270 */
[----:B--2---:R-:W-:-:S13]  /*4cb0*/  FSETP.GEU.AND P0, PT, R10, R19, PT ;  /* 0x000000130a00720b */ /* 0x004fda0003f0e000 */
[----:B------:R-:W-:Y:S05]  /*4cc0*/  @!P0 BRA `(.L_x_420) ;  /* 0x00000000003c8947 */ /* 0x000fea0003800000 */
[----:B------:R-:W2:Y:S01]  /*4cd0*/  LDG.E.64.CONSTANT R12, desc[UR10][R6.64+0x8] ;  /* 0x0000080a060c7981 */ /* 0x000ea2000c1e9b00 */
[----:B------:R-:W-:Y:S01]  /*4ce0*/  FSETP.GEU.AND P4, PT, R19, R10, PT ;  /* 0x0000000a1300720b */ /* 0x000fe20003f8e000 */
[----:B------:R-:W-:Y:S02]  /*4cf0*/  IMAD.MOV.U32 R15, RZ, RZ, R8 ;  /* 0x000000ffff0f7224 */ /* 0x000fe400078e0008 */
[----:B------:R-:W-:Y:S02]  /*4d00*/  IMAD.MOV.U32 R17, RZ, RZ, R9 ;  /* 0x000000ffff117224 */ /* 0x000fe400078e0009 */
[----:B------:R-:W-:Y:S02]  /*4d10*/  IMAD.MOV.U32 R14, RZ, RZ, R10 ;  /* 0x000000ffff0e7224 */ /* 0x000fe400078e000a */
[----:B------:R-:W-:-:S06]  /*4d20*/  IMAD.MOV.U32 R10, RZ, RZ, R19 ;  /* 0x000000ffff0a7224 */ /* 0x000fcc00078e0013 */
        /* <DEDUP_REMOVED lines=9> */
.L_x_420:
[----:B------:R-:W-:Y:S05]  /*4dc0*/  BSYNC.RECONVERGENT B3 ;  /* 0x0000000000037941 */ /* 0x000fea0003800200 */
.L_x_419:
[----:B------:R-:W-:Y:S02]  /*4dd0*/  IMAD.X R7, RZ, RZ, R7, P3 ;  /* 0x000000ffff077224 */ /* 0x000fe400018e0607 */
[----:B------:R-:W-:Y:S01]  /*4de0*/  VIADD R2, R2, 0x100 ;  /* 0x0000010002027836 */ /* 0x000fe20000000000 */
[----:B------:R-:W-:Y:S06]  /*4df0*/  @P2 BRA `(.L_x_421) ;  /* 0xfffffffc00942947 */ /* 0x000fec000383ffff */
.L_x_418:
[----:B------:R-:W-:Y:S05]  /*4e00*/  BSYNC.RECONVERGENT B2 ;  /* 0x0000000000027941 */ /* 0x000fea0003800200 */
.L_x_417:
[----:B------:R-:W-:-:S13]  /*4e10*/  ISETP.GE.U32.AND P0, PT, R18, 0x300, PT ;  /* 0x000003001200780c */ /* 0x000fda0003f06070 */
[----:B------:R-:W-:Y:S05]  /*4e20*/  @!P0 BRA `(.L_x_416) ;  /* 0x0000000400708947 */ /* 0x000fea0003800000 */
[----:B------:R-:W0:Y:S01]  /*4e30*/  LDCU.64 UR6, c[0x0][0x380] ;  /* 0x00007000ff0677ac */ /* 0x000e220008000a00 */
[----:B------:R-:W-:-:S05]  /*4e40*/  IADD3 R6, P0, PT, R2, R5, RZ ;  /* 0x0000000502067210 */ /* 0x000fca0007f1e0ff */
[----:B------:R-:W-:Y:S01]  /*4e50*/  IMAD.X R7, RZ, RZ, R4, P0 ;  /* 0x000000ffff077224 */ /* 0x000fe200000e0604 */
[----:B0-----:R-:W-:-:S04]  /*4e60*/  LEA R5, P1, R6, UR6, 0x4 ;  /* 0x0000000606057c11 */ /* 0x001fc8000f8220ff */
[----:B------:R-:W-:Y:S02]  /*4e70*/  IADD3 R4, P0, PT, R5, 0x3008, RZ ;  /* 0x0000300805047810 */ /* 0x000fe40007f1e0ff */
[----:B------:R-:W-:-:S05]  /*4e80*/  LEA.HI.X R5, R6, UR7, R7, 0x4, P1 ;  /* 0x0000000706057c11 */ /* 0x000fca00088f2407 */
[----:B------:R-:W-:-:S07]  /*4e90*/  IMAD.X R5, RZ, RZ, R5, P0 ;  /* 0x000000ffff057224 */ /* 0x000fce00000e0605 */
.L_x_430:
[----:B------:R-:W2:Y:S04]  /*4ea0*/  LDG.E.CONSTANT R17, desc[UR10][R4.64+-0x3008] ;  /* 0xffcff80a04117981 */ /* 0x000ea8000c1e9900 */
[----:B------:R0:W5:Y:S04]  /*4eb0*/  LDG.E.CONSTANT R12, desc[UR10][R4.64+-0x2008] ;  /* 0xffdff80a040c7981 */ /* 0x000168000c1e9900 */
        /* <DEDUP_REMOVED lines=20> */
.L_x_423:
[----:B------:R-:W-:Y:S05]  /*5000*/  BSYNC.RECONVERGENT B2 ;  /* 0x0000000000027941 */ /* 0x000fea0003800200 */
.L_x_422:
        /* <DEDUP_REMOVED lines=18> */
.L_x_425:
[----:B------:R-:W-:Y:S05]  /*5130*/  BSYNC.RECONVERGENT B2 ;  /* 0x0000000000027941 */ /* 0x000fea0003800200 */
.L_x_424:
        /* <DEDUP_REMOVED lines=18> */
.L_x_427:
[----:B------:R-:W-:Y:S05]  /*5260*/  BSYNC.RECONVERGENT B2 ;  /* 0x0000000000027941 */ /* 0x000fea0003800200 */
.L_x_426:
        /* <DEDUP_REMOVED lines=18> */
.L_x_429:
[----:B------:R-:W-:Y:S05]  /*5390*/  BSYNC.RECONVERGENT B2 ;  /* 0x0000000000027941 */ /* 0x000fea0003800200 */
.L_x_428:
[----:B------:R-:W-:Y:S01]  /*53a0*/  VIADD R2, R2, 0x400 ;  /* 0x0000040002027836 */ /* 0x000fe20000000000 */
[----:B------:R-:W-:-:S04]  /*53b0*/  IADD3 R4, P1, PT, R4, 0x4000, RZ ;  /* 0x0000400004047810 */ /* 0x000fc80007f3e0ff */
[----:B------:R-:W-:Y:S01]  /*53c0*/  ISETP.GE.AND P0, PT, R2, R3, PT ;  /* 0x000000030200720c */ /* 0x000fe20003f06270 */
[----:B------:R-:W-:-:S12]  /*53d0*/  IMAD.X R5, RZ, RZ, R5, P1 ;  /* 0x000000ffff057224 */ /* 0x000fd800008e0605 */
[----:B------:R-:W-:Y:S05]  /*53e0*/  @!P0 BRA `(.L_x_430) ;  /* 0xfffffff800ac8947 */ /* 0x000fea000383ffff */
.L_x_416:
[----:B------:R-:W-:Y:S05]  /*53f0*/  BSYNC.RECONVERGENT B1 ;  /* 0x0000000000017941 */ /* 0x000fea0003800200 */
.L_x_415:
[----:B------:R-:W0:Y:S01]  /*5400*/  S2R R13, SR_LANEID ;  /* 0x00000000000d7919 */ /* 0x000e220000000000 */
[----:B------:R-:W-:Y:S01]  /*5410*/  BSSY.RECONVERGENT B1, `(.L_x_431) ;  /* 0x0000015000017945 */ /* 0x000fe20003800200 */
[----:B------:R-:W-:Y:S01]  /*5420*/  IMAD.MOV.U32 R2, RZ, RZ, R10 ;  /* 0x000000ffff027224 */ /* 0x000fe200078e000a */
[----:B------:R-:W1:Y:S01]  /*5430*/  SHFL.DOWN PT, R3, R10, 0x1, 0x1f ;  /* 0x08201f000a037f89 */ /* 0x000e6200000e0000 */
[----:B------:R-:W-:Y:S02]  /*5440*/  IMAD.MOV.U32 R4, RZ, RZ, R8 ;  /* 0x000000ffff047224 */ /* 0x000fe400078e0008 */
[----:B------:R-:W-:Y:S01]  /*5450*/  IMAD.MOV.U32 R7, RZ, RZ, R9 ;  /* 0x000000ffff077224 */ /* 0x000fe200078e0009 */
[----:B------:R2:W3:Y:S04]  /*5460*/  SHFL.DOWN PT, R5, R8, 0x1, 0x1f ;  /* 0x08201f0008057f89 */ /* 0x0004e800000e0000 */
[----:B------:R2:W4:Y:S01]  /*5470*/  SHFL.DOWN PT, R6, R9, 0x1, 0x1f ;  /* 0x08201f0009067f89 */ /* 0x00052200000e0000 */
[----:B-1----:R-:W-:-:S04]  /*5480*/  FSETP.GEU.AND P0, PT, R10, R3, PT ;  /* 0x000000030a00720b */ /* 0x002fc80003f0e000 */
[----:B0-----:R-:W-:-:S13]  /*5490*/  ISETP.GT.OR P0, PT, R13, 0x1e, !P0 ;  /* 0x0000001e0d00780c */ /* 0x001fda0004704670 */
[----:B--234-:R-:W-:Y:S05]  /*54a0*/  @P0 BRA `(.L_x_432) ;  /* 0x00000000002c0947 */ /* 0x01cfea0003800000 */
        /* <DEDUP_REMOVED lines=11> */
.L_x_432:
[----:B------:R-:W-:Y:S05]  /*5560*/  BSYNC.RECONVERGENT B1 ;  /* 0x0000000000017941 */ /* 0x000fea0003800200 */
.L_x_431:
        /* <DEDUP_REMOVED lines=21> */
.L_x_434:
[----:B------:R-:W-:Y:S05]  /*56c0*/  BSYNC.RECONVERGENT B1 ;  /* 0x0000000000017941 */ /* 0x000fea0003800200 */
.L_x_433:
        /* <DEDUP_REMOVED lines=21> */
.L_x_436:
[----:B------:R-:W-:Y:S05]  /*5820*/  BSYNC.RECONVERGENT B1 ;  /* 0x0000000000017941 */ /* 0x000fea0003800200 */
.L_x_435:
        /* <DEDUP_REMOVED lines=21> */
.L_x_438:
[----:B------:R-:W-:Y:S05]  /*5980*/  BSYNC.RECONVERGENT B1 ;  /* 0x0000000000017941 */ /* 0x000fea0003800200 */
.L_x_437:
        /* <DEDUP_REMOVED lines=22> */
.L_x_440:
[----:B------:R-:W-:Y:S05]  /*5af0*/  BSYNC.RECONVERGENT B1 ;  /* 0x0000000000017941 */ /* 0x000fea0003800200 */
.L_x_439:
        /* <DEDUP_REMOVED lines=12> */
.L_x_442:
[----:B------:R-:W-:Y:S05]  /*5bc0*/  BSYNC.RECONVERGENT B1 ;  /* 0x0000000000017941 */ /* 0x000fea0003800200 */
.L_x_441:
        /* <DEDUP_REMOVED lines=31> */
.L_x_444:
[----:B------:R-:W-:Y:S05]  /*5dc0*/  BSYNC.RECONVERGENT B1 ;  /* 0x0000000000017941 */ /* 0x000fea0003800200 */
.L_x_443:
        /* <DEDUP_REMOVED lines=18> */
.L_x_446:
[----:B------:R-:W-:Y:S05]  /*5ef0*/  BSYNC.RECONVERGENT B1 ;  /* 0x0000000000017941 */ /* 0x000fea0003800200 */
.L_x_445:
        /* <DEDUP_REMOVED lines=18> */
.L_x_448:
[----:B------:R-:W-:Y:S05]  /*6020*/  BSYNC.RECONVERGENT B1 ;  /* 0x0000000000017941 */ /* 0x000fea0003800200 */
.L_x_447:
        /* <DEDUP_REMOVED lines=18> */
.L_x_450:
[----:B------:R-:W-:Y:S05]  /*6150*/  BSYNC.RECONVERGENT B1 ;  /* 0x0000000000017941 */ /* 0x000fea0003800200 */
.L_x_449:
        /* <DEDUP_REMOVED lines=18> */
.L_x_452:
[----:B------:R-:W-:Y:S05]  /*6280*/  BSYNC.RECONVERGENT B1 ;  /* 0x0000000000017941 */ /* 0x000fea0003800200 */
.L_x_451:
        /* <DEDUP_REMOVED lines=18> */
.L_x_454:
[----:B------:R-:W-:Y:S05]  /*63b0*/  BSYNC.RECONVERGENT B1 ;  /* 0x0000000000017941 */ /* 0x000fea0003800200 */
.L_x_453:
[----:B------:R-:W-:Y:S01]  /*63c0*/  FSETP.GEU.AND P0, PT, R7, R0, PT ;  /* 0x000000000700720b */ /* 0x000fe20003f0e000 */
[----:B------:R-:W-:Y:S02]  /*63d0*/  IMAD.MOV.U32 R2, RZ, RZ, R7 ;  /* 0x000000ffff027224 */ /* 0x000fe400078e0007 */
[----:B------:R-:W-:Y:S02]  /*63e0*/  IMAD.MOV.U32 R3, RZ, RZ, R9 ;  /* 0x000000ffff037224 */ /* 0x000fe400078e0009 */
[----:B------:R-:W-:-:S08]  /*63f0*/  IMAD.MOV.U32 R4, RZ, RZ, R8 ;  /* 0x000000ffff047224 */ /* 0x000fd000078e0008 */
        /* <DEDUP_REMOVED lines=13> */
.L_x_337:
[----:B------:R-:W-:Y:S05]  /*64d0*/  BSYNC.RECONVERGENT B0 ;  /* 0x0000000000007941 */ /* 0x000fea0003800200 */
.L_x_304:
[----:B------:R-:W-:Y:S05]  /*64e0*/  @P1 EXIT ;  /* 0x000000000000194d */ /* 0x000fea0003800000 */
[----:B0-----:R-:W0:Y:S01]  /*64f0*/  LDC.64 R6, c[0x0][0x388] ;  /* 0x0000e200ff067b82 */ /* 0x001e220000000a00 */
[----:B------:R-:W-:Y:S02]  /*6500*/  IMAD.MOV.U32 R5, RZ, RZ, R4 ;  /* 0x000000ffff057224 */ /* 0x000fe400078e0004 */
[----:B------:R-:W-:-:S05]  /*6510*/  IMAD.MOV.U32 R4, RZ, RZ, R3 ;  /* 0x000000ffff047224 */ /* 0x000fca00078e0003 */
[----:B0-----:R-:W-:Y:S04]  /*6520*/  STG.E.64 desc[UR10][R6.64+0x8], R4 ;  /* 0x0000080406007986 */ /* 0x001fe8000c101b0a */
[----:B------:R-:W-:Y:S01]  /*6530*/  STG.E desc[UR10][R6.64], R2 ;  /* 0x0000000206007986 */ /* 0x000fe2000c10190a */
[----:B------:R-:W-:Y:S05]  /*6540*/  EXIT ;  /* 0x000000000000794d */ /* 0x000fea0003800000 */
.L_x_455:
        /* <DEDUP_REMOVED lines=11> */
.L_x_1118:


//--------------------- .text._ZN6thrust24THRUST_300001_SM_1000_NS8cuda_cub4core6detail13_kernel_agentINS1_8__reduce10DrainAgentIlEEJN3cub18CUB_300001_SM_10009GridQueueIyEElEEEvDpT0_ --------------------------
	.section	.text._ZN6thrust24THRUST_300001_SM_1000_NS8cuda_cub4core6detail13_kernel_agentINS1_8__reduce10DrainAgentIlEEJN3cub18CUB_300001_SM_10009GridQueueIyEElEEEvDpT0_,"ax",@progbits
	.align	128
        .global         _ZN6thrust24THRUST_300001_SM_1000_NS8cuda_cub4core6detail13_kernel_agentINS1_8__reduce10DrainAgentIlEEJN3cub18CUB_300001_SM_10009GridQueueIyEElEEEvDpT0_
        .type           _ZN6thrust24THRUST_300001_SM_1000_NS8cuda_cub4core6detail13_kernel_agentINS1_8__reduce10DrainAgentIlEEJN3cub18CUB_300001_SM_10009GridQueueIyEElEEEvDpT0_,@function
        .size           _ZN6thrust24THRUST_300001_SM_1000_NS8cuda_cub4core6detail13_kernel_agentINS1_8__reduce10DrainAgentIlEEJN3cub18CUB_300001_SM_10009GridQueueIyEElEEEvDpT0_,(.L_x_1119 - _ZN6thrust24THRUST_300001_SM_1000_NS8cuda_cub4core6detail13_kernel_agentINS1_8__reduce10DrainAgentIlEEJN3cub18CUB_300001_SM_10009GridQueueIyEElEEEvDpT0_)
        .other          _ZN6thrust24THRUST_300001_SM_1000_NS8cuda_cub4core6detail13_kernel_agentINS1_8__reduce10DrainAgentIlEEJN3cub18CUB_300001_SM_10009GridQueueIyEElEEEvDpT0_,@"STO_CUDA_ENTRY STV_DEFAULT"
_ZN6thrust24THRUST_300001_SM_1000_NS8cuda_cub4core6detail13_kernel_agentINS1_8__reduce10DrainAgentIlEEJN3cub18CUB_300001_SM_10009GridQueueIyEElEEEvDpT0_:
.text._ZN6thrust24THRUST_300001_SM_1000_NS8cuda_cub4core6detail13_kernel_agentINS1_8__reduce10DrainAgentIlEEJN3cub18CUB_300001_SM_10009GridQueueIyEElEEEvDpT0_:
[----:B------:R-:W-:Y:S08]  /*0000*/  LDC R1, c[0x0][0x37c] ;  /* 0x0000df00ff017b82 */ /* 0x000ff00000000800 */
[----:B------:R-:W0:Y:S01]  /*0010*/  LDC.64 R2, c[0x0][0x380] ;  /* 0x0000e000ff027b82 */ /* 0x000e220000000a00 */
[----:B------:R-:W0:Y:S07]  /*0020*/  LDCU.64 UR4, c[0x0][0x358] ;  /* 0x00006b00ff0477ac */ /* 0x000e2e0008000a00 */
[----:B------:R-:W1:Y:S01]  /*0030*/  LDC.64 R4, c[0x0][0x388] ;  /* 0x0000e200ff047b82 */ /* 0x000e620000000a00 */
[----:B0-----:R-:W-:Y:S04]  /*0040*/  STG.E.64 desc[UR4][R2.64+0x8], RZ ;  /* 0x000008ff02007986 */ /* 0x001fe8000c101b04 */
[----:B-1----:R-:W-:Y:S01]  /*0050*/  STG.E.64 desc[UR4][R2.64], R4 ;  /* 0x0000000402007986 */ /* 0x002fe2000c101b04 */
[----:B------:R-:W-:Y:S05]  /*0060*/  EXIT ;  /* 0x000000000000794d */ /* 0x000fea0003800000 */
.L_x_456:
        /* <DEDUP_REMOVED lines=9> */
.L_x_1119:


//--------------------- .text._ZN6thrust24THRUST_300001_SM_1000_NS8cuda_cub4core6detail13_kernel_agentINS1_8__reduce11ReduceAgentINS0_12zip_iteratorIN4cuda3std3__45tupleIJNS0_6detail15normal_iteratorINS0_10device_ptrIfEEEENS0_17counting_iteratorIlNS0_11use_defaultESI_SI_EEEEEEEPNSB_IJflEEESM_lNS1_9__extrema9arg_min_fIflNSA_4lessIfEEEEEEJSL_SN_lN3cub18CUB_300001_SM_100013GridEvenShareIlEENSV_9GridQueueIyEESS_EEEvDpT0_ --------------------------
	.section	.text._ZN6thrust24THRUST_300001_SM_1000_NS8cuda_cub4core6detail13_kernel_agentINS1_8__reduce11ReduceAgentINS0_12zip_iteratorIN4cuda3std3__45tupleIJNS0_6detail15normal_iteratorINS0_10device_ptrIfEEEENS0_17counting_iteratorIlNS0_11use_defaultESI_SI_EEEEEEEPNSB_IJflEEESM_lNS1_9__extrema9arg_min_fIflNSA_4lessIfEEEEEEJSL_SN_lN3cub18CUB_300001_SM_100013GridEvenShareIlEENSV_9GridQueueIyEESS_EEEvDpT0_,"ax",@progbits
	.align	128
        .global         _ZN6thrust24THRUST_300001_SM_1000_NS8cuda_cub4core6detail13_kernel_agentINS1_8__reduce11ReduceAgentINS0_12zip_iteratorIN4cuda3std3__45tupleIJNS0_6detail15normal_iteratorINS0_10device_ptrIfEEEENS0_17counting_iteratorIlNS0_11use_defaultESI_SI_EEEEEEEPNSB_IJflEEESM_lNS1_9__extrema9arg_min_fIflNSA_4lessIfEEEEEEJSL_SN_lN3cub18CUB_300001_SM_100013GridEvenShareIlEENSV_9GridQueueIyEESS_EEEvDpT0_
        .type           _ZN6thrust24THRUST_300001_SM_1000_NS8cuda_cub4core6detail13_kernel_agentINS1_8__reduce11ReduceAgentINS0_12zip_iteratorIN4cuda3std3__45tupleIJNS0_6detail15normal_iteratorINS0_10device_ptrIfEEEENS0_17counting_iteratorIlNS0_11use_defaultESI_SI_EEEEEEEPNSB_IJflEEESM_lNS1_9__extrema9arg_min_fIflNSA_4lessIfEEEEEEJSL_SN_lN3cub18CUB_300001_SM_100013GridEvenShareIlEENSV_9GridQueueIyEESS_EEEvDpT0_,@function
        .size           _ZN6thrust24THRUST_300001_SM_1000_NS8cuda_cub4core6detail13_kernel_agentINS1_8__reduce11ReduceAgentINS0_12zip_iteratorIN4cuda3std3__45tupleIJNS0_6detail15normal_iteratorINS0_10device_ptrIfEEEENS0_17counting_iteratorIlNS0_11use_defaultESI_SI_EEEEEEEPNSB_IJflEEESM_lNS1_9__extrema9arg_min_fIflNSA_4lessIfEEEEEEJSL_SN_lN3cub18CUB_300001_SM_100013GridEvenShareIlEENSV_9GridQueueIyEESS_EEEvDpT0_,(.L_x_1120 - _ZN6thrust24THRUST_300001_SM_1000_NS8cuda_cub4core6detail13_kernel_agentINS1_8__reduce11ReduceAgentINS0_12zip_iteratorIN4cuda3std3__45tupleIJNS0_6detail15normal_iteratorINS0_10device_ptrIfEEEENS0_17counting_iteratorIlNS0_11use_defaultESI_SI_EEEEEEEPNSB_IJflEEESM_lNS1_9__extrema9arg_min_fIflNSA_4lessIfEEEEEEJSL_SN_lN3cub18CUB_300001_SM_100013GridEvenShareIlEENSV_9GridQueueIyEESS_EEEvDpT0_)
        .other          _ZN6thrust24THRUST_300001_SM_1000_NS8cuda_cub4core6detail13_kernel_agentINS1_8__reduce11ReduceAgentINS0_12zip_iteratorIN4cuda3std3__45tupleIJNS0_6detail15normal_iteratorINS0_10device_ptrIfEEEENS0_17counting_iteratorIlNS0_11use_defaultESI_SI_EEEEEEEPNSB_IJflEEESM_lNS1_9__extrema9arg_min_fIflNSA_4lessIfEEEEEEJSL_SN_lN3cub18CUB_300001_SM_100013GridEvenShareIlEENSV_9GridQueueIyEESS_EEEvDpT0_,@"STO_CUDA_ENTRY STV_DEFAULT"
_ZN6thrust24THRUST_300001_SM_1000_NS8cuda_cub4core6detail13_kernel_agentINS1_8__reduce11ReduceAgentINS0_12zip_iteratorIN4cuda3std3__45tupleIJNS0_6detail15normal_iteratorINS0_10device_ptrIfEEEENS0_17counting_iteratorIlNS0_11use_defaultESI_SI_EEEEEEEPNSB_IJflEEESM_lNS1_9__extrema9arg_min_fIflNSA_4lessIfEEEEEEJSL_SN_lN3cub18CUB_300001_SM_100013GridEvenShareIlEENSV_9GridQueueIyEESS_EEEvDpT0_:
.text._ZN6thrust24THRUST_300001_SM_1000_NS8cuda_cub4core6detail13_kernel_agentINS1_8__reduce11ReduceAgentINS0_12zip_iteratorIN4cuda3std3__45tupleIJNS0_6detail15normal_iteratorINS0_10device_ptrIfEEEENS0_17counting_iteratorIlNS0_11use_defaultESI_SI_EEEEEEEPNSB_IJflEEESM_lNS1_9__extrema9arg_min_fIflNSA_4lessIfEEEEEEJSL_SN_lN3cub18CUB_300001_SM_100013GridEvenShareIlEENSV_9GridQueueIyEESS_EEEvDpT0_:
[----:B------:R-:W-:Y:S01]  /*0000*/  LDC R1, c[0x0][0x37c] ;  /* 0x0000df00ff017b82 */ /* 0x000fe20000000800 */
[----:B------:R-:W0:Y:S01]  /*0010*/  S2R R0, SR_CTAID.X ;  /* 0x0000000000007919 */ /* 0x000e220000002500 */
[----:B------:R-:W1:Y:S01]  /*0020*/  LDCU.64 UR4, c[0x0][0x398] ;  /* 0x00007300ff0477ac */ /* 0x000e620008000a00 */
[----:B------:R-:W-:Y:S01]  /*0030*/  BSSY.RECONVERGENT B0, `(.L_x_457) ;  /* 0x00005a6000007945 */ /* 0x000fe20003800200 */
[----:B------:R-:W2:Y:S01]  /*0040*/  LDCU UR6, c[0x0][0x370] ;  /* 0x00006e00ff0677ac */ /* 0x000ea20008000800 */
[----:B------:R-:W3:Y:S01]  /*0050*/  LDCU.64 UR10, c[0x0][0x358] ;  /* 0x00006b00ff0a77ac */ /* 0x000ee20008000a00 */
[----:B-1----:R-:W-:Y:S02]  /*0060*/  IMAD.U32 R15, RZ, RZ, UR4 ;  /* 0x00000004ff0f7e24 */ /* 0x002fe4000f8e00ff */
[----:B------:R-:W-:Y:S01]  /*0070*/  IMAD.U32 R12, RZ, RZ, UR5 ;  /* 0x00000005ff0c7e24 */ /* 0x000fe2000f8e00ff */
[----:B--2---:R-:W-:Y:S01]  /*0080*/  UIMAD UR6, UR6, 0x500, URZ ;  /* 0x00000500060678a4 */ /* 0x004fe2000f8e02ff */
[----:B0-----:R-:W-:-:S05]  /*0090*/  IMAD R7, R0, 0x500, RZ ;  /* 0x0000050000077824 */ /* 0x001fca00078e02ff */
[----:B------:R-:W-:-:S04]  /*00a0*/  IADD3 R2, P1, PT, R7, 0x500, RZ ;  /* 0x0000050007027810 */ /* 0x000fc80007f3e0ff */
[----:B------:R-:W-:Y:S01]  /*00b0*/  ISETP.GT.U32.AND P0, PT, R2, R15, PT ;  /* 0x0000000f0200720c */ /* 0x000fe20003f04070 */
[----:B------:R-:W-:-:S05]  /*00c0*/  IMAD.X R3, RZ, RZ, RZ, P1 ;  /* 0x000000ffff037224 */ /* 0x000fca00008e06ff */
[----:B------:R-:W-:-:S13]  /*00d0*/  ISETP.GT.AND.EX P0, PT, R3, R12, PT, P0 ;  /* 0x0000000c0300720c */ /* 0x000fda0003f04300 */
[----:B---3--:R-:W-:Y:S05]  /*00e0*/  @!P0 BRA `(.L_x_458) ;  /* 0x0000003000288947 */ /* 0x008fea0003800000 */
[----:B------:R-:W0:Y:S01]  /*00f0*/  S2R R6, SR_TID.X ;  /* 0x0000000000067919 */ /* 0x000e220000002100 */
[----:B------:R-:W-:Y:S01]  /*0100*/  IMAD.IADD R9, R15, 0x1, -R7 ;  /* 0x000000010f097824 */ /* 0x000fe200078e0a07 */
[----:B------:R-:W-:Y:S01]  /*0110*/  BSSY.RECONVERGENT B1, `(.L_x_459) ;  /* 0x000000f000017945 */ /* 0x000fe20003800200 */
[----:B------:R-:W-:Y:S01]  /*0120*/  IMAD.MOV.U32 R8, RZ, RZ, RZ ;  /* 0x000000ffff087224 */ /* 0x000fe200078e00ff */
[----:B------:R-:W-:Y:S02]  /*0130*/  CS2R R10, SRZ ;  /* 0x00000000000a7805 */ /* 0x000fe4000001ff00 */
[----:B0-----:R-:W-:Y:S01]  /*0140*/  ISETP.GE.AND P0, PT, R6, R9, PT ;  /* 0x000000090600720c */ /* 0x001fe20003f06270 */
[----:B------:R-:W-:-:S12]  /*0150*/  IMAD.MOV.U32 R12, RZ, RZ, R6 ;  /* 0x000000ffff0c7224 */ /* 0x000fd800078e0006 */
[----:B------:R-:W-:Y:S05]  /*0160*/  @P0 BRA `(.L_x_460) ;  /* 0x0000000000240947 */ /* 0x000fea0003800000 */
[----:B------:R-:W0:Y:S01]  /*0170*/  LDCU.128 UR4, c[0x0][0x380] ;  /* 0x00007000ff0477ac */ /* 0x000e220008000c00 */
[----:B------:R-:W-:-:S05]  /*0180*/  IADD3 R10, P0, PT, R7, R6, RZ ;  /* 0x00000006070a7210 */ /* 0x000fca0007f1e0ff */
[----:B------:R-:W-:Y:S01]  /*0190*/  IMAD.X R11, RZ, RZ, RZ, P0 ;  /* 0x000000ffff0b7224 */ /* 0x000fe200000e06ff */
[----:B0-----:R-:W-:-:S04]  /*01a0*/  LEA R2, P1, R10, UR4, 0x2 ;  /* 0x000000040a027c11 */ /* 0x001fc8000f8210ff */
[----:B------:R-:W-:-:S05]  /*01b0*/  LEA.HI.X R3, R10, UR5, R11, 0x2, P1 ;  /* 0x000000050a037c11 */ /* 0x000fca00088f140b */
[----:B------:R0:W5:Y:S01]  /*01c0*/  LDG.E R8, desc[UR10][R2.64] ;  /* 0x0000000a02087981 */ /* 0x000162000c1e1900 */
[----:B------:R-:W-:Y:S01]  /*01d0*/  IADD3 R10, P0, PT, R10, UR6, RZ ;  /* 0x000000060a0a7c10 */ /* 0x000fe2000ff1e0ff */
[----:B------:R-:W-:-:S03]  /*01e0*/  VIADD R12, R6, 0x100 ;  /* 0x00000100060c7836 */ /* 0x000fc60000000000 */
[----:B------:R-:W-:-:S09]  /*01f0*/  IADD3.X R11, PT, PT, R11, UR7, RZ, P0, !PT ;  /* 0x000000070b0b7c10 */ /* 0x000fd200087fe4ff */
.L_x_460:
[----:B------:R-:W-:Y:S05]  /*0200*/  BSYNC.RECONVERGENT B1 ;  /* 0x0000000000017941 */ /* 0x000fea0003800200 */
.L_x_459:
[----:B------:R-:W-:Y:S01]  /*0210*/  ISETP.GE.AND P0, PT, R12, R9, PT ;  /* 0x000000090c00720c */ /* 0x000fe20003f06270 */
[----:B------:R-:W-:-:S12]  /*0220*/  BSSY.RECONVERGENT B1, `(.L_x_461) ;  /* 0x0000097000017945 */ /* 0x000fd80003800200 */
[----:B------:R-:W-:Y:S05]  /*0230*/  @P0 BRA `(.L_x_462) ;  /* 0x0000000800540947 */ /* 0x000fea0003800000 */
[----:B0-----:R-:W-:Y:S01]  /*0240*/  LOP3.LUT R2, RZ, R12, RZ, 0x33, !PT ;  /* 0x0000000cff027212 */ /* 0x001fe200078e33ff */
[----:B------:R-:W-:Y:S03]  /*0250*/  BSSY.RECONVERGENT B2, `(.L_x_463) ;  /* 0x000002c000027945 */ /* 0x000fe60003800200 */
[----:B------:R-:W-:-:S04]  /*0260*/  IADD3 R15, PT, PT, -R7, R15, R2 ;  /* 0x0000000f070f7210 */ /* 0x000fc80007ffe102 */
[----:B------:R-:W-:-:S04]  /*0270*/  LOP3.LUT R2, R15, 0x300, RZ, 0xc0, !PT ;  /* 0x000003000f027812 */ /* 0x000fc800078ec0ff */
[----:B------:R-:W-:-:S13]  /*0280*/  ISETP.NE.AND P0, PT, R2, 0x300, PT ;  /* 0x000003000200780c */ /* 0x000fda0003f05270 */
[----:B------:R-:W-:Y:S05]  /*0290*/  @!P0 BRA `(.L_x_464) ;  /* 0x00000000009c8947 */ /* 0x000fea0003800000 */
[----:B------:R-:W0:Y:S01]  /*02a0*/  LDCU.128 UR4, c[0x0][0x380] ;  /* 0x00007000ff0477ac */ /* 0x000e220008000c00 */
[----:B------:R-:W-:Y:S02]  /*02b0*/  IADD3 R14, P0, PT, R7, R12, RZ ;  /* 0x0000000c070e7210 */ /* 0x000fe40007f1e0ff */
[----:B------:R-:W-:-:S03]  /*02c0*/  LEA.HI R2, R15, 0x1, RZ, 0x18 ;  /* 0x000000010f027811 */ /* 0x000fc600078fc0ff */
[----:B------:R-:W-:Y:S01]  /*02d0*/  IMAD.X R3, RZ, RZ, RZ, P0 ;  /* 0x000000ffff037224 */ /* 0x000fe200000e06ff */
[----:B------:R-:W-:-:S05]  /*02e0*/  LOP3.LUT R2, R2, 0x3, RZ, 0xc0, !PT ;  /* 0x0000000302027812 */ /* 0x000fca00078ec0ff */
[----:B------:R-:W-:Y:S01]  /*02f0*/  IMAD.MOV R4, RZ, RZ, -R2 ;  /* 0x000000ffff047224 */ /* 0x000fe200078e0a02 */
[C---:B0-----:R-:W-:Y:S02]  /*0300*/  IADD3 R16, P1, PT, R14.reuse, UR6, RZ ;  /* 0x000000060e107c10 */ /* 0x041fe4000ff3e0ff */
[C---:B------:R-:W-:Y:S02]  /*0310*/  LEA R13, P2, R14.reuse, UR4, 0x2 ;  /* 0x000000040e0d7c11 */ /* 0x040fe4000f8410ff */
[----:B------:R-:W-:Y:S02]  /*0320*/  IADD3.X R18, PT, PT, R3, UR7, RZ, P1, !PT ;  /* 0x0000000703127c10 */ /* 0x000fe40008ffe4ff */
[----:B------:R-:W-:-:S09]  /*0330*/  LEA.HI.X R14, R14, UR5, R3, 0x2, P2 ;  /* 0x000000050e0e7c11 */ /* 0x000fd200090f1403 */
.L_x_467:
[----:B------:R-:W-:Y:S02]  /*0340*/  IMAD.MOV.U32 R2, RZ, RZ, R13 ;  /* 0x000000ffff027224 */ /* 0x000fe400078e000d */
[----:B------:R-:W-:-:S05]  /*0350*/  IMAD.MOV.U32 R3, RZ, RZ, R14 ;  /* 0x000000ffff037224 */ /* 0x000fca00078e000e */
[----:B------:R-:W2:Y:S01]  /*0360*/  LDG.E R17, desc[UR10][R2.64] ;  /* 0x0000000a02117981 */ /* 0x000ea2000c1e1900 */
[----:B------:R-:W-:Y:S01]  /*0370*/  VIADD R4, R4, 0x1 ;  /* 0x0000000104047836 */ /* 0x000fe20000000000 */
[----:B------:R-:W-:Y:S01]  /*0380*/  BSSY.RECONVERGENT B3, `(.L_x_465) ;  /* 0x0000013000037945 */ /* 0x000fe20003800200 */
[----:B------:R-:W-:-:S03]  /*0390*/  IADD3 R13, P3, PT, R13, 0x400, RZ ;  /* 0x000004000d0d7810 */ /* 0x000fc60007f7e0ff */
[----:B------:R-:W-:Y:S02]  /*03a0*/  ISETP.NE.AND P2, PT, R4, RZ, PT ;  /* 0x000000ff0400720c */ /* 0x000fe40003f45270 */
[----:B--2--5:R-:W-:-:S13]  /*03b0*/  FSETP.GEU.AND P0, PT, R8, R17, PT ;  /* 0x000000110800720b */ /* 0x024fda0003f0e000 */
[----:B------:R-:W-:Y:S05]  /*03c0*/  @!P0 BRA `(.L_x_466) ;  /* 0x0000000000388947 */ /* 0x000fea0003800000 */
[----:B------:R-:W-:Y:S01]  /*03d0*/  FSETP.GEU.AND P4, PT, R17, R8, PT ;  /* 0x000000081100720b */ /* 0x000fe20003f8e000 */
[----:B------:R-:W-:Y:S02]  /*03e0*/  IMAD.MOV.U32 R3, RZ, RZ, R10 ;  /* 0x000000ffff037224 */ /* 0x000fe400078e000a */
[----:B------:R-:W-:Y:S02]  /*03f0*/  IMAD.MOV.U32 R5, RZ, RZ, R11 ;  /* 0x000000ffff057224 */ /* 0x000fe400078e000b */
[----:B------:R-:W-:Y:S02]  /*0400*/  IMAD.MOV.U32 R2, RZ, RZ, R8 ;  /* 0x000000ffff027224 */ /* 0x000fe400078e0008 */
[----:B------:R-:W-:Y:S02]  /*0410*/  IMAD.MOV.U32 R8, RZ, RZ, R17 ;  /* 0x000000ffff087224 */ /* 0x000fe400078e0011 */
[----:B------:R-:W-:Y:S02]  /*0420*/  IMAD.MOV.U32 R10, RZ, RZ, R16 ;  /* 0x000000ffff0a7224 */ /* 0x000fe400078e0010 */
[----:B------:R-:W-:-:S02]  /*0430*/  IMAD.MOV.U32 R11, RZ, RZ, R18 ;  /* 0x000000ffff0b7224 */ /* 0x000fc400078e0012 */
[CC--:B------:R-:W-:Y:S02]  /*0440*/  @P4 ISETP.GE.U32.AND P0, PT, R3.reuse, R16.reuse, PT ;  /* 0x000000100300420c */ /* 0x0c0fe40003f06070 */
[----:B------:R-:W-:Y:S02]  /*0450*/  @P4 ISETP.LT.U32.AND P1, PT, R3, R16, PT ;  /* 0x000000100300420c */ /* 0x000fe40003f21070 */
[CC--:B------:R-:W-:Y:S02]  /*0460*/  @P4 ISETP.GE.AND.EX P0, PT, R5.reuse, R18.reuse, PT, P0 ;  /* 0x000000120500420c */ /* 0x0c0fe40003f06300 */
[----:B------:R-:W-:Y:S02]  /*0470*/  @P4 ISETP.LT.AND.EX P1, PT, R5, R18, PT, P1 ;  /* 0x000000120500420c */ /* 0x000fe40003f21310 */
[----:B------:R-:W-:Y:S02]  /*0480*/  @P4 FSEL R8, R2, R17, !P0 ;  /* 0x0000001102084208 */ /* 0x000fe40004000000 */
[----:B------:R-:W-:-:S02]  /*0490*/  @P4 SEL R10, R3, R16, P1 ;  /* 0x00000010030a4207 */ /* 0x000fc40000800000 */
[----:B------:R-:W-:-:S07]  /*04a0*/  @P4 SEL R11, R5, R18, P1 ;  /* 0x00000012050b4207 */ /* 0x000fce0000800000 */
.L_x_466:
[----:B------:R-:W-:Y:S05]  /*04b0*/  BSYNC.RECONVERGENT B3 ;  /* 0x0000000000037941 */ /* 0x000fea0003800200 */
.L_x_465:
[----:B------:R-:W-:Y:S01]  /*04c0*/  IADD3 R16, P0, PT, R16, 0x100, RZ ;  /* 0x0000010010107810 */ /* 0x000fe20007f1e0ff */
[----:B------:R-:W-:Y:S02]  /*04d0*/  VIADD R12, R12, 0x100 ;  /* 0x000001000c0c7836 */ /* 0x000fe40000000000 */
[----:B------:R-:W-:Y:S02]  /*04e0*/  IMAD.X R14, RZ, RZ, R14, P3 ;  /* 0x000000ffff0e7224 */ /* 0x000fe400018e060e */
[----:B------:R-:W-:Y:S01]  /*04f0*/  IMAD.X R18, RZ, RZ, R18, P0 ;  /* 0x000000ffff127224 */ /* 0x000fe200000e0612 */
[----:B------:R-:W-:Y:S07]  /*0500*/  @P2 BRA `(.L_x_467) ;  /* 0xfffffffc008c2947 */ /* 0x000fee000383ffff */
.L_x_464:
[----:B------:R-:W-:Y:S05]  /*0510*/  BSYNC.RECONVERGENT B2 ;  /* 0x0000000000027941 */ /* 0x000fea0003800200 */
.L_x_463:
[----:B------:R-:W-:-:S13]  /*0520*/  ISETP.GE.U32.AND P0, PT, R15, 0x300, PT ;  /* 0x000003000f00780c */ /* 0x000fda0003f06070 */
[----:B------:R-:W-:Y:S05]  /*0530*/  @!P0 BRA `(.L_x_462) ;  /* 0x0000000400948947 */ /* 0x000fea0003800000 */
[----:B------:R-:W0:Y:S01]  /*0540*/  LDC.64 R4, c[0x0][0x380] ;  /* 0x0000e000ff047b82 */ /* 0x000e220000000a00 */
[----:B------:R-:W-:-:S07]  /*0550*/  VIADD R12, R12, 0x200 ;  /* 0x000002000c0c7836 */ /* 0x000fce0000000000 */
[----:B------:R-:W1:Y:S02]  /*0560*/  LDC.64 R2, c[0x0][0x388] ;  /* 0x0000e200ff027b82 */ /* 0x000e640000000a00 */
.L_x_476:
[----:B------:R-:W-:-:S05]  /*0570*/  VIADD R14, R12, 0xfffffe00 ;  /* 0xfffffe000c0e7836 */ /* 0x000fca0000000000 */
[----:B------:R-:W-:-:S04]  /*0580*/  IADD3 R19, P0, PT, R7, R14, RZ ;  /* 0x0000000e07137210 */ /* 0x000fc80007f1e0ff */
[----:B------:R-:W-:Y:S02]  /*0590*/  LEA.HI.X.SX32 R22, R14, RZ, 0x1, P0 ;  /* 0x000000ff0e167211 */ /* 0x000fe400000f0eff */
[----:B0-----:R-:W-:-:S04]  /*05a0*/  LEA R16, P0, R19, R4, 0x2 ;  /* 0x0000000413107211 */ /* 0x001fc800078010ff */
[----:B------:R-:W-:-:S05]  /*05b0*/  LEA.HI.X R17, R19, R5, R22, 0x2, P0 ;  /* 0x0000000513117211 */ /* 0x000fca00000f1416 */
[----:B------:R-:W2:Y:S04]  /*05c0*/  LDG.E R25, desc[UR10][R16.64] ;  /* 0x0000000a10197981 */ /* 0x000ea8000c1e1900 */
[----:B-----5:R0:W5:Y:S04]  /*05d0*/  LDG.E R15, desc[UR10][R16.64+0x400] ;  /* 0x0004000a100f7981 */ /* 0x020168000c1e1900 */
[----:B------:R0:W5:Y:S04]  /*05e0*/  LDG.E R13, desc[UR10][R16.64+0x800] ;  /* 0x0008000a100d7981 */ /* 0x000168000c1e1900 */
[----:B------:R0:W5:Y:S01]  /*05f0*/  LDG.E R14, desc[UR10][R16.64+0xc00] ;  /* 0x000c000a100e7981 */ /* 0x000162000c1e1900 */
[----:B-1----:R-:W-:Y:S01]  /*0600*/  IADD3 R23, P1, PT, R19, R2, RZ ;  /* 0x0000000213177210 */ /* 0x002fe20007f3e0ff */
[----:B------:R-:W-:Y:S01]  /*0610*/  BSSY.RECONVERGENT B2, `(.L_x_468) ;  /* 0x0000013000027945 */ /* 0x000fe20003800200 */
[----:B------:R-:W-:-:S02]  /*0620*/  IMAD.MOV.U32 R18, RZ, RZ, R10 ;  /* 0x000000ffff127224 */ /* 0x000fc400078e000a */
[----:B------:R-:W-:Y:S02]  /*0630*/  IMAD.MOV.U32 R21, RZ, RZ, R11 ;  /* 0x000000ffff157224 */ /* 0x000fe400078e000b */
[----:B------:R-:W-:Y:S02]  /*0640*/  IMAD.MOV.U32 R20, RZ, RZ, R8 ;  /* 0x000000ffff147224 */ /* 0x000fe400078e0008 */
[----:B------:R-:W-:Y:S02]  /*0650*/  VIADD R19, R12, 0xffffff00 ;  /* 0xffffff000c137836 */ /* 0x000fe40000000000 */
[----:B------:R-:W-:Y:S01]  /*0660*/  IMAD.X R22, R22, 0x1, R3, P1 ;  /* 0x0000000116167824 */ /* 0x000fe200008e0603 */
[----:B--2---:R-:W-:-:S13]  /*0670*/  FSETP.GEU.AND P0, PT, R8, R25, PT ;  /* 0x000000190800720b */ /* 0x004fda0003f0e000 */
[----:B0-----:R-:W-:Y:S05]  /*0680*/  @!P0 BRA `(.L_x_469) ;  /* 0x00000000002c8947 */ /* 0x001fea0003800000 */
        /* <DEDUP_REMOVED lines=11> */
.L_x_469:
[----:B------:R-:W-:Y:S05]  /*0740*/  BSYNC.RECONVERGENT B2 ;  /* 0x0000000000027941 */ /* 0x000fea0003800200 */
.L_x_468:
[----:B-----5:R-:W-:Y:S01]  /*0750*/  FSETP.GEU.AND P0, PT, R20, R15, PT ;  /* 0x0000000f1400720b */ /* 0x020fe20003f0e000 */
[----:B------:R-:W-:Y:S01]  /*0760*/  BSSY.RECONVERGENT B2, `(.L_x_470) ;  /* 0x0000013000027945 */ /* 0x000fe20003800200 */
[----:B------:R-:W-:Y:S01]  /*0770*/  SHF.R.S32.HI R8, RZ, 0x1f, R19 ;  /* 0x0000001fff087819 */ /* 0x000fe20000011413 */
[----:B------:R-:W-:Y:S01]  /*0780*/  IMAD.MOV.U32 R11, RZ, RZ, R18 ;  /* 0x000000ffff0b7224 */ /* 0x000fe200078e0012 */
[----:B------:R-:W-:Y:S01]  /*0790*/  IADD3 R17, P1, P2, R19, R2, R7 ;  /* 0x0000000213117210 */ /* 0x000fe20007a3e007 */
[----:B------:R-:W-:-:S03]  /*07a0*/  IMAD.MOV.U32 R19, RZ, RZ, R21 ;  /* 0x000000ffff137224 */ /* 0x000fc600078e0015 */
[----:B------:R-:W-:Y:S01]  /*07b0*/  IADD3.X R10, PT, PT, R8, R3, RZ, P1, P2 ;  /* 0x00000003080a7210 */ /* 0x000fe20000fe44ff */
[----:B------:R-:W-:-:S04]  /*07c0*/  IMAD.MOV.U32 R8, RZ, RZ, R20 ;  /* 0x000000ffff087224 */ /* 0x000fc800078e0014 */
        /* <DEDUP_REMOVED lines=12> */
.L_x_471:
[----:B------:R-:W-:Y:S05]  /*0890*/  BSYNC.RECONVERGENT B2 ;  /* 0x0000000000027941 */ /* 0x000fea0003800200 */
.L_x_470:
[----:B------:R-:W-:Y:S01]  /*08a0*/  FSETP.GEU.AND P0, PT, R8, R13, PT ;  /* 0x0000000d0800720b */ /* 0x000fe20003f0e000 */
[C---:B------:R-:W-:Y:S01]  /*08b0*/  VIADD R10, R12.reuse, 0x100 ;  /* 0x000001000c0a7836 */ /* 0x040fe20000000000 */
[----:B------:R-:W-:Y:S01]  /*08c0*/  SHF.R.S32.HI R16, RZ, 0x1f, R12 ;  /* 0x0000001fff107819 */ /* 0x000fe2000001140c */
[----:B------:R-:W-:Y:S01]  /*08d0*/  BSSY.RECONVERGENT B2, `(.L_x_472) ;  /* 0x0000013000027945 */ /* 0x000fe20003800200 */
[----:B------:R-:W-:Y:S01]  /*08e0*/  IADD3 R20, P1, P2, R12, R2, R7 ;  /* 0x000000020c147210 */ /* 0x000fe20007a3e007 */
[----:B------:R-:W-:Y:S02]  /*08f0*/  IMAD.MOV.U32 R17, RZ, RZ, R11 ;  /* 0x000000ffff117224 */ /* 0x000fe400078e000b */
[----:B------:R-:W-:Y:S01]  /*0900*/  IMAD.MOV.U32 R18, RZ, RZ, R19 ;  /* 0x000000ffff127224 */ /* 0x000fe200078e0013 */
[----:B------:R-:W-:Y:S01]  /*0910*/  IADD3.X R22, PT, PT, R16, R3, RZ, P1, P2 ;  /* 0x0000000310167210 */ /* 0x000fe20000fe44ff */
[----:B------:R-:W-:Y:S01]  /*0920*/  IMAD.MOV.U32 R15, RZ, RZ, R8 ;  /* 0x000000ffff0f7224 */ /* 0x000fe200078e0008 */
[----:B------:R-:W-:-:S03]  /*0930*/  SHF.R.S32.HI R16, RZ, 0x1f, R10 ;  /* 0x0000001fff107819 */ /* 0x000fc6000001140a */
        /* <DEDUP_REMOVED lines=12> */
.L_x_473:
[----:B------:R-:W-:Y:S05]  /*0a00*/  BSYNC.RECONVERGENT B2 ;  /* 0x0000000000027941 */ /* 0x000fea0003800200 */
.L_x_472:
[----:B------:R-:W-:Y:S01]  /*0a10*/  FSETP.GEU.AND P0, PT, R15, R14, PT ;  /* 0x0000000e0f00720b */ /* 0x000fe20003f0e000 */
[----:B------:R-:W-:Y:S01]  /*0a20*/  BSSY.RECONVERGENT B2, `(.L_x_474) ;  /* 0x0000012000027945 */ /* 0x000fe20003800200 */
[----:B------:R-:W-:Y:S01]  /*0a30*/  IADD3 R20, P1, P2, R10, R2, R7 ;  /* 0x000000020a147210 */ /* 0x000fe20007a3e007 */
[----:B------:R-:W-:Y:S02]  /*0a40*/  IMAD.MOV.U32 R10, RZ, RZ, R17 ;  /* 0x000000ffff0a7224 */ /* 0x000fe400078e0011 */
[----:B------:R-:W-:Y:S01]  /*0a50*/  IMAD.MOV.U32 R11, RZ, RZ, R18 ;  /* 0x000000ffff0b7224 */ /* 0x000fe200078e0012 */
[----:B------:R-:W-:Y:S01]  /*0a60*/  IADD3.X R13, PT, PT, R16, R3, RZ, P1, P2 ;  /* 0x00000003100d7210 */ /* 0x000fe20000fe44ff */
[----:B------:R-:W-:-:S06]  /*0a70*/  IMAD.MOV.U32 R8, RZ, RZ, R15 ;  /* 0x000000ffff087224 */ /* 0x000fcc00078e000f */
        /* <DEDUP_REMOVED lines=12> */
.L_x_475:
[----:B------:R-:W-:Y:S05]  /*0b40*/  BSYNC.RECONVERGENT B2 ;  /* 0x0000000000027941 */ /* 0x000fea0003800200 */
.L_x_474:
[C---:B------:R-:W-:Y:S02]  /*0b50*/  VIADD R14, R12.reuse, 0x200 ;  /* 0x000002000c0e7836 */ /* 0x040fe40000000000 */
[----:B------:R-:W-:-:S03]  /*0b60*/  VIADD R12, R12, 0x400 ;  /* 0x000004000c0c7836 */ /* 0x000fc60000000000 */
[----:B------:R-:W-:-:S13]  /*0b70*/  ISETP.GE.AND P0, PT, R14, R9, PT ;  /* 0x000000090e00720c */ /* 0x000fda0003f06270 */
[----:B------:R-:W-:Y:S05]  /*0b80*/  @!P0 BRA `(.L_x_476) ;  /* 0xfffffff800788947 */ /* 0x000fea000383ffff */
.L_x_462:
[----:B------:R-:W-:Y:S05]  /*0b90*/  BSYNC.RECONVERGENT B1 ;  /* 0x0000000000017941 */ /* 0x000fea0003800200 */
.L_x_461:
[----:B------:R-:W-:-:S13]  /*0ba0*/  ISETP.GE.AND P0, PT, R9, 0x100, PT ;  /* 0x000001000900780c */ /* 0x000fda0003f06270 */
[----:B------:R-:W-:Y:S05]  /*0bb0*/  @!P0 BRA `(.L_x_477) ;  /* 0x00000010003c8947 */ /* 0x000fea0003800000 */
[----:B------:R-:W1:Y:S01]  /*0bc0*/  S2R R14, SR_LANEID ;  /* 0x00000000000e7919 */ /* 0x000e620000000000 */
[----:B------:R-:W-:Y:S01]  /*0bd0*/  BSSY.RECONVERGENT B1, `(.L_x_478) ;  /* 0x0000015000017945 */ /* 0x000fe20003800200 */
[----:B------:R-:W-:Y:S01]  /*0be0*/  IMAD.MOV.U32 R4, RZ, RZ, R10 ;  /* 0x000000ffff047224 */ /* 0x000fe200078e000a */
[----:B0----5:R-:W0:Y:S01]  /*0bf0*/  SHFL.DOWN PT, R3, R8, 0x1, 0x1f ;  /* 0x08201f0008037f89 */ /* 0x021e2200000e0000 */
[----:B------:R-:W-:Y:S02]  /*0c00*/  IMAD.MOV.U32 R9, RZ, RZ, R11 ;  /* 0x000000ffff097224 */ /* 0x000fe400078e000b */
[----:B------:R-:W-:Y:S01]  /*0c10*/  IMAD.MOV.U32 R2, RZ, RZ, R8 ;  /* 0x000000ffff027224 */ /* 0x000fe200078e0008 */
[----:B------:R2:W3:Y:S04]  /*0c20*/  SHFL.DOWN PT, R5, R10, 0x1, 0x1f ;  /* 0x08201f000a057f89 */ /* 0x0004e800000e0000 */
[----:B------:R2:W4:Y:S01]  /*0c30*/  SHFL.DOWN PT, R12, R11, 0x1, 0x1f ;  /* 0x08201f000b0c7f89 */ /* 0x00052200000e0000 */
[----:B0-----:R-:W-:-:S04]  /*0c40*/  FSETP.GEU.AND P0, PT, R8, R3, PT ;  /* 0x000000030800720b */ /* 0x001fc80003f0e000 */
[----:B-1----:R-:W-:-:S13]  /*0c50*/  ISETP.GT.OR P0, PT, R14, 0x1e, !P0 ;  /* 0x0000001e0e00780c */ /* 0x002fda0004704670 */
        /* <DEDUP_REMOVED lines=12> */
.L_x_479:
[----:B------:R-:W-:Y:S05]  /*0d20*/  BSYNC.RECONVERGENT B1 ;  /* 0x0000000000017941 */ /* 0x000fea0003800200 */
.L_x_478:
        /* <DEDUP_REMOVED lines=21> */
.L_x_481:
[----:B------:R-:W-:Y:S05]  /*0e80*/  BSYNC.RECONVERGENT B1 ;  /* 0x0000000000017941 */ /* 0x000fea0003800200 */
.L_x_480:
        /* <DEDUP_REMOVED lines=21> */
.L_x_483:
[----:B------:R-:W-:Y:S05]  /*0fe0*/  BSYNC.RECONVERGENT B1 ;  /* 0x0000000000017941 */ /* 0x000fea0003800200 */
.L_x_482:
        /* <DEDUP_REMOVED lines=21> */
.L_x_485:
[----:B------:R-:W-:Y:S05]  /*1140*/  BSYNC.RECONVERGENT B1 ;  /* 0x0000000000017941 */ /* 0x000fea0003800200 */
.L_x_484:
        /* <DEDUP_REMOVED lines=22> */
.L_x_487:
[----:B------:R-:W-:Y:S05]  /*12b0*/  BSYNC.RECONVERGENT B1 ;  /* 0x0000000000017941 */ /* 0x000fea0003800200 */
.L_x_486:
[----:B------:R-:W-:Y:S04]  /*12c0*/  BSSY.RECONVERGENT B1, `(.L_x_488) ;  /* 0x000000c000017945 */ /* 0x000fe80003800200 */
[----:B------:R-:W-:Y:S05]  /*12d0*/  @P3 BRA `(.L_x_489) ;  /* 0x0000000000283947 */ /* 0x000fea0003800000 */
[----:B------:R-:W0:Y:S01]  /*12e0*/  S2R R8, SR_CgaCtaId ;  /* 0x0000000000087919 */ /* 0x000e220000008800 */
[----:B------:R-:W-:Y:S01]  /*12f0*/  MOV R7, 0x400 ;  /* 0x0000040000077802 */ /* 0x000fe20000000f00 */
[----:B------:R-:W-:Y:S01]  /*1300*/  IMAD.MOV.U32 R9, RZ, RZ, R2 ;  /* 0x000000ffff097224 */ /* 0x000fe200078e0002 */
[----:B------:R-:W-:-:S04]  /*1310*/  SHF.R.U32.HI R5, RZ, 0x1, R6 ;  /* 0x00000001ff057819 */ /* 0x000fc80000011606 */
[----:B------:R-:W-:Y:S02]  /*1320*/  LOP3.LUT R5, R5, 0x1f0, RZ, 0xc0, !PT ;  /* 0x000001f005057812 */ /* 0x000fe400078ec0ff */
[----:B0-----:R-:W-:-:S05]  /*1330*/  LEA R8, R8, R7, 0x18 ;  /* 0x0000000708087211 */ /* 0x001fca00078ec0ff */
[----:B------:R-:W-:Y:S02]  /*1340*/  IMAD.IADD R5, R5, 0x1, R8 ;  /* 0x0000000105057824 */ /* 0x000fe400078e0208 */
[----:B------:R-:W-:-:S03]  /*1350*/  IMAD.MOV.U32 R8, RZ, RZ, R3 ;  /* 0x000000ffff087224 */ /* 0x000fc600078e0003 */
[----:B------:R0:W-:Y:S04]  /*1360*/  STS [R5+0x8], R4 ;  /* 0x0000080405007388 */ /* 0x0001e80000000800 */
[----:B------:R0:W-:Y:S02]  /*1370*/  STS.64 [R5+0x10], R8 ;  /* 0x0000100805007388 */ /* 0x0001e40000000a00 */
.L_x_489:
[----:B------:R-:W-:Y:S05]  /*1380*/  BSYNC.RECONVERGENT B1 ;  /* 0x0000000000017941 */ /* 0x000fea0003800200 */
.L_x_488:
[----:B------:R-:W-:Y:S01]  /*1390*/  BAR.SYNC.DEFER_BLOCKING 0x0 ;  /* 0x0000000000007b1d */ /* 0x000fe20000010000 */
[----:B------:R-:W-:-:S13]  /*13a0*/  ISETP.NE.AND P2, PT, R6, RZ, PT ;  /* 0x000000ff0600720c */ /* 0x000fda0003f45270 */
[----:B------:R-:W-:Y:S05]  /*13b0*/  @P2 BRA `(.L_x_490) ;  /* 0x0000004400b42947 */ /* 0x000fea0003800000 */
[----:B------:R-:W1:Y:S01]  /*13c0*/  S2R R6, SR_CgaCtaId ;  /* 0x0000000000067919 */ /* 0x000e620000008800 */
[----:B0-----:R-:W-:Y:S01]  /*13d0*/  MOV R9, 0x400 ;  /* 0x0000040000097802 */ /* 0x001fe20000000f00 */
[----:B------:R-:W-:Y:S01]  /*13e0*/  BSSY.RECONVERGENT B1, `(.L_x_491) ;  /* 0x000001a000017945 */ /* 0x000fe20003800200 */
[----:B------:R-:W-:Y:S02]  /*13f0*/  IMAD.MOV.U32 R12, RZ, RZ, R4 ;  /* 0x000000ffff0c7224 */ /* 0x000fe400078e0004 */
[----:B------:R-:W-:Y:S01]  /*1400*/  IMAD.MOV.U32 R7, RZ, RZ, R2 ;  /* 0x000000ffff077224 */ /* 0x000fe200078e0002 */
[----:B-1----:R-:W-:Y:S01]  /*1410*/  LEA R9, R6, R9, 0x18 ;  /* 0x0000000906097211 */ /* 0x002fe200078ec0ff */
[----:B------:R-:W-:-:S04]  /*1420*/  IMAD.MOV.U32 R6, RZ, RZ, R3 ;  /* 0x000000ffff067224 */ /* 0x000fc800078e0003 */
        /* <DEDUP_REMOVED lines=21> */
.L_x_492:
[----:B------:R-:W-:Y:S05]  /*1580*/  BSYNC.RECONVERGENT B1 ;  /* 0x0000000000017941 */ /* 0x000fea0003800200 */
.L_x_491:
        /* <DEDUP_REMOVED lines=18> */
.L_x_494:
[----:B------:R-:W-:Y:S05]  /*16b0*/  BSYNC.RECONVERGENT B1 ;  /* 0x0000000000017941 */ /* 0x000fea0003800200 */
.L_x_493:
        /* <DEDUP_REMOVED lines=18> */
.L_x_496:
[----:B------:R-:W-:Y:S05]  /*17e0*/  BSYNC.RECONVERGENT B1 ;  /* 0x0000000000017941 */ /* 0x000fea0003800200 */
.L_x_495:
        /* <DEDUP_REMOVED lines=18> */
.L_x_498:
[----:B------:R-:W-:Y:S05]  /*1910*/  BSYNC.RECONVERGENT B1 ;  /* 0x0000000000017941 */ /* 0x000fea0003800200 */
.L_x_497:
        /* <DEDUP_REMOVED lines=18> */
.L_x_500:
[----:B------:R-:W-:Y:S05]  /*1a40*/  BSYNC.RECONVERGENT B1 ;  /* 0x0000000000017941 */ /* 0x000fea0003800200 */
.L_x_499:
        /* <DEDUP_REMOVED lines=18> */
.L_x_502:
[----:B------:R-:W-:Y:S05]  /*1b70*/  BSYNC.RECONVERGENT B1 ;  /* 0x0000000000017941 */ /* 0x000fea0003800200 */
.L_x_501:
        /* <DEDUP_REMOVED lines=12> */
[CC--:B------:R-:W-:Y:S02]  /*1c40*/  ISETP.LT.U32.AND P1, PT, R11.reuse, R8.reuse, PT ;  /* 0x000000080b00720c */ /* 0x0c0fe40003f21070 */
[CC--:B------:R-:W-:Y:S02]  /*1c50*/  ISETP.GE.AND.EX P0, PT, R10.reuse, R9.reuse, PT, P0 ;  /* 0x000000090a00720c */ /* 0x0c0fe40003f06300 */
[----:B------:R-:W-:Y:S02]  /*1c60*/  ISETP.LT.AND.EX P1, PT, R10, R9, PT, P1 ;  /* 0x000000090a00720c */ /* 0x000fe40003f21310 */
[----:B------:R-:W-:Y:S02]  /*1c70*/  FSEL R4, R6, R5, !P0 ;  /* 0x0000000506047208 */ /* 0x000fe40004000000 */
[----:B------:R-:W-:-:S02]  /*1c80*/  SEL R3, R11, R8, P1 ;  /* 0x000000080b037207 */ /* 0x000fc40000800000 */
[----:B------:R-:W-:Y:S01]  /*1c90*/  SEL R2, R10, R9, P1 ;  /* 0x000000090a027207 */ /* 0x000fe20000800000 */
[----:B------:R-:W-:Y:S06]  /*1ca0*/  BRA `(.L_x_490) ;  /* 0x0000003c00787947 */ /* 0x000fec0003800000 */
.L_x_477:
[----:B0-----:R-:W-:Y:S01]  /*1cb0*/  LOP3.LUT R2, R6, 0x3e0, RZ, 0xc0, !PT ;  /* 0x000003e006027812 */ /* 0x001fe200078ec0ff */
[----:B------:R-:W-:Y:S01]  /*1cc0*/  BSSY.RECONVERGENT B1, `(.L_x_503) ;  /* 0x000001b000017945 */ /* 0x000fe20003800200 */
[----:B------:R-:W-:Y:S02]  /*1cd0*/  IMAD.MOV.U32 R14, RZ, RZ, R10 ;  /* 0x000000ffff0e7224 */ /* 0x000fe400078e000a */
[----:B------:R-:W-:Y:S02]  /*1ce0*/  IMAD.MOV.U32 R16, RZ, RZ, R11 ;  /* 0x000000ffff107224 */ /* 0x000fe400078e000b */
[----:B------:R-:W-:Y:S01]  /*1cf0*/  VIADD R4, R2, 0x20 ;  /* 0x0000002002047836 */ /* 0x000fe20000000000 */
[----:B------:R-:W-:-:S04]  /*1d00*/  LOP3.LUT R2, RZ, R2, RZ, 0x33, !PT ;  /* 0x00000002ff027212 */ /* 0x000fc800078e33ff */
[----:B------:R-:W-:Y:S01]  /*1d10*/  ISETP.GT.AND P0, PT, R4, R9, PT ;  /* 0x000000090400720c */ /* 0x000fe20003f04270 */
[----:B------:R-:W-:Y:S02]  /*1d20*/  IMAD.IADD R2, R9, 0x1, R2 ;  /* 0x0000000109027824 */ /* 0x000fe400078e0202 */
[----:B-----5:R-:W-:-:S03]  /*1d30*/  IMAD.MOV.U32 R4, RZ, RZ, R8 ;  /* 0x000000ffff047224 */ /* 0x020fc600078e0008 */
        /* <DEDUP_REMOVED lines=19> */
.L_x_504:
[----:B------:R-:W-:Y:S05]  /*1e70*/  BSYNC.RECONVERGENT B1 ;  /* 0x0000000000017941 */ /* 0x000fea0003800200 */
.L_x_503:
        /* <DEDUP_REMOVED lines=22> */
.L_x_506:
[----:B------:R-:W-:Y:S05]  /*1fe0*/  BSYNC.RECONVERGENT B1 ;  /* 0x0000000000017941 */ /* 0x000fea0003800200 */
.L_x_505:
        /* <DEDUP_REMOVED lines=22> */
.L_x_508:
[----:B------:R-:W-:Y:S05]  /*2150*/  BSYNC.RECONVERGENT B1 ;  /* 0x0000000000017941 */ /* 0x000fea0003800200 */
.L_x_507:
        /* <DEDUP_REMOVED lines=22> */
.L_x_510:
[----:B------:R-:W-:Y:S05]  /*22c0*/  BSYNC.RECONVERGENT B1 ;  /* 0x0000000000017941 */ /* 0x000fea0003800200 */
.L_x_509:
        /* <DEDUP_REMOVED lines=23> */
.L_x_512:
[----:B------:R-:W-:Y:S05]  /*2440*/  BSYNC.RECONVERGENT B1 ;  /* 0x0000000000017941 */ /* 0x000fea0003800200 */
.L_x_511:
[----:B------:R-:W-:Y:S04]  /*2450*/  BSSY.RECONVERGENT B1, `(.L_x_513) ;  /* 0x000000c000017945 */ /* 0x000fe80003800200 */
[----:B------:R-:W-:Y:S05]  /*2460*/  @P3 BRA `(.L_x_514) ;  /* 0x0000000000283947 */ /* 0x000fea0003800000 */
[----:B------:R-:W0:Y:S01]  /*2470*/  S2R R8, SR_CgaCtaId ;  /* 0x0000000000087919 */ /* 0x000e220000008800 */
[----:B------:R-:W-:Y:S01]  /*2480*/  MOV R7, 0x400 ;  /* 0x0000040000077802 */ /* 0x000fe20000000f00 */
[----:B------:R-:W-:Y:S01]  /*2490*/  IMAD.MOV.U32 R10, RZ, RZ, R3 ;  /* 0x000000ffff0a7224 */ /* 0x000fe200078e0003 */
[----:B------:R-:W-:Y:S01]  /*24a0*/  SHF.R.U32.HI R5, RZ, 0x1, R6 ;  /* 0x00000001ff057819 */ /* 0x000fe20000011606 */
[----:B------:R-:W-:-:S03]  /*24b0*/  IMAD.MOV.U32 R11, RZ, RZ, R2 ;  /* 0x000000ffff0b7224 */ /* 0x000fc600078e0002 */
[----:B------:R-:W-:Y:S02]  /*24c0*/  LOP3.LUT R5, R5, 0x1f0, RZ, 0xc0, !PT ;  /* 0x000001f005057812 */ /* 0x000fe400078ec0ff */
[----:B0-----:R-:W-:-:S05]  /*24d0*/  LEA R8, R8, R7, 0x18 ;  /* 0x0000000708087211 */ /* 0x001fca00078ec0ff */
[----:B------:R-:W-:-:S05]  /*24e0*/  IMAD.IADD R5, R5, 0x1, R8 ;  /* 0x0000000105057824 */ /* 0x000fca00078e0208 */
[----:B------:R0:W-:Y:S04]  /*24f0*/  STS.64 [R5+0x10], R10 ;  /* 0x0000100a05007388 */ /* 0x0001e80000000a00 */
[----:B------:R0:W-:Y:S02]  /*2500*/  STS [R5+0x8], R4 ;  /* 0x0000080405007388 */ /* 0x0001e40000000800 */
.L_x_514:
[----:B------:R-:W-:Y:S05]  /*2510*/  BSYNC.RECONVERGENT B1 ;  /* 0x0000000000017941 */ /* 0x000fea0003800200 */
.L_x_513:
[----:B------:R-:W-:Y:S01]  /*2520*/  BAR.SYNC.DEFER_BLOCKING 0x0 ;  /* 0x0000000000007b1d */ /* 0x000fe20000010000 */
[----:B------:R-:W-:-:S13]  /*2530*/  ISETP.NE.AND P2, PT, R6, RZ, PT ;  /* 0x000000ff0600720c */ /* 0x000fda0003f45270 */
[----:B------:R-:W-:Y:S05]  /*2540*/  @P2 BRA `(.L_x_490) ;  /* 0x0000003400502947 */ /* 0x000fea0003800000 */
[C---:B------:R-:W-:Y:S01]  /*2550*/  ISETP.GE.AND P0, PT, R9.reuse, 0x21, PT ;  /* 0x000000210900780c */ /* 0x040fe20003f06270 */
[----:B0-----:R-:W-:Y:S01]  /*2560*/  IMAD.MOV.U32 R5, RZ, RZ, R4 ;  /* 0x000000ffff057224 */ /* 0x001fe200078e0004 */
[C---:B------:R-:W-:Y:S01]  /*2570*/  ISETP.GE.AND P5, PT, R9.reuse, 0x41, PT ;  /* 0x000000410900780c */ /* 0x040fe20003fa6270 */
[----:B------:R-:W-:Y:S01]  /*2580*/  IMAD.MOV.U32 R11, RZ, RZ, R3 ;  /* 0x000000ffff0b7224 */ /* 0x000fe200078e0003 */
[C---:B------:R-:W-:Y:S01]  /*2590*/  ISETP.GE.AND P4, PT, R9.reuse, 0x61, PT ;  /* 0x000000610900780c */ /* 0x040fe20003f86270 */
[----:B------:R-:W-:Y:S01]  /*25a0*/  IMAD.MOV.U32 R8, RZ, RZ, R2 ;  /* 0x000000ffff087224 */ /* 0x000fe200078e0002 */
[----:B------:R-:W-:-:S07]  /*25b0*/  ISETP.GE.AND P3, PT, R9, 0x81, PT ;  /* 0x000000810900780c */ /* 0x000fce0003f66270 */
[----:B------:R-:W-:Y:S06]  /*25c0*/  @!P0 BRA `(.L_x_515) ;  /* 0x00000000005c8947 */ /* 0x000fec0003800000 */
        /* <DEDUP_REMOVED lines=22> */
.L_x_516:
[----:B------:R-:W-:Y:S05]  /*2730*/  BSYNC.RECONVERGENT B1 ;  /* 0x0000000000017941 */ /* 0x000fea0003800200 */
.L_x_515:
[----:B------:R-:W-:Y:S02]  /*2740*/  IMAD.MOV.U32 R2, RZ, RZ, R5 ;  /* 0x000000ffff027224 */ /* 0x000fe400078e0005 */
[----:B------:R-:W-:Y:S02]  /*2750*/  IMAD.MOV.U32 R7, RZ, RZ, R11 ;  /* 0x000000ffff077224 */ /* 0x000fe400078e000b */
[----:B------:R-:W-:Y:S01]  /*2760*/  IMAD.MOV.U32 R6, RZ, RZ, R8 ;  /* 0x000000ffff067224 */ /* 0x000fe200078e0008 */
        /* <DEDUP_REMOVED lines=23> */
.L_x_518:
[----:B------:R-:W-:Y:S05]  /*28e0*/  BSYNC.RECONVERGENT B1 ;  /* 0x0000000000017941 */ /* 0x000fea0003800200 */
.L_x_517:
[C---:B------:R-:W-:Y:S01]  /*28f0*/  ISETP.GE.AND P1, PT, R9.reuse, 0xa1, PT ;  /* 0x000000a10900780c */ /* 0x040fe20003f26270 */
[----:B------:R-:W-:Y:S01]  /*2900*/  IMAD.MOV.U32 R3, RZ, RZ, R2 ;  /* 0x000000ffff037224 */ /* 0x000fe200078e0002 */
[C---:B------:R-:W-:Y:S01]  /*2910*/  ISETP.GE.AND P5, PT, R9.reuse, 0xc1, PT ;  /* 0x000000c10900780c */ /* 0x040fe20003fa6270 */
[----:B------:R-:W-:Y:S01]  /*2920*/  IMAD.MOV.U32 R8, RZ, RZ, R6 ;  /* 0x000000ffff087224 */ /* 0x000fe200078e0006 */
[----:B------:R-:W-:Y:S01]  /*2930*/  ISETP.GE.AND P6, PT, R9, 0xe1, PT ;  /* 0x000000e10900780c */ /* 0x000fe20003fc6270 */
[----:B------:R-:W-:Y:S01]  /*2940*/  IMAD.MOV.U32 R9, RZ, RZ, R7 ;  /* 0x000000ffff097224 */ /* 0x000fe200078e0007 */
[----:B------:R-:W-:Y:S11]  /*2950*/  @!P4 BRA `(.L_x_519) ;  /* 0x00000000005cc947 */ /* 0x000ff60003800000 */
        /* <DEDUP_REMOVED lines=13> */
[----:B0-----:R-:W-:Y:S01]  /*2a30*/  @P4 ISETP.GE.U32.AND P0, PT, R7, R10, PT ;  /* 0x0000000a0700420c */ /* 0x001fe20003f06070 */
[----:B------:R-:W-:Y:S02]  /*2a40*/  IMAD.MOV.U32 R9, RZ, RZ, R10 ;  /* 0x000000ffff097224 */ /* 0x000fe400078e000a */
[----:B------:R-:W-:Y:S01]  /*2a50*/  IMAD.MOV.U32 R8, RZ, RZ, R11 ;  /* 0x000000ffff087224 */ /* 0x000fe200078e000b */
[----:B------:R-:W-:-:S04]  /*2a60*/  @P4 ISETP.GE.AND.EX P0, PT, R6, R11, PT, P0 ;  /* 0x0000000b0600420c */ /* 0x000fc80003f06300 */
[----:B------:R-:W-:Y:S02]  /*2a70*/  @P4 FSEL R3, R2, R5, !P0 ;  /* 0x0000000502034208 */ /* 0x000fe40004000000 */
[----:B------:R-:W-:-:S04]  /*2a80*/  @P4 ISETP.LT.U32.AND P0, PT, R7, R10, PT ;  /* 0x0000000a0700420c */ /* 0x000fc80003f01070 */
[----:B------:R-:W-:-:S04]  /*2a90*/  @P4 ISETP.LT.AND.EX P0, PT, R6, R11, PT, P0 ;  /* 0x0000000b0600420c */ /* 0x000fc80003f01300 */
[----:B------:R-:W-:Y:S02]  /*2aa0*/  @P4 SEL R9, R7, R10, P0 ;  /* 0x0000000a07094207 */ /* 0x000fe40000000000 */
[----:B------:R-:W-:-:S07]  /*2ab0*/  @P4 SEL R8, R6, R11, P0 ;  /* 0x0000000b06084207 */ /* 0x000fce0000000000 */
.L_x_520:
[----:B------:R-:W-:Y:S05]  /*2ac0*/  BSYNC.RECONVERGENT B1 ;  /* 0x0000000000017941 */ /* 0x000fea0003800200 */
.L_x_519:
        /* <DEDUP_REMOVED lines=26> */
.L_x_522:
[----:B------:R-:W-:Y:S05]  /*2c70*/  BSYNC.RECONVERGENT B1 ;  /* 0x0000000000017941 */ /* 0x000fea0003800200 */
.L_x_521:
        /* <DEDUP_REMOVED lines=8> */
[----:B0-----:R-:W-:Y:S01]  /*2d00*/  LEA R8, R4, R3, 0x18 ;  /* 0x0000000304087211 */ /* 0x001fe200078ec0ff */
[----:B------:R-:W-:Y:S02]  /*2d10*/  IMAD.MOV.U32 R3, RZ, RZ, R2 ;  /* 0x000000ffff037224 */ /* 0x000fe400078e0002 */
[----:B------:R-:W-:Y:S02]  /*2d20*/  IMAD.MOV.U32 R4, RZ, RZ, R6 ;  /* 0x000000ffff047224 */ /* 0x000fe400078e0006 */
        /* <DEDUP_REMOVED lines=15> */
.L_x_524:
[----:B------:R-:W-:Y:S05]  /*2e20*/  BSYNC.RECONVERGENT B1 ;  /* 0x0000000000017941 */ /* 0x000fea0003800200 */
.L_x_523:
        /* <DEDUP_REMOVED lines=26> */
.L_x_526:
[----:B------:R-:W-:Y:S05]  /*2fd0*/  BSYNC.RECONVERGENT B1 ;  /* 0x0000000000017941 */ /* 0x000fea0003800200 */
.L_x_525:
[----:B------:R-:W-:Y:S02]  /*2fe0*/  IMAD.MOV.U32 R4, RZ, RZ, R5 ;  /* 0x000000ffff047224 */ /* 0x000fe400078e0005 */
[----:B------:R-:W-:Y:S02]  /*2ff0*/  IMAD.MOV.U32 R3, RZ, RZ, R7 ;  /* 0x000000ffff037224 */ /* 0x000fe400078e0007 */
[----:B------:R-:W-:Y:S01]  /*3000*/  IMAD.MOV.U32 R2, RZ, RZ, R8 ;  /* 0x000000ffff027224 */ /* 0x000fe200078e0008 */
[----:B------:R-:W-:Y:S06]  /*3010*/  @!P6 BRA `(.L_x_490) ;  /* 0x00000028009ce947 */ /* 0x000fec0003800000 */
[----:B------:R-:W0:Y:S01]  /*3020*/  S2R R3, SR_CgaCtaId ;  /* 0x0000000000037919 */ /* 0x000e220000008800 */
[----:B------:R-:W-:Y:S01]  /*3030*/  MOV R2, 0x400 ;  /* 0x0000040000027802 */ /* 0x000fe20000000f00 */
[----:B------:R-:W-:-:S03]  /*3040*/  IMAD.MOV.U32 R4, RZ, RZ, R5 ;  /* 0x000000ffff047224 */ /* 0x000fc600078e0005 */
        /* <DEDUP_REMOVED lines=20> */
.L_x_458:
[----:B------:R-:W0:Y:S01]  /*3190*/  S2R R5, SR_TID.X ;  /* 0x0000000000057919 */ /* 0x000e220000002100 */
[----:B------:R-:W1:Y:S02]  /*31a0*/  LDCU.128 UR12, c[0x0][0x380] ;  /* 0x00007000ff0c77ac */ /* 0x000e640008000c00 */
[----:B-1----:R-:W-:Y:S02]  /*31b0*/  IMAD.U32 R10, RZ, RZ, UR12 ;  /* 0x0000000cff0a7e24 */ /* 0x002fe4000f8e00ff */
[----:B------:R-:W-:Y:S01]  /*31c0*/  IMAD.U32 R11, RZ, RZ, UR13 ;  /* 0x0000000dff0b7e24 */ /* 0x000fe2000f8e00ff */
[----:B0-----:R-:W-:-:S05]  /*31d0*/  IADD3 R2, P0, PT, R7, R5, RZ ;  /* 0x0000000507027210 */ /* 0x001fca0007f1e0ff */
[----:B------:R-:W-:Y:S01]  /*31e0*/  IMAD.X R3, RZ, RZ, RZ, P0 ;  /* 0x000000ffff037224 */ /* 0x000fe200000e06ff */
[----:B------:R-:W-:-:S04]  /*31f0*/  LEA R8, P0, R2, R10, 0x2 ;  /* 0x0000000a02087211 */ /* 0x000fc800078010ff */
[----:B------:R-:W-:-:S05]  /*3200*/  LEA.HI.X R9, R2, R11, R3, 0x2, P0 ;  /* 0x0000000b02097211 */ /* 0x000fca00000f1403 */
[----:B------:R-:W2:Y:S04]  /*3210*/  LDG.E R3, desc[UR10][R8.64] ;  /* 0x0000000a08037981 */ /* 0x000ea8000c1e1900 */
[----:B------:R-:W2:Y:S04]  /*3220*/  LDG.E R4, desc[UR10][R8.64+0x400] ;  /* 0x0004000a08047981 */ /* 0x000ea8000c1e1900 */
[----:B------:R-:W3:Y:S04]  /*3230*/  LDG.E R6, desc[UR10][R8.64+0x800] ;  /* 0x0008000a08067981 */ /* 0x000ee8000c1e1900 */
[----:B------:R-:W4:Y:S04]  /*3240*/  LDG.E R16, desc[UR10][R8.64+0xc00] ;  /* 0x000c000a08107981 */ /* 0x000f28000c1e1900 */
[----:B------:R0:W5:Y:S01]  /*3250*/  LDG.E R2, desc[UR10][R8.64+0x1000] ;  /* 0x0010000a08027981 */ /* 0x000162000c1e1900 */
[----:B------:R-:W-:Y:S01]  /*3260*/  IMAD.U32 R13, RZ, RZ, UR14 ;  /* 0x0000000eff0d7e24 */ /* 0x000fe2000f8e00ff */
[----:B------:R-:W-:Y:S01]  /*3270*/  UMOV UR4, URZ ;  /* 0x000000ff00047c82 */ /* 0x000fe20008000000 */
[----:B------:R-:W-:Y:S01]  /*3280*/  IMAD.U32 R14, RZ, RZ, UR15 ;  /* 0x0000000fff0e7e24 */ /* 0x000fe2000f8e00ff */
[----:B------:R-:W-:Y:S01]  /*3290*/  BSSY.RECONVERGENT B1, `(.L_x_527) ;  /* 0x0000013000017945 */ /* 0x000fe20003800200 */
[----:B------:R-:W-:-:S02]  /*32a0*/  ISETP.LE.U32.AND P0, PT, R15, UR6, PT ;  /* 0x000000060f007c0c */ /* 0x000fc4000bf03070 */
[----:B------:R-:W-:Y:S02]  /*32b0*/  IADD3 R17, P4, PT, R7, R13, RZ ;  /* 0x0000000d07117210 */ /* 0x000fe40007f9e0ff */
[----:B--2---:R-:W-:-:S04]  /*32c0*/  FSETP.GEU.AND P1, PT, R4, R3, PT ;  /* 0x000000030400720b */ /* 0x004fc80003f2e000 */
[----:B------:R-:W-:Y:S01]  /*32d0*/  FSEL R3, R4, R3, !P1 ;  /* 0x0000000304037208 */ /* 0x000fe20004800000 */
[----:B------:R-:W-:-:S03]  /*32e0*/  VIADD R4, R5, 0x200 ;  /* 0x0000020005047836 */ /* 0x000fc60000000000 */
[----:B---3--:R-:W-:-:S04]  /*32f0*/  FSETP.GEU.AND P2, PT, R6, R3, PT ;  /* 0x000000030600720b */ /* 0x008fc80003f4e000 */
[----:B------:R-:W-:Y:S01]  /*3300*/  FSEL R3, R6, R3, !P2 ;  /* 0x0000000306037208 */ /* 0x000fe20005000000 */
[----:B------:R-:W-:-:S03]  /*3310*/  VIADD R6, R5, 0x100 ;  /* 0x0000010005067836 */ /* 0x000fc60000000000 */
[----:B----4-:R-:W-:Y:S01]  /*3320*/  FSETP.GEU.AND P3, PT, R3, R16, PT ;  /* 0x000000100300720b */ /* 0x010fe20003f6e000 */
[----:B------:R-:W-:-:S04]  /*3330*/  IMAD.MOV.U32 R7, RZ, RZ, R3 ;  /* 0x000000ffff077224 */ /* 0x000fc800078e0003 */
[----:B------:R-:W-:-:S05]  /*3340*/  @P2 SEL R4, R6, R5, !P1 ;  /* 0x0000000506042207 */ /* 0x000fca0004800000 */
[----:B------:R-:W-:-:S03]  /*3350*/  IMAD.MOV.U32 R6, RZ, RZ, R4 ;  /* 0x000000ffff067224 */ /* 0x000fc600078e0004 */
[----:B0-----:R-:W-:Y:S05]  /*3360*/  @!P3 BRA `(.L_x_528) ;  /* 0x000000000014b947 */ /* 0x001fea0003800000 */
[----:B------:R-:W-:Y:S01]  /*3370*/  FSETP.GEU.AND P1, PT, R16, R3, PT ;  /* 0x000000031000720b */ /* 0x000fe20003f2e000 */
[----:B------:R-:W-:Y:S02]  /*3380*/  IMAD.MOV.U32 R7, RZ, RZ, R16 ;  /* 0x000000ffff077224 */ /* 0x000fe400078e0010 */
[----:B------:R-:W-:-:S10]  /*3390*/  VIADD R6, R5, 0x300 ;  /* 0x0000030005067836 */ /* 0x000fd40000000000 */
[----:B------:R-:W-:Y:S02]  /*33a0*/  @P1 IMAD.MOV.U32 R7, RZ, RZ, R3 ;  /* 0x000000ffff071224 */ /* 0x000fe400078e0003 */
[----:B------:R-:W-:-:S07]  /*33b0*/  @P1 IMAD.MOV.U32 R6, RZ, RZ, R4 ;  /* 0x000000ffff061224 */ /* 0x000fce00078e0004 */
.L_x_528:
[----:B------:R-:W-:Y:S05]  /*33c0*/  BSYNC.RECONVERGENT B1 ;  /* 0x0000000000017941 */ /* 0x000fea0003800200 */
.L_x_527:
[----:B-----5:R-:W-:Y:S01]  /*33d0*/  FSETP.GEU.AND P1, PT, R7, R2, PT ;  /* 0x000000020700720b */ /* 0x020fe20003f2e000 */
[----:B------:R-:W-:Y:S01]  /*33e0*/  IMAD.X R4, RZ, RZ, R14, P4 ;  /* 0x000000ffff047224 */ /* 0x000fe200020e060e */
[----:B------:R-:W-:Y:S01]  /*33f0*/  LOP3.LUT R3, R5, 0x400, RZ, 0xfc, !PT ;  /* 0x0000040005037812 */ /* 0x000fe200078efcff */
[----:B------:R-:W-:Y:S01]  /*3400*/  BSSY.RECONVERGENT B1, `(.L_x_529) ;  /* 0x0000014000017945 */ /* 0x000fe20003800200 */
[-C--:B------:R-:W-:Y:S01]  /*3410*/  IADD3 R19, P3, PT, R6, R17.reuse, RZ ;  /* 0x0000001106137210 */ /* 0x080fe20007f7e0ff */
[----:B------:R-:W-:Y:S01]  /*3420*/  IMAD.MOV.U32 R9, RZ, RZ, R7 ;  /* 0x000000ffff097224 */ /* 0x000fe200078e0007 */
[----:B------:R-:W-:Y:S02]  /*3430*/  IADD3 R16, P2, PT, R3, R17, RZ ;  /* 0x0000001103107210 */ /* 0x000fe40007f5e0ff */
[----:B------:R-:W-:Y:S01]  /*3440*/  IADD3.X R18, PT, PT, R4, UR4, RZ, P3, !PT ;  /* 0x0000000404127c10 */ /* 0x000fe20009ffe4ff */
[----:B------:R-:W-:Y:S01]  /*3450*/  IMAD.MOV.U32 R8, RZ, RZ, R19 ;  /* 0x000000ffff087224 */ /* 0x000fe200078e0013 */
[----:B------:R-:W-:Y:S01]  /*3460*/  ISETP.GE.U32.AND.EX P0, PT, RZ, R12, PT, P0 ;  /* 0x0000000cff00720c */ /* 0x000fe20003f06100 */
[----:B------:R-:W-:-:S02]  /*3470*/  IMAD.X R17, RZ, RZ, R4, P2 ;  /* 0x000000ffff117224 */ /* 0x000fc400010e0604 */
[----:B------:R-:W-:Y:S01]  /*3480*/  IMAD.MOV.U32 R4, RZ, RZ, R18 ;  /* 0x000000ffff047224 */ /* 0x000fe200078e0012 */
[----:B------:R-:W-:Y:S09]  /*3490*/  @!P1 BRA `(.L_x_530) ;  /* 0x0000000000289947 */ /* 0x000ff20003800000 */
[----:B------:R-:W-:Y:S01]  /*34a0*/  FSETP.GEU.AND P2, PT, R2, R7, PT ;  /* 0x000000070200720b */ /* 0x000fe20003f4e000 */
[----:B------:R-:W-:Y:S02]  /*34b0*/  IMAD.U32 R4, RZ, RZ, UR4 ;  /* 0x00000004ff047e24 */ /* 0x000fe4000f8e00ff */
[----:B------:R-:W-:Y:S02]  /*34c0*/  IMAD.MOV.U32 R9, RZ, RZ, R2 ;  /* 0x000000ffff097224 */ /* 0x000fe400078e0002 */
[----:B------:R-:W-:-:S08]  /*34d0*/  IMAD.MOV.U32 R8, RZ, RZ, R16 ;  /* 0x000000ffff087224 */ /* 0x000fd000078e0010 */
[----:B------:R-:W-:-:S04]  /*34e0*/  @P2 ISETP.GE.U32.AND P1, PT, R6, R3, PT ;  /* 0x000000030600220c */ /* 0x000fc80003f26070 */
[----:B------:R-:W-:Y:S01]  /*34f0*/  @P2 ISETP.GE.AND.EX P1, PT, R4, RZ, PT, P1 ;  /* 0x000000ff0400220c */ /* 0x000fe20003f26310 */
[----:B------:R-:W-:-:S03]  /*3500*/  IMAD.MOV.U32 R4, RZ, RZ, R17 ;  /* 0x000000ffff047224 */ /* 0x000fc600078e0011 */
[----:B------:R-:W-:Y:S02]  /*3510*/  @P2 FSEL R9, R7, R2, !P1 ;  /* 0x0000000207092208 */ /* 0x000fe40004800000 */
[----:B------:R-:W-:Y:S02]  /*3520*/  @P2 SEL R8, R19, R16, !P1 ;  /* 0x0000001013082207 */ /* 0x000fe40004800000 */
[----:B------:R-:W-:-:S07]  /*3530*/  @P2 SEL R4, R18, R17, !P1 ;  /* 0x0000001112042207 */ /* 0x000fce0004800000 */
.L_x_530:
[----:B------:R-:W-:Y:S05]  /*3540*/  BSYNC.RECONVERGENT B1 ;  /* 0x0000000000017941 */ /* 0x000fea0003800200 */
.L_x_529:
[----:B------:R-:W-:Y:S05]  /*3550*/  @P0 BRA `(.L_x_531) ;  /* 0x0000001400200947 */ /* 0x000fea0003800000 */
[----:B------:R-:W0:Y:S01]  /*3560*/  LDCU.64 UR8, c[0x0][0x3e8] ;  /* 0x00007d00ff0877ac */ /* 0x000e220008000a00 */
[----:B------:R-:W-:Y:S01]  /*3570*/  ISETP.NE.AND P0, PT, R5, RZ, PT ;  /* 0x000000ff0500720c */ /* 0x000fe20003f05270 */
[----:B------:R-:W-:Y:S01]  /*3580*/  BSSY.RECONVERGENT B1, `(.L_x_532) ;  /* 0x0000012000017945 */ /* 0x000fe20003800200 */
[----:B------:R-:W-:Y:S01]  /*3590*/  UMOV UR4, 0x8 ;  /* 0x0000000800047882 */ /* 0x000fe20000000000 */
[----:B------:R-:W-:Y:S02]  /*35a0*/  UMOV UR5, 0x0 ;  /* 0x0000000000057882 */ /* 0x000fe40000000000 */
[----:B0-----:R-:W-:-:S04]  /*35b0*/  UIMAD.WIDE.U32 UR4, UR8, 0x1, UR4 ;  /* 0x00000001080478a5 */ /* 0x001fc8000f8e0004 */
[----:B------:R-:W-:Y:S02]  /*35c0*/  UIADD3 UR7, UPT, UPT, UR5, UR9, URZ ;  /* 0x0000000905077290 */ /* 0x000fe4000fffe0ff */
[----:B------:R-:W-:Y:S02]  /*35d0*/  IMAD.U32 R7, RZ, RZ, UR5 ;  /* 0x00000005ff077e24 */ /* 0x000fe4000f8e00ff */
[----:B------:R-:W-:Y:S02]  /*35e0*/  IMAD.U32 R6, RZ, RZ, UR4 ;  /* 0x00000004ff067e24 */ /* 0x000fe4000f8e00ff */
[----:B------:R-:W-:Y:S01]  /*35f0*/  IMAD.U32 R7, RZ, RZ, UR7 ;  /* 0x00000007ff077e24 */ /* 0x000fe2000f8e00ff */
[----:B------:R-:W-:Y:S06]  /*3600*/  @P0 BRA `(.L_x_533) ;  /* 0x0000000000240947 */ /* 0x000fec0003800000 */
[----:B------:R-:W-:Y:S02]  /*3610*/  IMAD.MOV.U32 R16, RZ, RZ, 0x500 ;  /* 0x00000500ff107424 */ /* 0x000fe400078e00ff */
[----:B------:R-:W-:-:S05]  /*3620*/  IMAD.MOV.U32 R17, RZ, RZ, 0x0 ;  /* 0x00000000ff117424 */ /* 0x000fca00078e00ff */
[----:B------:R-:W2:Y:S01]  /*3630*/  ATOMG.E.ADD.64.STRONG.GPU PT, R2, desc[UR10][R6.64], R16 ;  /* 0x80000010060279a8 */ /* 0x000ea200081ef50a */
[----:B------:R-:W0:Y:S01]  /*3640*/  S2UR UR5, SR_CgaCtaId ;  /* 0x00000000000579c3 */ /* 0x000e220000008800 */
[----:B------:R-:W-:Y:S02]  /*3650*/  UMOV UR4, 0x400 ;  /* 0x0000040000047882 */ /* 0x000fe40000000000 */
[----:B0-----:R-:W-:Y:S01]  /*3660*/  ULEA UR4, UR5, UR4, 0x18 ;  /* 0x0000000405047291 */ /* 0x001fe2000f8ec0ff */
[----:B--2---:R-:W-:-:S05]  /*3670*/  IADD3 R2, P0, PT, R2, UR6, RZ ;  /* 0x0000000602027c10 */ /* 0x004fca000ff1e0ff */
[----:B------:R-:W-:-:S05]  /*3680*/  IMAD.X R3, RZ, RZ, R3, P0 ;  /* 0x000000ffff037224 */ /* 0x000fca00000e0603 */
[----:B------:R0:W-:Y:S03]  /*3690*/  STS.64 [UR4+0x98], R2 ;  /* 0x00009802ff007988 */ /* 0x0001e60008000a04 */
.L_x_533:
[----:B------:R-:W-:Y:S05]  /*36a0*/  BSYNC.RECONVERGENT B1 ;  /* 0x0000000000017941 */ /* 0x000fea0003800200 */
.L_x_532:
[----:B------:R-:W1:Y:S08]  /*36b0*/  S2UR UR5, SR_CgaCtaId ;  /* 0x00000000000579c3 */ /* 0x000e700000008800 */
[----:B------:R-:W-:Y:S06]  /*36c0*/  BAR.SYNC.DEFER_BLOCKING 0x0 ;  /* 0x0000000000007b1d */ /* 0x000fec0000010000 */
[----:B------:R-:W-:-:S02]  /*36d0*/  UMOV UR4, 0x400 ;  /* 0x0000040000047882 */ /* 0x000fc40000000000 */
[----:B-1----:R-:W-:-:S06]  /*36e0*/  ULEA UR4, UR5, UR4, 0x18 ;  /* 0x0000000405047291 */ /* 0x002fcc000f8ec0ff */
[----:B------:R-:W-:-:S05]  /*36f0*/  IMAD.U32 R16, RZ, RZ, UR4 ;  /* 0x00000004ff107e24 */ /* 0x000fca000f8e00ff */
[----:B0-----:R-:W0:Y:S02]  /*3700*/  LDS.64 R2, [R16+0x98] ;  /* 0x0000980010027984 */ /* 0x001e240000000a00 */
[----:B0-----:R-:W-:-:S04]  /*3710*/  IADD3 R18, P1, PT, R2, 0x500, RZ ;  /* 0x0000050002127810 */ /* 0x001fc80007f3e0ff */
[----:B------:R-:W-:Y:S01]  /*3720*/  ISETP.GT.U32.AND P0, PT, R18, R15, PT ;  /* 0x0000000f1200720c */ /* 0x000fe20003f04070 */
[----:B------:R-:W-:-:S05]  /*3730*/  IMAD.X R17, RZ, RZ, R3, P1 ;  /* 0x000000ffff117224 */ /* 0x000fca00008e0603 */
[----:B------:R-:W-:-:S13]  /*3740*/  ISETP.GT.AND.EX P0, PT, R17, R12, PT, P0 ;  /* 0x0000000c1100720c */ /* 0x000fda0003f04300 */
[----:B------:R-:W-:Y:S05]  /*3750*/  @P0 BRA `(.L_x_534) ;  /* 0x0000000800340947 */ /* 0x000fea0003800000 */
[----:B------:R-:W-:Y:S01]  /*3760*/  BSSY.RECONVERGENT B1, `(.L_x_534) ;  /* 0x000008c000017945 */ /* 0x000fe20003800200 */
[----:B------:R-:W0:Y:S01]  /*3770*/  LDCU.64 UR8, c[0x0][0x398] ;  /* 0x00007300ff0877ac */ /* 0x000e220008000a00 */
[----:B------:R-:W1:Y:S02]  /*3780*/  LDCU.128 UR12, c[0x0][0x380] ;  /* 0x00007000ff0c77ac */ /* 0x000e640008000c00 */
.L_x_547:
[----:B------:R-:W-:Y:S01]  /*3790*/  IADD3 R22, P0, PT, R5, R2, RZ ;  /* 0x0000000205167210 */ /* 0x000fe20007f1e0ff */
[----:B-1----:R-:W-:Y:S02]  /*37a0*/  IMAD.U32 R10, RZ, RZ, UR12 ;  /* 0x0000000cff0a7e24 */ /* 0x002fe4000f8e00ff */
[----:B------:R-:W-:Y:S02]  /*37b0*/  IMAD.U32 R11, RZ, RZ, UR13 ;  /* 0x0000000dff0b7e24 */ /* 0x000fe4000f8e00ff */
[----:B------:R-:W-:Y:S01]  /*37c0*/  IMAD.X R15, RZ, RZ, R3, P0 ;  /* 0x000000ffff0f7224 */ /* 0x000fe200000e0603 */
[----:B------:R-:W-:-:S04]  /*37d0*/  LEA R18, P0, R22, R10, 0x2 ;  /* 0x0000000a16127211 */ /* 0x000fc800078010ff */
[----:B------:R-:W-:-:S05]  /*37e0*/  LEA.HI.X R19, R22, R11, R15, 0x2, P0 ;  /* 0x0000000b16137211 */ /* 0x000fca00000f140f */
[----:B------:R-:W2:Y:S04]  /*37f0*/  LDG.E R24, desc[UR10][R18.64] ;  /* 0x0000000a12187981 */ /* 0x000ea8000c1e1900 */
[----:B------:R1:W5:Y:S04]  /*3800*/  LDG.E R20, desc[UR10][R18.64+0x400] ;  /* 0x0004000a12147981 */ /* 0x000368000c1e1900 */
[----:B------:R1:W5:Y:S04]  /*3810*/  LDG.E R17, desc[UR10][R18.64+0x800] ;  /* 0x0008000a12117981 */ /* 0x000368000c1e1900 */
[----:B------:R1:W5:Y:S04]  /*3820*/  LDG.E R2, desc[UR10][R18.64+0xc00] ;  /* 0x000c000a12027981 */ /* 0x000368000c1e1900 */
[----:B------:R1:W5:Y:S01]  /*3830*/  LDG.E R12, desc[UR10][R18.64+0x1000] ;  /* 0x0010000a120c7981 */ /* 0x000362000c1e1900 */
[----:B------:R-:W-:Y:S01]  /*3840*/  IMAD.U32 R13, RZ, RZ, UR14 ;  /* 0x0000000eff0d7e24 */ /* 0x000fe2000f8e00ff */
[----:B------:R-:W-:Y:S01]  /*3850*/  BSSY.RECONVERGENT B2, `(.L_x_535) ;  /* 0x0000014000027945 */ /* 0x000fe20003800200 */
[----:B------:R-:W-:-:S02]  /*3860*/  IMAD.U32 R14, RZ, RZ, UR15 ;  /* 0x0000000fff0e7e24 */ /* 0x000fc4000f8e00ff */
[----:B------:R-:W-:Y:S01]  /*3870*/  IMAD.MOV.U32 R21, RZ, RZ, R9 ;  /* 0x000000ffff157224 */ /* 0x000fe200078e0009 */
[----:B------:R-:W-:Y:S01]  /*3880*/  IADD3 R3, P1, PT, R22, R13, RZ ;  /* 0x0000000d16037210 */ /* 0x000fe20007f3e0ff */
[----:B------:R-:W-:Y:S02]  /*3890*/  IMAD.MOV.U32 R22, RZ, RZ, R8 ;  /* 0x000000ffff167224 */ /* 0x000fe400078e0008 */
[----:B------:R-:W-:Y:S02]  /*38a0*/  IMAD.MOV.U32 R23, RZ, RZ, R4 ;  /* 0x000000ffff177224 */ /* 0x000fe400078e0004 */
[----:B------:R-:W-:Y:S01]  /*38b0*/  IMAD.X R15, R15, 0x1, R14, P1 ;  /* 0x000000010f0f7824 */ /* 0x000fe200008e060e */
[----:B--2---:R-:W-:-:S13]  /*38c0*/  FSETP.GEU.AND P0, PT, R9, R24, PT ;  /* 0x000000180900720b */ /* 0x004fda0003f0e000 */
[----:B-1----:R-:W-:Y:S05]  /*38d0*/  @!P0 BRA `(.L_x_536) ;  /* 0x00000000002c8947 */ /* 0x002fea0003800000 */
        /* <DEDUP_REMOVED lines=11> */
.L_x_536:
[----:B0-----:R-:W-:Y:S05]  /*3990*/  BSYNC.RECONVERGENT B2 ;  /* 0x0000000000027941 */ /* 0x001fea0003800200 */
.L_x_535:
[----:B-----5:R-:W-:Y:S01]  /*39a0*/  FSETP.GEU.AND P0, PT, R21, R20, PT ;  /* 0x000000141500720b */ /* 0x020fe20003f0e000 */
[----:B------:R-:W-:Y:S01]  /*39b0*/  BSSY.RECONVERGENT B2, `(.L_x_537) ;  /* 0x0000012000027945 */ /* 0x000fe20003800200 */
[----:B------:R-:W-:Y:S01]  /*39c0*/  IADD3 R9, P1, PT, R3, 0x100, RZ ;  /* 0x0000010003097810 */ /* 0x000fe20007f3e0ff */
[----:B------:R-:W-:Y:S02]  /*39d0*/  IMAD.MOV.U32 R4, RZ, RZ, R21 ;  /* 0x000000ffff047224 */ /* 0x000fe400078e0015 */
[----:B------:R-:W-:Y:S02]  /*39e0*/  IMAD.MOV.U32 R18, RZ, RZ, R22 ;  /* 0x000000ffff127224 */ /* 0x000fe400078e0016 */
[----:B------:R-:W-:Y:S02]  /*39f0*/  IMAD.X R8, RZ, RZ, R15, P1 ;  /* 0x000000ffff087224 */ /* 0x000fe400008e060f */
[----:B------:R-:W-:-:S04]  /*3a00*/  IMAD.MOV.U32 R19, RZ, RZ, R23 ;  /* 0x000000ffff137224 */ /* 0x000fc800078e0017 */
        /* <DEDUP_REMOVED lines=12> */
.L_x_538:
[----:B------:R-:W-:Y:S05]  /*3ad0*/  BSYNC.RECONVERGENT B2 ;  /* 0x0000000000027941 */ /* 0x000fea0003800200 */
.L_x_537:
[----:B------:R-:W-:Y:S01]  /*3ae0*/  FSETP.GEU.AND P0, PT, R4, R17, PT ;  /* 0x000000110400720b */ /* 0x000fe20003f0e000 */
        /* <DEDUP_REMOVED lines=18> */
.L_x_540:
[----:B------:R-:W-:Y:S05]  /*3c10*/  BSYNC.RECONVERGENT B2 ;  /* 0x0000000000027941 */ /* 0x000fea0003800200 */
.L_x_539:
        /* <DEDUP_REMOVED lines=19> */
.L_x_542:
[----:B------:R-:W-:Y:S05]  /*3d50*/  BSYNC.RECONVERGENT B2 ;  /* 0x0000000000027941 */ /* 0x000fea0003800200 */
.L_x_541:
        /* <DEDUP_REMOVED lines=19> */
.L_x_544:
[----:B------:R-:W-:Y:S05]  /*3e90*/  BSYNC.RECONVERGENT B2 ;  /* 0x0000000000027941 */ /* 0x000fea0003800200 */
.L_x_543:
[----:B------:R-:W-:Y:S01]  /*3ea0*/  BAR.SYNC.DEFER_BLOCKING 0x0 ;  /* 0x0000000000007b1d */ /* 0x000fe20000010000 */
[----:B------:R-:W-:-:S05]  /*3eb0*/  ISETP.NE.AND P0, PT, R5, RZ, PT ;  /* 0x000000ff0500720c */ /* 0x000fca0003f05270 */
[----:B------:R-:W-:Y:S08]  /*3ec0*/  BSSY.RECONVERGENT B2, `(.L_x_545) ;  /* 0x000000c000027945 */ /* 0x000ff00003800200 */
[----:B------:R-:W-:Y:S05]  /*3ed0*/  @P0 BRA `(.L_x_546) ;  /* 0x0000000000280947 */ /* 0x000fea0003800000 */
[----:B------:R-:W-:Y:S02]  /*3ee0*/  IMAD.MOV.U32 R18, RZ, RZ, 0x500 ;  /* 0x00000500ff127424 */ /* 0x000fe400078e00ff */
[----:B------:R-:W-:-:S05]  /*3ef0*/  IMAD.MOV.U32 R19, RZ, RZ, 0x0 ;  /* 0x00000000ff137424 */ /* 0x000fca00078e00ff */
[----:B------:R-:W2:Y:S01]  /*3f00*/  ATOMG.E.ADD.64.STRONG.GPU PT, R2, desc[UR10][R6.64], R18 ;  /* 0x80000012060279a8 */ /* 0x000ea200081ef50a */
[----:B------:R-:W0:Y:S01]  /*3f10*/  S2UR UR5, SR_CgaCtaId ;  /* 0x00000000000579c3 */ /* 0x000e220000008800 */
[----:B------:R-:W-:Y:S02]  /*3f20*/  UMOV UR4, 0x400 ;  /* 0x0000040000047882 */ /* 0x000fe40000000000 */
[----:B0-----:R-:W-:-:S06]  /*3f30*/  ULEA UR4, UR5, UR4, 0x18 ;  /* 0x0000000405047291 */ /* 0x001fcc000f8ec0ff */
[----:B------:R-:W-:Y:S01]  /*3f40*/  IMAD.U32 R16, RZ, RZ, UR4 ;  /* 0x00000004ff107e24 */ /* 0x000fe2000f8e00ff */
[----:B--2---:R-:W-:-:S05]  /*3f50*/  IADD3 R2, P0, PT, R2, UR6, RZ ;  /* 0x0000000602027c10 */ /* 0x004fca000ff1e0ff */
[----:B------:R-:W-:-:S05]  /*3f60*/  IMAD.X R3, RZ, RZ, R3, P0 ;  /* 0x000000ffff037224 */ /* 0x000fca00000e0603 */
[----:B------:R0:W-:Y:S03]  /*3f70*/  STS.64 [R16+0x98], R2 ;  /* 0x0000980210007388 */ /* 0x0001e60000000a00 */
.L_x_546:
[----:B------:R-:W-:Y:S05]  /*3f80*/  BSYNC.RECONVERGENT B2 ;  /* 0x0000000000027941 */ /* 0x000fea0003800200 */
.L_x_545:
[----:B------:R-:W-:Y:S01]  /*3f90*/  BAR.SYNC.DEFER_BLOCKING 0x0 ;  /* 0x0000000000007b1d */ /* 0x000fe20000010000 */
[----:B------:R-:W-:Y:S02]  /*3fa0*/  IMAD.U32 R15, RZ, RZ, UR8 ;  /* 0x00000008ff0f7e24 */ /* 0x000fe4000f8e00ff */
[----:B------:R-:W-:-:S03]  /*3fb0*/  IMAD.U32 R12, RZ, RZ, UR9 ;  /* 0x00000009ff0c7e24 */ /* 0x000fc6000f8e00ff */
[----:B0-----:R-:W0:Y:S02]  /*3fc0*/  LDS.64 R2, [R16+0x98] ;  /* 0x0000980010027984 */ /* 0x001e240000000a00 */
[----:B0-----:R-:W-:-:S04]  /*3fd0*/  IADD3 R18, P1, PT, R2, 0x500, RZ ;  /* 0x0000050002127810 */ /* 0x001fc80007f3e0ff */
[----:B------:R-:W-:Y:S01]  /*3fe0*/  ISETP.GT.U32.AND P0, PT, R18, R15, PT ;  /* 0x0000000f1200720c */ /* 0x000fe20003f04070 */
[----:B------:R-:W-:-:S05]  /*3ff0*/  IMAD.X R17, RZ, RZ, R3, P1 ;  /* 0x000000ffff117224 */ /* 0x000fca00008e0603 */
[----:B------:R-:W-:-:S13]  /*4000*/  ISETP.GT.AND.EX P0, PT, R17, R12, PT, P0 ;  /* 0x0000000c1100720c */ /* 0x000fda0003f04300 */
[----:B------:R-:W-:Y:S05]  /*4010*/  @!P0 BRA `(.L_x_547) ;  /* 0xfffffff400dc8947 */ /* 0x000fea000383ffff */
[----:B------:R-:W-:Y:S05]  /*4020*/  BSYNC.RECONVERGENT B1 ;  /* 0x0000000000017941 */ /* 0x000fea0003800200 */
.L_x_534:
[----:B------:R-:W-:Y:S01]  /*4030*/  ISETP.GE.U32.AND P0, PT, R2, R15, PT ;  /* 0x0000000f0200720c */ /* 0x000fe20003f06070 */
[----:B------:R-:W-:Y:S03]  /*4040*/  BSSY.RECONVERGENT B1, `(.L_x_531) ;  /* 0x0000099000017945 */ /* 0x000fe60003800200 */
[----:B------:R-:W-:-:S13]  /*4050*/  ISETP.GE.AND.EX P0, PT, R3, R12, PT, P0 ;  /* 0x0000000c0300720c */ /* 0x000fda0003f06300 */
[----:B------:R-:W-:Y:S05]  /*4060*/  @P0 BRA `(.L_x_548) ;  /* 0x0000000800580947 */ /* 0x000fea0003800000 */
[----:B------:R-:W-:-:S05]  /*4070*/  IMAD.IADD R12, R15, 0x1, -R2 ;  /* 0x000000010f0c7824 */ /* 0x000fca00078e0a02 */
[----:B------:R-:W-:-:S13]  /*4080*/  ISETP.GE.AND P0, PT, R5, R12, PT ;  /* 0x0000000c0500720c */ /* 0x000fda0003f06270 */
[----:B------:R-:W-:Y:S05]  /*4090*/  @P0 BRA `(.L_x_548) ;  /* 0x00000008004c0947 */ /* 0x000fea0003800000 */
[----:B------:R-:W-:Y:S01]  /*40a0*/  LOP3.LUT R16, RZ, R5, RZ, 0x33, !PT ;  /* 0x00000005ff107212 */ /* 0x000fe200078e33ff */
[----:B------:R-:W-:Y:S03]  /*40b0*/  BSSY.RECONVERGENT B2, `(.L_x_549) ;  /* 0x000002d000027945 */ /* 0x000fe60003800200 */
[----:B------:R-:W-:Y:S01]  /*40c0*/  IADD3 R16, PT, PT, -R2, R15, R16 ;  /* 0x0000000f02107210 */ /* 0x000fe20007ffe110 */
[----:B------:R-:W-:-:S03]  /*40d0*/  IMAD.MOV.U32 R15, RZ, RZ, R5 ;  /* 0x000000ffff0f7224 */ /* 0x000fc600078e0005 */
[----:B------:R-:W-:-:S04]  /*40e0*/  LOP3.LUT R6, R16, 0x300, RZ, 0xc0, !PT ;  /* 0x0000030010067812 */ /* 0x000fc800078ec0ff */
[----:B------:R-:W-:-:S13]  /*40f0*/  ISETP.NE.AND P0, PT, R6, 0x300, PT ;  /* 0x000003000600780c */ /* 0x000fda0003f05270 */
[----:B------:R-:W-:Y:S05]  /*4100*/  @!P0 BRA `(.L_x_550) ;  /* 0x00000000009c8947 */ /* 0x000fea0003800000 */
[----:B------:R-:W-:Y:S01]  /*4110*/  IADD3 R18, P0, PT, R5, R2, RZ ;  /* 0x0000000205127210 */ /* 0x000fe20007f1e0ff */
[----:B------:R-:W-:Y:S01]  /*4120*/  IMAD.MOV.U32 R15, RZ, RZ, R5 ;  /* 0x000000ffff0f7224 */ /* 0x000fe200078e0005 */
[----:B------:R-:W-:Y:S02]  /*4130*/  LEA.HI R6, R16, 0x1, RZ, 0x18 ;  /* 0x0000000110067811 */ /* 0x000fe400078fc0ff */
[C---:B------:R-:W-:Y:S01]  /*4140*/  LEA R17, P1, R18.reuse, R10, 0x2 ;  /* 0x0000000a12117211 */ /* 0x040fe200078210ff */
[----:B------:R-:W-:Y:S01]  /*4150*/  IMAD.X R7, RZ, RZ, R3, P0 ;  /* 0x000000ffff077224 */ /* 0x000fe200000e0603 */
[----:B------:R-:W-:Y:S02]  /*4160*/  IADD3 R20, P0, PT, R18, R13, RZ ;  /* 0x0000000d12147210 */ /* 0x000fe40007f1e0ff */
[----:B------:R-:W-:Y:S02]  /*4170*/  LOP3.LUT R6, R6, 0x3, RZ, 0xc0, !PT ;  /* 0x0000000306067812 */ /* 0x000fe400078ec0ff */
[----:B------:R-:W-:Y:S01]  /*4180*/  LEA.HI.X R18, R18, R11, R7, 0x2, P1 ;  /* 0x0000000b12127211 */ /* 0x000fe200008f1407 */
[----:B------:R-:W-:-:S02]  /*4190*/  IMAD.X R14, R7, 0x1, R14, P0 ;  /* 0x00000001070e7824 */ /* 0x000fc400000e060e */
[----:B------:R-:W-:-:S07]  /*41a0*/  IMAD.MOV R10, RZ, RZ, -R6 ;  /* 0x000000ffff0a7224 */ /* 0x000fce00078e0a06 */
.L_x_553:
[----:B------:R-:W-:Y:S02]  /*41b0*/  IMAD.MOV.U32 R6, RZ, RZ, R17 ;  /* 0x000000ffff067224 */ /* 0x000fe400078e0011 */
[----:B------:R-:W-:-:S05]  /*41c0*/  IMAD.MOV.U32 R7, RZ, RZ, R18 ;  /* 0x000000ffff077224 */ /* 0x000fca00078e0012 */
[----:B------:R-:W2:Y:S01]  /*41d0*/  LDG.E R22, desc[UR10][R6.64] ;  /* 0x0000000a06167981 */ /* 0x000ea2000c1e1900 */
[----:B------:R-:W-:Y:S01]  /*41e0*/  VIADD R10, R10, 0x1 ;  /* 0x000000010a0a7836 */ /* 0x000fe20000000000 */
[----:B------:R-:W-:Y:S01]  /*41f0*/  BSSY.RECONVERGENT B3, `(.L_x_551) ;  /* 0x0000013000037945 */ /* 0x000fe20003800200 */
[----:B------:R-:W-:-:S03]  /*4200*/  IADD3 R17, P3, PT, R17, 0x400, RZ ;  /* 0x0000040011117810 */ /* 0x000fc60007f7e0ff */
[----:B------:R-:W-:Y:S02]  /*4210*/  ISETP.NE.AND P2, PT, R10, RZ, PT ;  /* 0x000000ff0a00720c */ /* 0x000fe40003f45270 */
[----:B--2---:R-:W-:-:S13]  /*4220*/  FSETP.GEU.AND P0, PT, R9, R22, PT ;  /* 0x000000160900720b */ /* 0x004fda0003f0e000 */
        /* <DEDUP_REMOVED lines=15> */
.L_x_552:
[----:B------:R-:W-:Y:S05]  /*4320*/  BSYNC.RECONVERGENT B3 ;  /* 0x0000000000037941 */ /* 0x000fea0003800200 */
.L_x_551:
[----:B------:R-:W-:Y:S01]  /*4330*/  IADD3 R20, P0, PT, R20, 0x100, RZ ;  /* 0x0000010014147810 */ /* 0x000fe20007f1e0ff */
[----:B------:R-:W-:Y:S02]  /*4340*/  VIADD R15, R15, 0x100 ;  /* 0x000001000f0f7836 */ /* 0x000fe40000000000 */
[----:B------:R-:W-:Y:S02]  /*4350*/  IMAD.X R18, RZ, RZ, R18, P3 ;  /* 0x000000ffff127224 */ /* 0x000fe400018e0612 */
[----:B------:R-:W-:Y:S01]  /*4360*/  IMAD.X R14, RZ, RZ, R14, P0 ;  /* 0x000000ffff0e7224 */ /* 0x000fe200000e060e */
[----:B------:R-:W-:Y:S07]  /*4370*/  @P2 BRA `(.L_x_553) ;  /* 0xfffffffc008c2947 */ /* 0x000fee000383ffff */
.L_x_550:
[----:B------:R-:W-:Y:S05]  /*4380*/  BSYNC.RECONVERGENT B2 ;  /* 0x0000000000027941 */ /* 0x000fea0003800200 */
.L_x_549:
[----:B------:R-:W-:-:S13]  /*4390*/  ISETP.GE.U32.AND P0, PT, R16, 0x300, PT ;  /* 0x000003001000780c */ /* 0x000fda0003f06070 */
[----:B------:R-:W-:Y:S05]  /*43a0*/  @!P0 BRA `(.L_x_548) ;  /* 0x0000000400888947 */ /* 0x000fea0003800000 */
[----:B------:R-:W0:Y:S01]  /*43b0*/  LDC.64 R10, c[0x0][0x380] ;  /* 0x0000e000ff0a7b82 */ /* 0x000e220000000a00 */
[----:B------:R-:W-:-:S07]  /*43c0*/  VIADD R13, R15, 0x200 ;  /* 0x000002000f0d7836 */ /* 0x000fce0000000000 */
[----:B------:R-:W1:Y:S02]  /*43d0*/  LDC.64 R6, c[0x0][0x388] ;  /* 0x0000e200ff067b82 */ /* 0x000e640000000a00 */
.L_x_562:
[----:B------:R-:W-:-:S05]  /*43e0*/  VIADD R15, R13, 0xfffffe00 ;  /* 0xfffffe000d0f7836 */ /* 0x000fca0000000000 */
[----:B------:R-:W-:-:S05]  /*43f0*/  IADD3 R21, P0, PT, R15, R2, RZ ;  /* 0x000000020f157210 */ /* 0x000fca0007f1e0ff */
[----:B------:R-:W-:Y:S01]  /*4400*/  IMAD.X R22, RZ, RZ, R3, P0 ;  /* 0x000000ffff167224 */ /* 0x000fe200000e0603 */
[----:B0-----:R-:W-:-:S04]  /*4410*/  LEA R16, P0, R21, R10, 0x2 ;  /* 0x0000000a15107211 */ /* 0x001fc800078010ff */
[----:B------:R-:W-:-:S05]  /*4420*/  LEA.HI.X R17, R21, R11, R22, 0x2, P0 ;  /* 0x0000000b15117211 */ /* 0x000fca00000f1416 */
[----:B------:R-:W2:Y:S04]  /*4430*/  LDG.E R24, desc[UR10][R16.64] ;  /* 0x0000000a10187981 */ /* 0x000ea8000c1e1900 */
[----:B------:R0:W5:Y:S04]  /*4440*/  LDG.E R18, desc[UR10][R16.64+0x400] ;  /* 0x0004000a10127981 */ /* 0x000168000c1e1900 */
        /* <DEDUP_REMOVED lines=22> */
.L_x_555:
[----:B------:R-:W-:Y:S05]  /*45b0*/  BSYNC.RECONVERGENT B2 ;  /* 0x0000000000027941 */ /* 0x000fea0003800200 */
.L_x_554:
[----:B-----5:R-:W-:Y:S01]  /*45c0*/  FSETP.GEU.AND P0, PT, R19, R18, PT ;  /* 0x000000121300720b */ /* 0x020fe20003f0e000 */
[----:B------:R-:W-:Y:S01]  /*45d0*/  BSSY.RECONVERGENT B2, `(.L_x_556) ;  /* 0x0000013000027945 */ /* 0x000fe20003800200 */
[----:B------:R-:W-:Y:S01]  /*45e0*/  IADD3 R16, P1, P2, R2, R6, R23 ;  /* 0x0000000602107210 */ /* 0x000fe20007a3e017 */
[----:B------:R-:W-:Y:S02]  /*45f0*/  VIADD R17, R13, 0x100 ;  /* 0x000001000d117836 */ /* 0x000fe40000000000 */
[----:B------:R-:W-:Y:S01]  /*4600*/  IMAD.MOV.U32 R9, RZ, RZ, R19 ;  /* 0x000000ffff097224 */ /* 0x000fe200078e0013 */
[----:B------:R-:W-:Y:S01]  /*4610*/  IADD3.X R23, PT, PT, R3, R7, RZ, P1, P2 ;  /* 0x0000000703177210 */ /* 0x000fe20000fe44ff */
[----:B------:R-:W-:Y:S02]  /*4620*/  IMAD.MOV.U32 R4, RZ, RZ, R21 ;  /* 0x000000ffff047224 */ /* 0x000fe400078e0015 */
        /* <DEDUP_REMOVED lines=13> */
.L_x_557:
[----:B------:R-:W-:Y:S05]  /*4700*/  BSYNC.RECONVERGENT B2 ;  /* 0x0000000000027941 */ /* 0x000fea0003800200 */
.L_x_556:
[----:B------:R-:W-:Y:S01]  /*4710*/  FSETP.GEU.AND P0, PT, R9, R14, PT ;  /* 0x0000000e0900720b */ /* 0x000fe20003f0e000 */
[----:B------:R-:W-:Y:S01]  /*4720*/  BSSY.RECONVERGENT B2, `(.L_x_558) ;  /* 0x0000013000027945 */ /* 0x000fe20003800200 */
[CC--:B------:R-:W-:Y:S01]  /*4730*/  IADD3 R19, P1, P4, R2.reuse, R6.reuse, R13 ;  /* 0x0000000602137210 */ /* 0x0c0fe20007c3e00d */
[----:B------:R-:W-:Y:S01]  /*4740*/  IMAD.MOV.U32 R16, RZ, RZ, R9 ;  /* 0x000000ffff107224 */ /* 0x000fe200078e0009 */
[----:B------:R-:W-:Y:S01]  /*4750*/  IADD3 R20, P2, P3, R2, R6, R17 ;  /* 0x0000000602147210 */ /* 0x000fe20007b5e011 */
        /* <DEDUP_REMOVED lines=15> */
.L_x_559:
[----:B------:R-:W-:Y:S05]  /*4850*/  BSYNC.RECONVERGENT B2 ;  /* 0x0000000000027941 */ /* 0x000fea0003800200 */
.L_x_558:
[----:B------:R-:W-:Y:S01]  /*4860*/  FSETP.GEU.AND P0, PT, R16, R15, PT ;  /* 0x0000000f1000720b */ /* 0x000fe20003f0e000 */
[----:B------:R-:W-:Y:S01]  /*4870*/  BSSY.RECONVERGENT B2, `(.L_x_560) ;  /* 0x0000011000027945 */ /* 0x000fe20003800200 */
[----:B------:R-:W-:Y:S01]  /*4880*/  IADD3.X R19, PT, PT, R3, R7, RZ, P2, P3 ;  /* 0x0000000703137210 */ /* 0x000fe200017e64ff */
        /* <DEDUP_REMOVED lines=15> */
.L_x_561:
[----:B------:R-:W-:Y:S05]  /*4980*/  BSYNC.RECONVERGENT B2 ;  /* 0x0000000000027941 */ /* 0x000fea0003800200 */
.L_x_560:
[C---:B------:R-:W-:Y:S02]  /*4990*/  VIADD R15, R13.reuse, 0x200 ;  /* 0x000002000d0f7836 */ /* 0x040fe40000000000 */
[----:B------:R-:W-:-:S03]  /*49a0*/  VIADD R13, R13, 0x400 ;  /* 0x000004000d0d7836 */ /* 0x000fc60000000000 */
[----:B------:R-:W-:-:S13]  /*49b0*/  ISETP.GE.AND P0, PT, R15, R12, PT ;  /* 0x0000000c0f00720c */ /* 0x000fda0003f06270 */
[----:B------:R-:W-:Y:S05]  /*49c0*/  @!P0 BRA `(.L_x_562) ;  /* 0xfffffff800848947 */ /* 0x000fea000383ffff */
.L_x_548:
[----:B------:R-:W-:Y:S05]  /*49d0*/  BSYNC.RECONVERGENT B1 ;  /* 0x0000000000017941 */ /* 0x000fea0003800200 */
.L_x_531:
        /* <DEDUP_REMOVED lines=22> */
.L_x_564:
[----:B------:R-:W-:Y:S05]  /*4b40*/  BSYNC.RECONVERGENT B1 ;  /* 0x0000000000017941 */ /* 0x000fea0003800200 */
.L_x_563:
        /* <DEDUP_REMOVED lines=21> */
.L_x_566:
[----:B------:R-:W-:Y:S05]  /*4ca0*/  BSYNC.RECONVERGENT B1 ;  /* 0x0000000000017941 */ /* 0x000fea0003800200 */
.L_x_565:
        /* <DEDUP_REMOVED lines=21> */
.L_x_568:
[----:B------:R-:W-:Y:S05]  /*4e00*/  BSYNC.RECONVERGENT B1 ;  /* 0x0000000000017941 */ /* 0x000fea0003800200 */
.L_x_567:
        /* <DEDUP_REMOVED lines=21> */
.L_x_570:
[----:B------:R-:W-:Y:S05]  /*4f60*/  BSYNC.RECONVERGENT B1 ;  /* 0x0000000000017941 */ /* 0x000fea0003800200 */
.L_x_569:
        /* <DEDUP_REMOVED lines=22> */
.L_x_572:
[----:B------:R-:W-:Y:S05]  /*50d0*/  BSYNC.RECONVERGENT B1 ;  /* 0x0000000000017941 */ /* 0x000fea0003800200 */
.L_x_571:
[----:B------:R-:W-:Y:S04]  /*50e0*/  BSSY.RECONVERGENT B1, `(.L_x_573) ;  /* 0x000000c000017945 */ /* 0x000fe80003800200 */
[----:B------:R-:W-:Y:S05]  /*50f0*/  @P3 BRA `(.L_x_574) ;  /* 0x0000000000283947 */ /* 0x000fea0003800000 */
[----:B------:R-:W0:Y:S01]  /*5100*/  S2R R8, SR_CgaCtaId ;  /* 0x0000000000087919 */ /* 0x000e220000008800 */
[----:B------:R-:W-:Y:S02]  /*5110*/  MOV R7, 0x400 ;  /* 0x0000040000077802 */ /* 0x000fe40000000f00 */
[----:B------:R-:W-:-:S04]  /*5120*/  SHF.R.U32.HI R6, RZ, 0x1, R5 ;  /* 0x00000001ff067819 */ /* 0x000fc80000011605 */
[----:B------:R-:W-:Y:S02]  /*5130*/  LOP3.LUT R6, R6, 0x1f0, RZ, 0xc0, !PT ;  /* 0x000001f006067812 */ /* 0x000fe400078ec0ff */
[----:B0-----:R-:W-:-:S05]  /*5140*/  LEA R7, R8, R7, 0x18 ;  /* 0x0000000708077211 */ /* 0x001fca00078ec0ff */
[----:B------:R-:W-:Y:S02]  /*5150*/  IMAD.IADD R9, R6, 0x1, R7 ;  /* 0x0000000106097824 */ /* 0x000fe400078e0207 */
[----:B------:R-:W-:Y:S02]  /*5160*/  IMAD.MOV.U32 R6, RZ, RZ, R3 ;  /* 0x000000ffff067224 */ /* 0x000fe400078e0003 */
[----:B------:R-:W-:Y:S01]  /*5170*/  IMAD.MOV.U32 R7, RZ, RZ, R2 ;  /* 0x000000ffff077224 */ /* 0x000fe200078e0002 */
[----:B------:R0:W-:Y:S04]  /*5180*/  STS [R9+0x8], R4 ;  /* 0x0000080409007388 */ /* 0x0001e80000000800 */
[----:B------:R0:W-:Y:S02]  /*5190*/  STS.64 [R9+0x10], R6 ;  /* 0x0000100609007388 */ /* 0x0001e40000000a00 */
.L_x_574:
[----:B------:R-:W-:Y:S05]  /*51a0*/  BSYNC.RECONVERGENT B1 ;  /* 0x0000000000017941 */ /* 0x000fea0003800200 */
.L_x_573:
        /* <DEDUP_REMOVED lines=24> */
[CC--:B------:R-:W-:Y:S02]  /*5330*/  @P3 ISETP.LT.U32.AND P1, PT, R3.reuse, R10.reuse, PT ;  /* 0x0000000a0300320c */ /* 0x0c0fe40003f21070 */
[CC--:B------:R-:W-:Y:S02]  /*5340*/  @P3 ISETP.GE.AND.EX P0, PT, R2.reuse, R11.reuse, PT, P0 ;  /* 0x0000000b0200320c */ /* 0x0c0fe40003f06300 */
[----:B------:R-:W-:Y:S02]  /*5350*/  @P3 ISETP.LT.AND.EX P1, PT, R2, R11, PT, P1 ;  /* 0x0000000b0200320c */ /* 0x000fe40003f21310 */
[----:B------:R-:W-:Y:S02]  /*5360*/  @P3 FSEL R12, R4, R13, !P0 ;  /* 0x0000000d040c3208 */ /* 0x000fe40004000000 */
[----:B------:R-:W-:-:S02]  /*5370*/  @P3 SEL R10, R3, R10, P1 ;  /* 0x0000000a030a3207 */ /* 0x000fc40000800000 */
[----:B------:R-:W-:-:S07]  /*5380*/  @P3 SEL R14, R2, R11, P1 ;  /* 0x0000000b020e3207 */ /* 0x000fce0000800000 */
.L_x_576:
[----:B------:R-:W-:Y:S05]  /*5390*/  BSYNC.RECONVERGENT B1 ;  /* 0x0000000000017941 */ /* 0x000fea0003800200 */
.L_x_575:
        /* <DEDUP_REMOVED lines=11> */
[-C--:B------:R-:W-:Y:S02]  /*5450*/  @P3 ISETP.LT.U32.AND P1, PT, R10, R2.reuse, PT ;  /* 0x000000020a00320c */ /* 0x080fe40003f21070 */
[CC--:B------:R-:W-:Y:S02]  /*5460*/  @P3 ISETP.GE.AND.EX P0, PT, R14.reuse, R3.reuse, PT, P0 ;  /* 0x000000030e00320c */ /* 0x0c0fe40003f06300 */
[----:B------:R-:W-:Y:S02]  /*5470*/  @P3 ISETP.LT.AND.EX P1, PT, R14, R3, PT, P1 ;  /* 0x000000030e00320c */ /* 0x000fe40003f21310 */
[----:B------:R-:W-:Y:S02]  /*5480*/  @P3 FSEL R4, R12, R15, !P0 ;  /* 0x0000000f0c043208 */ /* 0x000fe40004000000 */
[----:B------:R-:W-:-:S02]  /*5490*/  @P3 SEL R11, R10, R2, P1 ;  /* 0x000000020a0b3207 */ /* 0x000fc40000800000 */
[----:B------:R-:W-:-:S07]  /*54a0*/  @P3 SEL R3, R14, R3, P1 ;  /* 0x000000030e033207 */ /* 0x000fce0000800000 */
.L_x_578:
[----:B------:R-:W-:Y:S05]  /*54b0*/  BSYNC.RECONVERGENT B1 ;  /* 0x0000000000017941 */ /* 0x000fea0003800200 */
.L_x_577:
        /* <DEDUP_REMOVED lines=18> */
.L_x_580:
[----:B------:R-:W-:Y:S05]  /*55e0*/  BSYNC.RECONVERGENT B1 ;  /* 0x0000000000017941 */ /* 0x000fea0003800200 */
.L_x_579:
        /* <DEDUP_REMOVED lines=18> */
.L_x_582:
[----:B------:R-:W-:Y:S05]  /*5710*/  BSYNC.RECONVERGENT B1 ;  /* 0x0000000000017941 */ /* 0x000fea0003800200 */
.L_x_581:
        /* <DEDUP_REMOVED lines=18> */
.L_x_584:
[----:B------:R-:W-:Y:S05]  /*5840*/  BSYNC.RECONVERGENT B1 ;  /* 0x0000000000017941 */ /* 0x000fea0003800200 */
.L_x_583:
        /* <DEDUP_REMOVED lines=18> */
.L_x_586:
[----:B------:R-:W-:Y:S05]  /*5970*/  BSYNC.RECONVERGENT B1 ;  /* 0x0000000000017941 */ /* 0x000fea0003800200 */
.L_x_585:
        /* <DEDUP_REMOVED lines=17> */
.L_x_490:
[----:B------:R-:W-:Y:S05]  /*5a90*/  BSYNC.RECONVERGENT B0 ;  /* 0x0000000000007941 */ /* 0x000fea0003800200 */
.L_x_457:
[----:B------:R-:W-:Y:S05]  /*5aa0*/  @P2 EXIT ;  /* 0x000000000000294d */ /* 0x000fea0003800000 */
[----:B0-----:R-:W0:Y:S01]  /*5ab0*/  LDC.64 R6, c[0x0][0x390] ;  /* 0x0000e400ff067b82 */ /* 0x001e220000000a00 */
[----:B------:R-:W-:-:S04]  /*5ac0*/  LOP3.LUT R3, R3, R2, RZ, 0x3c, !PT ;  /* 0x0000000203037212 */ /* 0x000fc800078e3cff */
[----:B------:R-:W-:-:S04]  /*5ad0*/  LOP3.LUT R2, R3, R2, RZ, 0x3c, !PT ;  /* 0x0000000203027212 */ /* 0x000fc800078e3cff */
[----:B------:R-:W-:Y:S01]  /*5ae0*/  LOP3.LUT R3, R3, R2, RZ, 0x3c, !PT ;  /* 0x0000000203037212 */ /* 0x000fe200078e3cff */
[----:B0-----:R-:W-:-:S05]  /*5af0*/  IMAD.WIDE.U32 R6, R0, 0x10, R6 ;  /* 0x0000001000067825 */ /* 0x001fca00078e0006 */
[----:B------:R-:W-:Y:S04]  /*5b00*/  STG.E.64 desc[UR10][R6.64+0x8], R2 ;  /* 0x0000080206007986 */ /* 0x000fe8000c101b0a */
[----:B------:R-:W-:Y:S01]  /*5b10*/  STG.E desc[UR10][R6.64], R4 ;  /* 0x0000000406007986 */ /* 0x000fe2000c10190a */
[----:B------:R-:W-:Y:S05]  /*5b20*/  EXIT ;  /* 0x000000000000794d */ /* 0x000fea0003800000 */
.L_x_587:
        /* <DEDUP_REMOVED lines=13> */
.L_x_1120:


//--------------------- .text._ZN6thrust24THRUST_300001_SM_1000_NS8cuda_cub4core6detail13_kernel_agentINS1_8__reduce11ReduceAgentINS0_12zip_iteratorIN4cuda3std3__45tupleIJNS0_6detail15normal_iteratorINS0_10device_ptrIfEEEENS0_17counting_iteratorIlNS0_11use_defaultESI_SI_EEEEEEEPNSB_IJflEEESM_lNS1_9__extrema9arg_min_fIflNSA_4lessIfEEEEEEJSL_SN_lSS_EEEvDpT0_ --------------------------
	.section	.text._ZN6thrust24THRUST_300001_SM_1000_NS8cuda_cub4core6detail13_kernel_agentINS1_8__reduce11ReduceAgentINS0_12zip_iteratorIN4cuda3std3__45tupleIJNS0_6detail15normal_iteratorINS0_10device_ptrIfEEEENS0_17counting_iteratorIlNS0_11use_defaultESI_SI_EEEEEEEPNSB_IJflEEESM_lNS1_9__extrema9arg_min_fIflNSA_4lessIfEEEEEEJSL_SN_lSS_EEEvDpT0_,"ax",@progbits
	.align	128
        .global         _ZN6thrust24THRUST_300001_SM_1000_NS8cuda_cub4core6detail13_kernel_agentINS1_8__reduce11ReduceAgentINS0_12zip_iteratorIN4cuda3std3__45tupleIJNS0_6detail15normal_iteratorINS0_10device_ptrIfEEEENS0_17counting_iteratorIlNS0_11use_defaultESI_SI_EEEEEEEPNSB_IJflEEESM_lNS1_9__extrema9arg_min_fIflNSA_4lessIfEEEEEEJSL_SN_lSS_EEEvDpT0_
        .type           _ZN6thrust24THRUST_300001_SM_1000_NS8cuda_cub4core6detail13_kernel_agentINS1_8__reduce11ReduceAgentINS0_12zip_iteratorIN4cuda3std3__45tupleIJNS0_6detail15normal_iteratorINS0_10device_ptrIfEEEENS0_17counting_iteratorIlNS0_11use_defaultESI_SI_EEEEEEEPNSB_IJflEEESM_lNS1_9__extrema9arg_min_fIflNSA_4lessIfEEEEEEJSL_SN_lSS_EEEvDpT0_,@function
        .size           _ZN6thrust24THRUST_300001_SM_1000_NS8cuda_cub4core6detail13_kernel_agentINS1_8__reduce11ReduceAgentINS0_12zip_iteratorIN4cuda3std3__45tupleIJNS0_6detail15normal_iteratorINS0_10device_ptrIfEEEENS0_17counting_iteratorIlNS0_11use_defaultESI_SI_EEEEEEEPNSB_IJflEEESM_lNS1_9__extrema9arg_min_fIflNSA_4lessIfEEEEEEJSL_SN_lSS_EEEvDpT0_,(.L_x_1121 - _ZN6thrust24THRUST_300001_SM_1000_NS8cuda_cub4core6detail13_kernel_agentINS1_8__reduce11ReduceAgentINS0_12zip_iteratorIN4cuda3std3__45tupleIJNS0_6detail15normal_iteratorINS0_10device_ptrIfEEEENS0_17counting_iteratorIlNS0_11use_defaultESI_SI_EEEEEEEPNSB_IJflEEESM_lNS1_9__extrema9arg_min_fIflNSA_4lessIfEEEEEEJSL_SN_lSS_EEEvDpT0_)
        .other          _ZN6thrust24THRUST_300001_SM_1000_NS8cuda_cub4core6detail13_kernel_agentINS1_8__reduce11ReduceAgentINS0_12zip_iteratorIN4cuda3std3__45tupleIJNS0_6detail15normal_iteratorINS0_10device_ptrIfEEEENS0_17counting_iteratorIlNS0_11use_defaultESI_SI_EEEEEEEPNSB_IJflEEESM_lNS1_9__extrema9arg_min_fIflNSA_4lessIfEEEEEEJSL_SN_lSS_EEEvDpT0_,@"STO_CUDA_ENTRY STV_DEFAULT"
_ZN6thrust24THRUST_300001_SM_1000_NS8cuda_cub4core6detail13_kernel_agentINS1_8__reduce11ReduceAgentINS0_12zip_iteratorIN4cuda3std3__45tupleIJNS0_6detail15normal_iteratorINS0_10device_ptrIfEEEENS0_17counting_iteratorIlNS0_11use_defaultESI_SI_EEEEEEEPNSB_IJflEEESM_lNS1_9__extrema9arg_min_fIflNSA_4lessIfEEEEEEJSL_SN_lSS_EEEvDpT0_:
.text._ZN6thrust24THRUST_300001_SM_1000_NS8cuda_cub4core6detail13_kernel_agentINS1_8__reduce11ReduceAgentINS0_12zip_iteratorIN4cuda3std3__45tupleIJNS0_6detail15normal_iteratorINS0_10device_ptrIfEEEENS0_17counting_iteratorIlNS0_11use_defaultESI_SI_EEEEEEEPNSB_IJflEEESM_lNS1_9__extrema9arg_min_fIflNSA_4lessIfEEEEEEJSL_SN_lSS_EEEvDpT0_:
[----:B------:R-:W-:Y:S01]  /*0000*/  LDC R1, c[0x0][0x37c] ;  /* 0x0000df00ff017b82 */ /* 0x000fe20000000800 */
[----:B------:R-:W0:Y:S02]  /*0010*/  LDCU.64 UR4, c[0x0][0x398] ;  /* 0x00007300ff0477ac */ /* 0x000e240008000a00 */
[----:B0-----:R-:W-:-:S04]  /*0020*/  ISETP.NE.U32.AND P0, PT, RZ, UR4, PT ;  /* 0x00000004ff007c0c */ /* 0x001fc8000bf05070 */
[----:B------:R-:W-:-:S13]  /*0030*/  ISETP.NE.AND.EX P0, PT, RZ, UR5, PT, P0 ;  /* 0x00000005ff007c0c */ /* 0x000fda000bf05300 */
[----:B------:R-:W-:Y:S05]  /*0040*/  @!P0 EXIT ;  /* 0x000000000000894d */ /* 0x000fea0003800000 */
[----:B------:R-:W-:Y:S01]  /*0050*/  UISETP.GT.U32.AND UP0, UPT, UR4, 0x4ff, UPT ;  /* 0x000004ff0400788c */ /* 0x000fe2000bf04070 */
[----:B------:R-:W-:Y:S01]  /*0060*/  BSSY.RECONVERGENT B0, `(.L_x_588) ;  /* 0x0000558000007945 */ /* 0x000fe20003800200 */
[----:B------:R-:W0:Y:S02]  /*0070*/  LDCU.64 UR8, c[0x0][0x358] ;  /* 0x00006b00ff0877ac */ /* 0x000e240008000a00 */
[----:B------:R-:W-:-:S09]  /*0080*/  UISETP.GT.AND.EX UP0, UPT, UR5, URZ, UPT, UP0 ;  /* 0x000000ff0500728c */ /* 0x000fd2000bf04300 */
        /* <DEDUP_REMOVED lines=9> */
[----:B------:R-:W1:Y:S01]  /*0120*/  LDC.64 R4, c[0x0][0x380] ;  /* 0x0000e000ff047b82 */ /* 0x000e620000000a00 */
[----:B------:R-:W2:Y:S01]  /*0130*/  LDCU.64 UR6, c[0x0][0x388] ;  /* 0x00007100ff0677ac */ /* 0x000ea20008000a00 */
[----:B-1----:R-:W-:-:S06]  /*0140*/  IMAD.WIDE.U32 R4, R0, 0x4, R4 ;  /* 0x0000000400047825 */ /* 0x002fcc00078e0004 */
[----:B0-----:R1:W5:Y:S01]  /*0150*/  LDG.E R4, desc[UR8][R4.64] ;  /* 0x0000000804047981 */ /* 0x001362000c1e1900 */
[C---:B--2---:R-:W-:Y:S01]  /*0160*/  IADD3 R3, P0, PT, R0.reuse, UR6, RZ ;  /* 0x0000000600037c10 */ /* 0x044fe2000ff1e0ff */
[----:B------:R-:W-:-:S04]  /*0170*/  VIADD R11, R0, 0x100 ;  /* 0x00000100000b7836 */ /* 0x000fc80000000000 */
[----:B------:R-:W-:-:S08]  /*0180*/  IMAD.X R2, RZ, RZ, UR7, P0 ;  /* 0x00000007ff027e24 */ /* 0x000fd000080e06ff */
.L_x_591:
[----:B0-----:R-:W-:Y:S05]  /*0190*/  BSYNC.RECONVERGENT B1 ;  /* 0x0000000000017941 */ /* 0x001fea0003800200 */
.L_x_590:
        /* <DEDUP_REMOVED lines=10> */
[----:B------:R-:W1:Y:S01]  /*0240*/  LDCU.64 UR6, c[0x0][0x388] ;  /* 0x00007100ff0677ac */ /* 0x000e620008000a00 */
[----:B------:R-:W-:-:S04]  /*0250*/  LEA.HI R5, R14, 0x1, RZ, 0x18 ;  /* 0x000000010e057811 */ /* 0x000fc800078fc0ff */
[----:B------:R-:W-:-:S05]  /*0260*/  LOP3.LUT R5, R5, 0x3, RZ, 0xc0, !PT ;  /* 0x0000000305057812 */ /* 0x000fca00078ec0ff */
[----:B------:R-:W-:Y:S01]  /*0270*/  IMAD.MOV R5, RZ, RZ, -R5 ;  /* 0x000000ffff057224 */ /* 0x000fe200078e0a05 */
[C---:B-1----:R-:W-:Y:S01]  /*0280*/  IADD3 R12, P0, PT, R11.reuse, UR6, RZ ;  /* 0x000000060b0c7c10 */ /* 0x042fe2000ff1e0ff */
[----:B0-----:R-:W-:-:S04]  /*0290*/  IMAD.WIDE.U32 R6, R11, 0x4, R6 ;  /* 0x000000040b067825 */ /* 0x001fc800078e0006 */
[----:B------:R-:W-:Y:S02]  /*02a0*/  IMAD.MOV.U32 R9, RZ, RZ, R6 ;  /* 0x000000ffff097224 */ /* 0x000fe400078e0006 */
[----:B------:R-:W-:Y:S02]  /*02b0*/  IMAD.MOV.U32 R10, RZ, RZ, R7 ;  /* 0x000000ffff0a7224 */ /* 0x000fe400078e0007 */
[----:B------:R-:W-:-:S07]  /*02c0*/  IMAD.X R13, RZ, RZ, UR7, P0 ;  /* 0x00000007ff0d7e24 */ /* 0x000fce00080e06ff */
.L_x_598:
        /* <DEDUP_REMOVED lines=17> */
[CC--:B------:R-:W-:Y:S02]  /*03e0*/  @P4 ISETP.LT.U32.AND P0, PT, R7.reuse, R12.reuse, PT ;  /* 0x0000000c0700420c */ /* 0x0c0fe40003f01070 */
[CC--:B------:R-:W-:Y:S02]  /*03f0*/  @P4 ISETP.GE.AND.EX P1, PT, R8.reuse, R13.reuse, PT, P1 ;  /* 0x0000000d0800420c */ /* 0x0c0fe40003f26310 */
[----:B------:R-:W-:Y:S02]  /*0400*/  @P4 ISETP.LT.AND.EX P0, PT, R8, R13, PT, P0 ;  /* 0x0000000d0800420c */ /* 0x000fe40003f01300 */
[----:B------:R-:W-:Y:S02]  /*0410*/  @P4 FSEL R4, R6, R15, !P1 ;  /* 0x0000000f06044208 */ /* 0x000fe40004800000 */
[----:B------:R-:W-:-:S02]  /*0420*/  @P4 SEL R3, R7, R12, P0 ;  /* 0x0000000c07034207 */ /* 0x000fc40000000000 */
[----:B------:R-:W-:-:S07]  /*0430*/  @P4 SEL R2, R8, R13, P0 ;  /* 0x0000000d08024207 */ /* 0x000fce0000000000 */
.L_x_597:
[----:B------:R-:W-:Y:S05]  /*0440*/  BSYNC.RECONVERGENT B3 ;  /* 0x0000000000037941 */ /* 0x000fea0003800200 */
.L_x_596:
[----:B------:R-:W-:Y:S01]  /*0450*/  IADD3 R12, P0, PT, R12, 0x100, RZ ;  /* 0x000001000c0c7810 */ /* 0x000fe20007f1e0ff */
[----:B------:R-:W-:Y:S02]  /*0460*/  VIADD R11, R11, 0x100 ;  /* 0x000001000b0b7836 */ /* 0x000fe40000000000 */
[----:B------:R-:W-:Y:S02]  /*0470*/  IMAD.X R10, RZ, RZ, R10, P3 ;  /* 0x000000ffff0a7224 */ /* 0x000fe400018e060a */
[----:B------:R-:W-:Y:S01]  /*0480*/  IMAD.X R13, RZ, RZ, R13, P0 ;  /* 0x000000ffff0d7224 */ /* 0x000fe200000e060d */
[----:B------:R-:W-:Y:S07]  /*0490*/  @P2 BRA `(.L_x_598) ;  /* 0xfffffffc008c2947 */ /* 0x000fee000383ffff */
.L_x_595:
[----:B------:R-:W-:Y:S05]  /*04a0*/  BSYNC.RECONVERGENT B2 ;  /* 0x0000000000027941 */ /* 0x000fea0003800200 */
.L_x_594:
[----:B------:R-:W-:-:S13]  /*04b0*/  ISETP.GE.U32.AND P0, PT, R14, 0x300, PT ;  /* 0x000003000e00780c */ /* 0x000fda0003f06070 */
[----:B------:R-:W-:Y:S05]  /*04c0*/  @!P0 BRA `(.L_x_593) ;  /* 0x00000004007c8947 */ /* 0x000fea0003800000 */
[----:B------:R-:W0:Y:S01]  /*04d0*/  LDC.64 R8, c[0x0][0x380] ;  /* 0x0000e000ff087b82 */ /* 0x000e220000000a00 */
[----:B------:R-:W-:-:S07]  /*04e0*/  VIADD R10, R11, 0x200 ;  /* 0x000002000b0a7836 */ /* 0x000fce0000000000 */
[----:B------:R-:W1:Y:S02]  /*04f0*/  LDC.64 R6, c[0x0][0x388] ;  /* 0x0000e200ff067b82 */ /* 0x000e640000000a00 */
.L_x_607:
[----:B------:R-:W-:-:S04]  /*0500*/  VIADD R15, R10, 0xfffffe00 ;  /* 0xfffffe000a0f7836 */ /* 0x000fc80000000000 */
[----:B0-----:R-:W-:-:S05]  /*0510*/  IMAD.WIDE R12, R15, 0x4, R8 ;  /* 0x000000040f0c7825 */ /* 0x001fca00078e0208 */
[----:B------:R-:W2:Y:S04]  /*0520*/  LDG.E R19, desc[UR8][R12.64] ;  /* 0x000000080c137981 */ /* 0x000ea8000c1e1900 */
[----:B-----5:R0:W5:Y:S04]  /*0530*/  LDG.E R21, desc[UR8][R12.64+0x400] ;  /* 0x000400080c157981 */ /* 0x020168000c1e1900 */
[----:B------:R0:W5:Y:S04]  /*0540*/  LDG.E R5, desc[UR8][R12.64+0x800] ;  /* 0x000800080c057981 */ /* 0x000168000c1e1900 */
[----:B------:R0:W5:Y:S01]  /*0550*/  LDG.E R11, desc[UR8][R12.64+0xc00] ;  /* 0x000c00080c0b7981 */ /* 0x000162000c1e1900 */
[----:B-1----:R-:W-:Y:S01]  /*0560*/  IADD3 R20, P1, PT, R15, R6, RZ ;  /* 0x000000060f147210 */ /* 0x002fe20007f3e0ff */
[----:B------:R-:W-:Y:S01]  /*0570*/  BSSY.RECONVERGENT B2, `(.L_x_599) ;  /* 0x0000013000027945 */ /* 0x000fe20003800200 */
[----:B------:R-:W-:-:S02]  /*0580*/  IMAD.MOV.U32 R17, RZ, RZ, R3 ;  /* 0x000000ffff117224 */ /* 0x000fc400078e0003 */
[----:B------:R-:W-:Y:S01]  /*0590*/  IMAD.MOV.U32 R18, RZ, RZ, R2 ;  /* 0x000000ffff127224 */ /* 0x000fe200078e0002 */
[----:B------:R-:W-:Y:S01]  /*05a0*/  LEA.HI.X.SX32 R15, R15, R7, 0x1, P1 ;  /* 0x000000070f0f7211 */ /* 0x000fe200008f0eff */
[----:B------:R-:W-:Y:S02]  /*05b0*/  IMAD.MOV.U32 R14, RZ, RZ, R4 ;  /* 0x000000ffff0e7224 */ /* 0x000fe400078e0004 */
[----:B------:R-:W-:Y:S01]  /*05c0*/  VIADD R16, R10, 0xffffff00 ;  /* 0xffffff000a107836 */ /* 0x000fe20000000000 */
[----:B--2---:R-:W-:-:S13]  /*05d0*/  FSETP.GEU.AND P0, PT, R4, R19, PT ;  /* 0x000000130400720b */ /* 0x004fda0003f0e000 */
[----:B0-----:R-:W-:Y:S05]  /*05e0*/  @!P0 BRA `(.L_x_600) ;  /* 0x00000000002c8947 */ /* 0x001fea0003800000 */
        /* <DEDUP_REMOVED lines=11> */
.L_x_600:
[----:B------:R-:W-:Y:S05]  /*06a0*/  BSYNC.RECONVERGENT B2 ;  /* 0x0000000000027941 */ /* 0x000fea0003800200 */
.L_x_599:
[----:B-----5:R-:W-:Y:S01]  /*06b0*/  FSETP.GEU.AND P0, PT, R14, R21, PT ;  /* 0x000000150e00720b */ /* 0x020fe20003f0e000 */
[----:B------:R-:W-:Y:S01]  /*06c0*/  BSSY.RECONVERGENT B2, `(.L_x_601) ;  /* 0x0000013000027945 */ /* 0x000fe20003800200 */
[----:B------:R-:W-:Y:S01]  /*06d0*/  IADD3 R12, P1, PT, R16, R6, RZ ;  /* 0x00000006100c7210 */ /* 0x000fe20007f3e0ff */
[----:B------:R-:W-:Y:S02]  /*06e0*/  VIADD R3, R10, 0x100 ;  /* 0x000001000a037836 */ /* 0x000fe40000000000 */
[----:B------:R-:W-:Y:S01]  /*06f0*/  IMAD.MOV.U32 R4, RZ, RZ, R17 ;  /* 0x000000ffff047224 */ /* 0x000fe200078e0011 */
[----:B------:R-:W-:Y:S01]  /*0700*/  LEA.HI.X.SX32 R13, R16, R7, 0x1, P1 ;  /* 0x00000007100d7211 */ /* 0x000fe200008f0eff */
        /* <DEDUP_REMOVED lines=14> */
.L_x_602:
[----:B------:R-:W-:Y:S05]  /*07f0*/  BSYNC.RECONVERGENT B2 ;  /* 0x0000000000027941 */ /* 0x000fea0003800200 */
.L_x_601:
[----:B------:R-:W-:Y:S01]  /*0800*/  FSETP.GEU.AND P0, PT, R2, R5, PT ;  /* 0x000000050200720b */ /* 0x000fe20003f0e000 */
[----:B------:R-:W-:Y:S01]  /*0810*/  BSSY.RECONVERGENT B2, `(.L_x_603) ;  /* 0x0000013000027945 */ /* 0x000fe20003800200 */
[CC--:B------:R-:W-:Y:S01]  /*0820*/  IADD3 R17, P1, PT, R10.reuse, R6.reuse, RZ ;  /* 0x000000060a117210 */ /* 0x0c0fe20007f3e0ff */
[----:B------:R-:W-:Y:S01]  /*0830*/  IMAD.MOV.U32 R13, RZ, RZ, R4 ;  /* 0x000000ffff0d7224 */ /* 0x000fe200078e0004 */
[----:B------:R-:W-:Y:S01]  /*0840*/  IADD3 R18, P2, PT, R3, R6, RZ ;  /* 0x0000000603127210 */ /* 0x000fe20007f5e0ff */
[----:B------:R-:W-:Y:S01]  /*0850*/  IMAD.MOV.U32 R14, RZ, RZ, R15 ;  /* 0x000000ffff0e7224 */ /* 0x000fe200078e000f */
[----:B------:R-:W-:Y:S01]  /*0860*/  LEA.HI.X.SX32 R16, R10, R7, 0x1, P1 ;  /* 0x000000070a107211 */ /* 0x000fe200008f0eff */
        /* <DEDUP_REMOVED lines=13> */
.L_x_604:
[----:B------:R-:W-:Y:S05]  /*0940*/  BSYNC.RECONVERGENT B2 ;  /* 0x0000000000027941 */ /* 0x000fea0003800200 */
.L_x_603:
[----:B------:R-:W-:Y:S01]  /*0950*/  FSETP.GEU.AND P0, PT, R12, R11, PT ;  /* 0x0000000b0c00720b */ /* 0x000fe20003f0e000 */
[----:B------:R-:W-:Y:S01]  /*0960*/  BSSY.RECONVERGENT B2, `(.L_x_605) ;  /* 0x0000011000027945 */ /* 0x000fe20003800200 */
[----:B------:R-:W-:Y:S01]  /*0970*/  LEA.HI.X.SX32 R5, R3, R7, 0x1, P2 ;  /* 0x0000000703057211 */ /* 0x000fe200010f0eff */
        /* <DEDUP_REMOVED lines=15> */
.L_x_606:
[----:B------:R-:W-:Y:S05]  /*0a70*/  BSYNC.RECONVERGENT B2 ;  /* 0x0000000000027941 */ /* 0x000fea0003800200 */
.L_x_605:
[C---:B------:R-:W-:Y:S02]  /*0a80*/  VIADD R5, R10.reuse, 0x200 ;  /* 0x000002000a057836 */ /* 0x040fe40000000000 */
[----:B------:R-:W-:-:S03]  /*0a90*/  VIADD R10, R10, 0x400 ;  /* 0x000004000a0a7836 */ /* 0x000fc60000000000 */
[----:B------:R-:W-:-:S13]  /*0aa0*/  ISETP.GE.AND P0, PT, R5, UR5, PT ;  /* 0x0000000505007c0c */ /* 0x000fda000bf06270 */
[----:B------:R-:W-:Y:S05]  /*0ab0*/  @!P0 BRA `(.L_x_607) ;  /* 0xfffffff800908947 */ /* 0x000fea000383ffff */
.L_x_593:
[----:B------:R-:W-:Y:S05]  /*0ac0*/  BSYNC.RECONVERGENT B1 ;  /* 0x0000000000017941 */ /* 0x000fea0003800200 */
.L_x_592:
[----:B------:R-:W0:Y:S02]  /*0ad0*/  LDCU UR4, c[0x0][0x398] ;  /* 0x00007300ff0477ac */ /* 0x000e240008000800 */
[----:B0-----:R-:W-:-:S09]  /*0ae0*/  UISETP.GE.AND UP0, UPT, UR4, 0x100, UPT ;  /* 0x000001000400788c */ /* 0x001fd2000bf06270 */
[----:B------:R-:W-:Y:S05]  /*0af0*/  BRA.U !UP0, `(.L_x_608) ;  /* 0x00000011083c7547 */ /* 0x000fea000b800000 */
[----:B------:R-:W0:Y:S01]  /*0b00*/  S2R R12, SR_LANEID ;  /* 0x00000000000c7919 */ /* 0x000e220000000000 */
[----:B------:R-:W-:Y:S01]  /*0b10*/  BSSY.RECONVERGENT B1, `(.L_x_609) ;  /* 0x0000015000017945 */ /* 0x000fe20003800200 */
[----:B------:R-:W-:Y:S01]  /*0b20*/  IMAD.MOV.U32 R8, RZ, RZ, R3 ;  /* 0x000000ffff087224 */ /* 0x000fe200078e0003 */
[----:B-----5:R-:W2:Y:S01]  /*0b30*/  SHFL.DOWN PT, R7, R4, 0x1, 0x1f ;  /* 0x08201f0004077f89 */ /* 0x020ea200000e0000 */
[----:B------:R-:W-:Y:S02]  /*0b40*/  IMAD.MOV.U32 R9, RZ, RZ, R2 ;  /* 0x000000ffff097224 */ /* 0x000fe400078e0002 */
[----:B-1----:R-:W-:Y:S01]  /*0b50*/  IMAD.MOV.U32 R5, RZ, RZ, R4 ;  /* 0x000000ffff057224 */ /* 0x002fe200078e0004 */
[----:B------:R1:W3:Y:S04]  /*0b60*/  SHFL.DOWN PT, R6, R3, 0x1, 0x1f ;  /* 0x08201f0003067f89 */ /* 0x0002e800000e0000 */
[----:B------:R1:W4:Y:S01]  /*0b70*/  SHFL.DOWN PT, R11, R2, 0x1, 0x1f ;  /* 0x08201f00020b7f89 */ /* 0x00032200000e0000 */
[----:B--2---:R-:W-:-:S04]  /*0b80*/  FSETP.GEU.AND P0, PT, R4, R7, PT ;  /* 0x000000070400720b */ /* 0x004fc80003f0e000 */
[----:B0-----:R-:W-:-:S13]  /*0b90*/  ISETP.GT.OR P0, PT, R12, 0x1e, !P0 ;  /* 0x0000001e0c00780c */ /* 0x001fda0004704670 */
[----:B-1-34-:R-:W-:Y:S05]  /*0ba0*/  @P0 BRA `(.L_x_610) ;  /* 0x00000000002c0947 */ /* 0x01afea0003800000 */
        /* <DEDUP_REMOVED lines=11> */
.L_x_610:
[----:B------:R-:W-:Y:S05]  /*0c60*/  BSYNC.RECONVERGENT B1 ;  /* 0x0000000000017941 */ /* 0x000fea0003800200 */
.L_x_609:
        /* <DEDUP_REMOVED lines=21> */
.L_x_612:
[----:B------:R-:W-:Y:S05]  /*0dc0*/  BSYNC.RECONVERGENT B1 ;  /* 0x0000000000017941 */ /* 0x000fea0003800200 */
.L_x_611:
        /* <DEDUP_REMOVED lines=21> */
.L_x_614:
[----:B------:R-:W-:Y:S05]  /*0f20*/  BSYNC.RECONVERGENT B1 ;  /* 0x0000000000017941 */ /* 0x000fea0003800200 */
.L_x_613:
        /* <DEDUP_REMOVED lines=21> */
.L_x_616:
[----:B------:R-:W-:Y:S05]  /*1080*/  BSYNC.RECONVERGENT B1 ;  /* 0x0000000000017941 */ /* 0x000fea0003800200 */
.L_x_615:
        /* <DEDUP_REMOVED lines=22> */
.L_x_618:
[----:B------:R-:W-:Y:S05]  /*11f0*/  BSYNC.RECONVERGENT B1 ;  /* 0x0000000000017941 */ /* 0x000fea0003800200 */
.L_x_617:
        /* <DEDUP_REMOVED lines=12> */
.L_x_620:
[----:B------:R-:W-:Y:S05]  /*12c0*/  BSYNC.RECONVERGENT B1 ;  /* 0x0000000000017941 */ /* 0x000fea0003800200 */
.L_x_619:
        /* <DEDUP_REMOVED lines=31> */
.L_x_623:
[----:B------:R-:W-:Y:S05]  /*14c0*/  BSYNC.RECONVERGENT B1 ;  /* 0x0000000000017941 */ /* 0x000fea0003800200 */
.L_x_622:
        /* <DEDUP_REMOVED lines=18> */
.L_x_625:
[----:B------:R-:W-:Y:S05]  /*15f0*/  BSYNC.RECONVERGENT B1 ;  /* 0x0000000000017941 */ /* 0x000fea0003800200 */
.L_x_624:
        /* <DEDUP_REMOVED lines=18> */
.L_x_627:
[----:B------:R-:W-:Y:S05]  /*1720*/  BSYNC.RECONVERGENT B1 ;  /* 0x0000000000017941 */ /* 0x000fea0003800200 */
.L_x_626:
        /* <DEDUP_REMOVED lines=18> */
.L_x_629:
[----:B------:R-:W-:Y:S05]  /*1850*/  BSYNC.RECONVERGENT B1 ;  /* 0x0000000000017941 */ /* 0x000fea0003800200 */
.L_x_628:
        /* <DEDUP_REMOVED lines=18> */
.L_x_631:
[----:B------:R-:W-:Y:S05]  /*1980*/  BSYNC.RECONVERGENT B1 ;  /* 0x0000000000017941 */ /* 0x000fea0003800200 */
.L_x_630:
        /* <DEDUP_REMOVED lines=18> */
.L_x_633:
[----:B------:R-:W-:Y:S05]  /*1ab0*/  BSYNC.RECONVERGENT B1 ;  /* 0x0000000000017941 */ /* 0x000fea0003800200 */
.L_x_632:
        /* <DEDUP_REMOVED lines=19> */
.L_x_608:
[----:B-1----:R-:W-:Y:S01]  /*1bf0*/  LOP3.LUT R5, R0, 0x3e0, RZ, 0xc0, !PT ;  /* 0x000003e000057812 */ /* 0x002fe200078ec0ff */
[----:B------:R-:W-:Y:S01]  /*1c00*/  BSSY.RECONVERGENT B1, `(.L_x_634) ;  /* 0x000001b000017945 */ /* 0x000fe20003800200 */
[----:B-----5:R-:W-:Y:S02]  /*1c10*/  IMAD.MOV.U32 R7, RZ, RZ, R4 ;  /* 0x000000ffff077224 */ /* 0x020fe400078e0004 */
[----:B------:R-:W-:Y:S02]  /*1c20*/  IMAD.MOV.U32 R13, RZ, RZ, R3 ;  /* 0x000000ffff0d7224 */ /* 0x000fe400078e0003 */
[----:B------:R-:W-:Y:S01]  /*1c30*/  VIADD R6, R5, 0x20 ;  /* 0x0000002005067836 */ /* 0x000fe20000000000 */
[----:B------:R-:W-:Y:S01]  /*1c40*/  LOP3.LUT R5, RZ, R5, RZ, 0x33, !PT ;  /* 0x00000005ff057212 */ /* 0x000fe200078e33ff */
[----:B------:R-:W-:-:S03]  /*1c50*/  IMAD.MOV.U32 R15, RZ, RZ, R2 ;  /* 0x000000ffff0f7224 */ /* 0x000fc600078e0002 */
[----:B------:R-:W-:Y:S01]  /*1c60*/  ISETP.GT.AND P0, PT, R6, UR4, PT ;  /* 0x0000000406007c0c */ /* 0x000fe2000bf04270 */
[----:B------:R-:W-:-:S05]  /*1c70*/  VIADD R5, R5, UR4 ;  /* 0x0000000405057c36 */ /* 0x000fca0008000000 */
        /* <DEDUP_REMOVED lines=19> */
.L_x_635:
[----:B------:R-:W-:Y:S05]  /*1db0*/  BSYNC.RECONVERGENT B1 ;  /* 0x0000000000017941 */ /* 0x000fea0003800200 */
.L_x_634:
        /* <DEDUP_REMOVED lines=22> */
.L_x_637:
[----:B------:R-:W-:Y:S05]  /*1f20*/  BSYNC.RECONVERGENT B1 ;  /* 0x0000000000017941 */ /* 0x000fea0003800200 */
.L_x_636:
        /* <DEDUP_REMOVED lines=22> */
.L_x_639:
[----:B------:R-:W-:Y:S05]  /*2090*/  BSYNC.RECONVERGENT B1 ;  /* 0x0000000000017941 */ /* 0x000fea0003800200 */
.L_x_638:
        /* <DEDUP_REMOVED lines=22> */
.L_x_641:
[----:B------:R-:W-:Y:S05]  /*2200*/  BSYNC.RECONVERGENT B1 ;  /* 0x0000000000017941 */ /* 0x000fea0003800200 */
.L_x_640:
        /* <DEDUP_REMOVED lines=23> */
.L_x_643:
[----:B------:R-:W-:Y:S05]  /*2380*/  BSYNC.RECONVERGENT B1 ;  /* 0x0000000000017941 */ /* 0x000fea0003800200 */
.L_x_642:
        /* <DEDUP_REMOVED lines=12> */
.L_x_645:
[----:B------:R-:W-:Y:S05]  /*2450*/  BSYNC.RECONVERGENT B1 ;  /* 0x0000000000017941 */ /* 0x000fea0003800200 */
.L_x_644:
        /* <DEDUP_REMOVED lines=30> */
.L_x_647:
[----:B------:R-:W-:Y:S05]  /*2640*/  BSYNC.RECONVERGENT B1 ;  /* 0x0000000000017941 */ /* 0x000fea0003800200 */
.L_x_646:
        /* <DEDUP_REMOVED lines=27> */
.L_x_649:
[----:B------:R-:W-:Y:S05]  /*2800*/  BSYNC.RECONVERGENT B1 ;  /* 0x0000000000017941 */ /* 0x000fea0003800200 */
.L_x_648:
        /* <DEDUP_REMOVED lines=27> */
.L_x_651:
[----:B------:R-:W-:Y:S05]  /*29c0*/  BSYNC.RECONVERGENT B1 ;  /* 0x0000000000017941 */ /* 0x000fea0003800200 */
.L_x_650:
        /* <DEDUP_REMOVED lines=27> */
.L_x_653:
[----:B------:R-:W-:Y:S05]  /*2b80*/  BSYNC.RECONVERGENT B1 ;  /* 0x0000000000017941 */ /* 0x000fea0003800200 */
.L_x_652:
        /* <DEDUP_REMOVED lines=27> */
.L_x_655:
[----:B------:R-:W-:Y:S05]  /*2d40*/  BSYNC.RECONVERGENT B1 ;  /* 0x0000000000017941 */ /* 0x000fea0003800200 */
.L_x_654:
        /* <DEDUP_REMOVED lines=27> */
.L_x_657:
[----:B------:R-:W-:Y:S05]  /*2f00*/  BSYNC.RECONVERGENT B1 ;  /* 0x0000000000017941 */ /* 0x000fea0003800200 */
.L_x_656:
        /* <DEDUP_REMOVED lines=28> */
.L_x_589:
[----:B------:R-:W1:Y:S01]  /*30d0*/  S2R R0, SR_TID.X ;  /* 0x0000000000007919 */ /* 0x000e620000002100 */
[----:B------:R-:W1:Y:S01]  /*30e0*/  LDC.64 R2, c[0x0][0x380] ;  /* 0x0000e000ff027b82 */ /* 0x000e620000000a00 */
[----:B------:R-:W2:Y:S01]  /*30f0*/  LDCU.64 UR6, c[0x0][0x388] ;  /* 0x00007100ff0677ac */ /* 0x000ea20008000a00 */
[----:B-1----:R-:W-:-:S05]  /*3100*/  IMAD.WIDE.U32 R2, R0, 0x4, R2 ;  /* 0x0000000400027825 */ /* 0x002fca00078e0002 */
[----:B0-----:R-:W3:Y:S04]  /*3110*/  LDG.E R4, desc[UR8][R2.64] ;  /* 0x0000000802047981 */ /* 0x001ee8000c1e1900 */
[----:B------:R-:W3:Y:S04]  /*3120*/  LDG.E R5, desc[UR8][R2.64+0x400] ;  /* 0x0004000802057981 */ /* 0x000ee8000c1e1900 */
[----:B------:R-:W4:Y:S04]  /*3130*/  LDG.E R6, desc[UR8][R2.64+0x800] ;  /* 0x0008000802067981 */ /* 0x000f28000c1e1900 */
[----:B------:R-:W2:Y:S04]  /*3140*/  LDG.E R7, desc[UR8][R2.64+0xc00] ;  /* 0x000c000802077981 */ /* 0x000ea8000c1e1900 */
[----:B------:R0:W5:Y:S01]  /*3150*/  LDG.E R9, desc[UR8][R2.64+0x1000] ;  /* 0x0010000802097981 */ /* 0x000162000c1e1900 */
[----:B------:R-:W-:Y:S01]  /*3160*/  BSSY.RECONVERGENT B1, `(.L_x_658) ;  /* 0x0000011000017945 */ /* 0x000fe20003800200 */
[----:B---3--:R-:W-:-:S04]  /*3170*/  FSETP.GEU.AND P0, PT, R5, R4, PT ;  /* 0x000000040500720b */ /* 0x008fc80003f0e000 */
[----:B------:R-:W-:Y:S01]  /*3180*/  FSEL R5, R5, R4, !P0 ;  /* 0x0000000405057208 */ /* 0x000fe20004000000 */
[----:B------:R-:W-:-:S03]  /*3190*/  VIADD R4, R0, 0x200 ;  /* 0x0000020000047836 */ /* 0x000fc60000000000 */
[----:B----4-:R-:W-:-:S04]  /*31a0*/  FSETP.GEU.AND P1, PT, R6, R5, PT ;  /* 0x000000050600720b */ /* 0x010fc80003f2e000 */
[----:B------:R-:W-:Y:S01]  /*31b0*/  FSEL R6, R6, R5, !P1 ;  /* 0x0000000506067208 */ /* 0x000fe20004800000 */
[----:B------:R-:W-:-:S03]  /*31c0*/  VIADD R5, R0, 0x100 ;  /* 0x0000010000057836 */ /* 0x000fc60000000000 */
[----:B--2---:R-:W-:Y:S01]  /*31d0*/  FSETP.GEU.AND P2, PT, R6, R7, PT ;  /* 0x000000070600720b */ /* 0x004fe20003f4e000 */
        /* <DEDUP_REMOVED lines=9> */
.L_x_659:
[----:B------:R-:W-:Y:S05]  /*3270*/  BSYNC.RECONVERGENT B1 ;  /* 0x0000000000017941 */ /* 0x000fea0003800200 */
.L_x_658:
[----:B-----5:R-:W-:Y:S01]  /*3280*/  FSETP.GEU.AND P0, PT, R10, R9, PT ;  /* 0x000000090a00720b */ /* 0x020fe20003f0e000 */
[----:B------:R-:W-:Y:S01]  /*3290*/  IMAD.MOV.U32 R15, RZ, RZ, RZ ;  /* 0x000000ffff0f7224 */ /* 0x000fe200078e00ff */
[----:B------:R-:W-:Y:S01]  /*32a0*/  LOP3.LUT R4, R0, 0x400, RZ, 0xfc, !PT ;  /* 0x0000040000047812 */ /* 0x000fe200078efcff */
[----:B------:R-:W-:Y:S01]  /*32b0*/  BSSY.RECONVERGENT B1, `(.L_x_660) ;  /* 0x0000012000017945 */ /* 0x000fe20003800200 */
[----:B------:R-:W-:Y:S01]  /*32c0*/  IADD3 R14, P2, PT, R5, UR6, RZ ;  /* 0x00000006050e7c10 */ /* 0x000fe2000ff5e0ff */
[----:B------:R-:W-:Y:S01]  /*32d0*/  IMAD.MOV.U32 R6, RZ, RZ, R10 ;  /* 0x000000ffff067224 */ /* 0x000fe200078e000a */
[----:B------:R-:W-:Y:S02]  /*32e0*/  IADD3 R11, P1, PT, R4, UR6, RZ ;  /* 0x00000006040b7c10 */ /* 0x000fe4000ff3e0ff */
[----:B------:R-:W-:Y:S01]  /*32f0*/  IADD3.X R13, PT, PT, R15, UR7, RZ, P2, !PT ;  /* 0x000000070f0d7c10 */ /* 0x000fe200097fe4ff */
[----:B------:R-:W-:Y:S02]  /*3300*/  IMAD.MOV.U32 R7, RZ, RZ, R14 ;  /* 0x000000ffff077224 */ /* 0x000fe400078e000e */
[----:B------:R-:W-:-:S02]  /*3310*/  IMAD.X R12, RZ, RZ, UR7, P1 ;  /* 0x00000007ff0c7e24 */ /* 0x000fc400088e06ff */
[----:B------:R-:W-:Y:S01]  /*3320*/  IMAD.MOV.U32 R8, RZ, RZ, R13 ;  /* 0x000000ffff087224 */ /* 0x000fe200078e000d */
[----:B------:R-:W-:Y:S06]  /*3330*/  @!P0 BRA `(.L_x_661) ;  /* 0x0000000000248947 */ /* 0x000fec0003800000 */
[----:B------:R-:W-:Y:S01]  /*3340*/  FSETP.GEU.AND P1, PT, R9, R10, PT ;  /* 0x0000000a0900720b */ /* 0x000fe20003f2e000 */
[----:B------:R-:W-:Y:S02]  /*3350*/  IMAD.MOV.U32 R6, RZ, RZ, R9 ;  /* 0x000000ffff067224 */ /* 0x000fe400078e0009 */
[----:B------:R-:W-:Y:S02]  /*3360*/  IMAD.MOV.U32 R7, RZ, RZ, R11 ;  /* 0x000000ffff077224 */ /* 0x000fe400078e000b */
[----:B------:R-:W-:-:S08]  /*3370*/  IMAD.MOV.U32 R8, RZ, RZ, R12 ;  /* 0x000000ffff087224 */ /* 0x000fd000078e000c */
[----:B------:R-:W-:-:S04]  /*3380*/  @P1 ISETP.GE.U32.AND P0, PT, R5, R4, PT ;  /* 0x000000040500120c */ /* 0x000fc80003f06070 */
[----:B------:R-:W-:-:S04]  /*3390*/  @P1 ISETP.GE.AND.EX P0, PT, R15, RZ, PT, P0 ;  /* 0x000000ff0f00120c */ /* 0x000fc80003f06300 */
[----:B------:R-:W-:Y:S02]  /*33a0*/  @P1 FSEL R6, R10, R9, !P0 ;  /* 0x000000090a061208 */ /* 0x000fe40004000000 */
[----:B------:R-:W-:Y:S02]  /*33b0*/  @P1 SEL R7, R14, R11, !P0 ;  /* 0x0000000b0e071207 */ /* 0x000fe40004000000 */
[----:B------:R-:W-:-:S07]  /*33c0*/  @P1 SEL R8, R13, R12, !P0 ;  /* 0x0000000c0d081207 */ /* 0x000fce0004000000 */
.L_x_661:
[----:B------:R-:W-:Y:S05]  /*33d0*/  BSYNC.RECONVERGENT B1 ;  /* 0x0000000000017941 */ /* 0x000fea0003800200 */
.L_x_660:
[----:B------:R-:W-:Y:S01]  /*33e0*/  UISETP.GE.U32.AND UP0, UPT, UR4, 0xa00, UPT ;  /* 0x00000a000400788c */ /* 0x000fe2000bf06070 */
[----:B------:R-:W-:Y:S02]  /*33f0*/  IMAD.MOV.U32 R9, RZ, RZ, 0x500 ;  /* 0x00000500ff097424 */ /* 0x000fe400078e00ff */
[----:B------:R-:W-:Y:S01]  /*3400*/  IMAD.MOV.U32 R10, RZ, RZ, RZ ;  /* 0x000000ffff0a7224 */ /* 0x000fe200078e00ff */
[----:B------:R-:W-:-:S09]  /*3410*/  UISETP.GE.U32.AND.EX UP0, UPT, UR5, URZ, UPT, UP0 ;  /* 0x000000ff0500728c */ /* 0x000fd2000bf06100 */
[----:B------:R-:W-:Y:S05]  /*3420*/  BRA.U !UP0, `(.L_x_662) ;  /* 0x0000000508c87547 */ /* 0x000fea000b800000 */
[----:B------:R-:W-:Y:S01]  /*3430*/  IMAD.MOV.U32 R9, RZ, RZ, 0x500 ;  /* 0x00000500ff097424 */ /* 0x000fe200078e00ff */
[----:B------:R-:W0:Y:S01]  /*3440*/  LDCU.64 UR6, c[0x0][0x388] ;  /* 0x00007100ff0677ac */ /* 0x000e220008000a00 */
[----:B------:R-:W-:Y:S01]  /*3450*/  IMAD.MOV.U32 R10, RZ, RZ, RZ ;  /* 0x000000ffff0a7224 */ /* 0x000fe200078e00ff */
[----:B------:R-:W1:Y:S06]  /*3460*/  LDCU.64 UR4, c[0x0][0x398] ;  /* 0x00007300ff0477ac */ /* 0x000e6c0008000a00 */
.L_x_673:
[----:B------:R-:W-:-:S04]  /*3470*/  LEA R14, P0, R9, R2, 0x2 ;  /* 0x00000002090e7211 */ /* 0x000fc800078010ff */
[----:B------:R-:W-:-:S05]  /*3480*/  LEA.HI.X R15, R9, R3, R10, 0x2, P0 ;  /* 0x00000003090f7211 */ /* 0x000fca00000f140a */
[----:B------:R-:W2:Y:S04]  /*3490*/  LDG.E R21, desc[UR8][R14.64] ;  /* 0x000000080e157981 */ /* 0x000ea8000c1e1900 */
[----:B------:R3:W5:Y:S04]  /*34a0*/  LDG.E R18, desc[UR8][R14.64+0x400] ;  /* 0x000400080e127981 */ /* 0x000768000c1e1900 */
[----:B------:R3:W5:Y:S04]  /*34b0*/  LDG.E R23, desc[UR8][R14.64+0x800] ;  /* 0x000800080e177981 */ /* 0x000768000c1e1900 */
[----:B------:R3:W5:Y:S04]  /*34c0*/  LDG.E R4, desc[UR8][R14.64+0xc00] ;  /* 0x000c00080e047981 */ /* 0x000768000c1e1900 */
[----:B------:R3:W5:Y:S01]  /*34d0*/  LDG.E R11, desc[UR8][R14.64+0x1000] ;  /* 0x001000080e0b7981 */ /* 0x000762000c1e1900 */
[----:B0-----:R-:W-:Y:S01]  /*34e0*/  IADD3 R12, P1, P2, R9, UR6, R0 ;  /* 0x00000006090c7c10 */ /* 0x001fe2000fa3e000 */
[----:B------:R-:W-:Y:S01]  /*34f0*/  BSSY.RECONVERGENT B1, `(.L_x_663) ;  /* 0x0000012000017945 */ /* 0x000fe20003800200 */
[----:B------:R-:W-:-:S02]  /*3500*/  IMAD.MOV.U32 R13, RZ, RZ, R6 ;  /* 0x000000ffff0d7224 */ /* 0x000fc400078e0006 */
[----:B------:R-:W-:Y:S01]  /*3510*/  IMAD.MOV.U32 R17, RZ, RZ, R7 ;  /* 0x000000ffff117224 */ /* 0x000fe200078e0007 */
[----:B------:R-:W-:Y:S01]  /*3520*/  IADD3.X R5, PT, PT, R10, UR7, RZ, P1, P2 ;  /* 0x000000070a057c10 */ /* 0x000fe20008fe44ff */
[----:B------:R-:W-:Y:S01]  /*3530*/  IMAD.MOV.U32 R19, RZ, RZ, R8 ;  /* 0x000000ffff137224 */ /* 0x000fe200078e0008 */
[----:B--2---:R-:W-:-:S13]  /*3540*/  FSETP.GEU.AND P0, PT, R6, R21, PT ;  /* 0x000000150600720b */ /* 0x004fda0003f0e000 */
[----:B---3--:R-:W-:Y:S05]  /*3550*/  @!P0 BRA `(.L_x_664) ;  /* 0x00000000002c8947 */ /* 0x008fea0003800000 */
        /* <DEDUP_REMOVED lines=11> */
.L_x_664:
[----:B-1----:R-:W-:Y:S05]  /*3610*/  BSYNC.RECONVERGENT B1 ;  /* 0x0000000000017941 */ /* 0x002fea0003800200 */
.L_x_663:
[----:B-----5:R-:W-:Y:S01]  /*3620*/  FSETP.GEU.AND P0, PT, R13, R18, PT ;  /* 0x000000120d00720b */ /* 0x020fe20003f0e000 */
[----:B------:R-:W-:Y:S01]  /*3630*/  BSSY.RECONVERGENT B1, `(.L_x_665) ;  /* 0x0000010000017945 */ /* 0x000fe20003800200 */
[----:B------:R-:W-:Y:S02]  /*3640*/  IMAD.MOV.U32 R6, RZ, RZ, R13 ;  /* 0x000000ffff067224 */ /* 0x000fe400078e000d */
[----:B------:R-:W-:Y:S02]  /*3650*/  IMAD.MOV.U32 R14, RZ, RZ, R17 ;  /* 0x000000ffff0e7224 */ /* 0x000fe400078e0011 */
[----:B------:R-:W-:-:S07]  /*3660*/  IMAD.MOV.U32 R16, RZ, RZ, R19 ;  /* 0x000000ffff107224 */ /* 0x000fce00078e0013 */
[----:B------:R-:W-:Y:S05]  /*3670*/  @!P0 BRA `(.L_x_666) ;  /* 0x00000000002c8947 */ /* 0x000fea0003800000 */
[----:B------:R-:W-:Y:S01]  /*3680*/  FSETP.GEU.AND P2, PT, R18, R13, PT ;  /* 0x0000000d1200720b */ /* 0x000fe20003f4e000 */
[----:B------:R-:W-:Y:S01]  /*3690*/  IMAD.MOV.U32 R6, RZ, RZ, R18 ;  /* 0x000000ffff067224 */ /* 0x000fe200078e0012 */
[----:B------:R-:W-:-:S05]  /*36a0*/  IADD3 R14, P1, PT, R12, 0x100, RZ ;  /* 0x000001000c0e7810 */ /* 0x000fca0007f3e0ff */
[----:B------:R-:W-:-:S06]  /*36b0*/  IMAD.X R16, RZ, RZ, R5, P1 ;  /* 0x000000ffff107224 */ /* 0x000fcc00008e0605 */
[CC--:B------:R-:W-:Y:S02]  /*36c0*/  @P2 ISETP.GE.U32.AND P0, PT, R17.reuse, R14.reuse, PT ;  /* 0x0000000e1100220c */ /* 0x0c0fe40003f06070 */
[----:B------:R-:W-:Y:S02]  /*36d0*/  @P2 ISETP.LT.U32.AND P1, PT, R17, R14, PT ;  /* 0x0000000e1100220c */ /* 0x000fe40003f21070 */
[CC--:B------:R-:W-:Y:S02]  /*36e0*/  @P2 ISETP.GE.AND.EX P0, PT, R19.reuse, R16.reuse, PT, P0 ;  /* 0x000000101300220c */ /* 0x0c0fe40003f06300 */
[----:B------:R-:W-:Y:S02]  /*36f0*/  @P2 ISETP.LT.AND.EX P1, PT, R19, R16, PT, P1 ;  /* 0x000000101300220c */ /* 0x000fe40003f21310 */
[----:B------:R-:W-:Y:S02]  /*3700*/  @P2 FSEL R6, R13, R18, !P0 ;  /* 0x000000120d062208 */ /* 0x000fe40004000000 */
[----:B------:R-:W-:-:S02]  /*3710*/  @P2 SEL R14, R17, R14, P1 ;  /* 0x0000000e110e2207 */ /* 0x000fc40000800000 */
[----:B------:R-:W-:-:S07]  /*3720*/  @P2 SEL R16, R19, R16, P1 ;  /* 0x0000001013102207 */ /* 0x000fce0000800000 */
.L_x_666:
[----:B------:R-:W-:Y:S05]  /*3730*/  BSYNC.RECONVERGENT B1 ;  /* 0x0000000000017941 */ /* 0x000fea0003800200 */
.L_x_665:
        /* <DEDUP_REMOVED lines=19> */
.L_x_668:
[----:B------:R-:W-:Y:S05]  /*3870*/  BSYNC.RECONVERGENT B1 ;  /* 0x0000000000017941 */ /* 0x000fea0003800200 */
.L_x_667:
        /* <DEDUP_REMOVED lines=19> */
.L_x_670:
[----:B------:R-:W-:Y:S05]  /*39b0*/  BSYNC.RECONVERGENT B1 ;  /* 0x0000000000017941 */ /* 0x000fea0003800200 */
.L_x_669:
[----:B------:R-:W-:Y:S01]  /*39c0*/  FSETP.GEU.AND P0, PT, R14, R11, PT ;  /* 0x0000000b0e00720b */ /* 0x000fe20003f0e000 */
        /* <DEDUP_REMOVED lines=16> */
.L_x_672:
[----:B------:R-:W-:Y:S05]  /*3ad0*/  BSYNC.RECONVERGENT B1 ;  /* 0x0000000000017941 */ /* 0x000fea0003800200 */
.L_x_671:
[----:B------:R-:W-:-:S04]  /*3ae0*/  IADD3 R4, P1, PT, R9, 0xa00, RZ ;  /* 0x00000a0009047810 */ /* 0x000fc80007f3e0ff */
[----:B------:R-:W-:Y:S01]  /*3af0*/  ISETP.GT.U32.AND P0, PT, R4, UR4, PT ;  /* 0x0000000404007c0c */ /* 0x000fe2000bf04070 */
[----:B------:R-:W-:Y:S01]  /*3b00*/  IMAD.X R4, RZ, RZ, R10, P1 ;  /* 0x000000ffff047224 */ /* 0x000fe200008e060a */
[----:B------:R-:W-:-:S04]  /*3b10*/  IADD3 R9, P1, PT, R9, 0x500, RZ ;  /* 0x0000050009097810 */ /* 0x000fc80007f3e0ff */
[----:B------:R-:W-:Y:S01]  /*3b20*/  ISETP.GT.AND.EX P0, PT, R4, UR5, PT, P0 ;  /* 0x0000000504007c0c */ /* 0x000fe2000bf04300 */
[----:B------:R-:W-:-:S12]  /*3b30*/  IMAD.X R10, RZ, RZ, R10, P1 ;  /* 0x000000ffff0a7224 */ /* 0x000fd800008e060a */
[----:B------:R-:W-:Y:S05]  /*3b40*/  @!P0 BRA `(.L_x_673) ;  /* 0xfffffff800488947 */ /* 0x000fea000383ffff */
.L_x_662:
        /* <DEDUP_REMOVED lines=8> */
[----:B------:R-:W-:Y:S01]  /*3bd0*/  BSSY.RECONVERGENT B2, `(.L_x_676) ;  /* 0x000002e000027945 */ /* 0x000fe20003800200 */
[----:B------:R-:W-:Y:S02]  /*3be0*/  IMAD.MOV.U32 R12, RZ, RZ, R0 ;  /* 0x000000ffff0c7224 */ /* 0x000fe400078e0000 */
[----:B------:R-:W-:-:S04]  /*3bf0*/  IADD3 R15, PT, PT, -R9, UR4, R2 ;  /* 0x00000004090f7c10 */ /* 0x000fc8000fffe102 */
[----:B------:R-:W-:-:S04]  /*3c00*/  LOP3.LUT R2, R15, 0x300, RZ, 0xc0, !PT ;  /* 0x000003000f027812 */ /* 0x000fc800078ec0ff */
[----:B------:R-:W-:-:S13]  /*3c10*/  ISETP.NE.AND P0, PT, R2, 0x300, PT ;  /* 0x000003000200780c */ /* 0x000fda0003f05270 */
[----:B------:R-:W-:Y:S05]  /*3c20*/  @!P0 BRA `(.L_x_677) ;  /* 0x0000000000a08947 */ /* 0x000fea0003800000 */
[----:B------:R-:W0:Y:S01]  /*3c30*/  LDCU.64 UR10, c[0x0][0x380] ;  /* 0x00007000ff0a77ac */ /* 0x000e220008000a00 */
[----:B------:R-:W-:Y:S01]  /*3c40*/  IADD3 R14, P0, PT, R0, R9, RZ ;  /* 0x00000009000e7210 */ /* 0x000fe20007f1e0ff */
[----:B------:R-:W-:Y:S01]  /*3c50*/  IMAD.MOV.U32 R12, RZ, RZ, R0 ;  /* 0x000000ffff0c7224 */ /* 0x000fe200078e0000 */
[----:B------:R-:W-:-:S03]  /*3c60*/  LEA.HI R2, R15, 0x1, RZ, 0x18 ;  /* 0x000000010f027811 */ /* 0x000fc600078fc0ff */
[----:B------:R-:W-:Y:S01]  /*3c70*/  IMAD.X R3, RZ, RZ, R10, P0 ;  /* 0x000000ffff037224 */ /* 0x000fe200000e060a */
[----:B------:R-:W-:Y:S02]  /*3c80*/  LOP3.LUT R2, R2, 0x3, RZ, 0xc0, !PT ;  /* 0x0000000302027812 */ /* 0x000fe400078ec0ff */
[----:B------:R-:W-:-:S03]  /*3c90*/  IADD3 R16, P0, PT, R14, UR6, RZ ;  /* 0x000000060e107c10 */ /* 0x000fc6000ff1e0ff */
[----:B------:R-:W-:Y:S01]  /*3ca0*/  IMAD.MOV R4, RZ, RZ, -R2 ;  /* 0x000000ffff047224 */ /* 0x000fe200078e0a02 */
[----:B------:R-:W-:Y:S02]  /*3cb0*/  IADD3.X R18, PT, PT, R3, UR7, RZ, P0, !PT ;  /* 0x0000000703127c10 */ /* 0x000fe400087fe4ff */
[----:B0-----:R-:W-:-:S04]  /*3cc0*/  LEA R13, P1, R14, UR10, 0x2 ;  /* 0x0000000a0e0d7c11 */ /* 0x001fc8000f8210ff */
[----:B------:R-:W-:-:S09]  /*3cd0*/  LEA.HI.X R14, R14, UR11, R3, 0x2, P1 ;  /* 0x0000000b0e0e7c11 */ /* 0x000fd200088f1403 */
.L_x_680:
        /* <DEDUP_REMOVED lines=23> */
.L_x_679:
[----:B------:R-:W-:Y:S05]  /*3e50*/  BSYNC.RECONVERGENT B3 ;  /* 0x0000000000037941 */ /* 0x000fea0003800200 */
.L_x_678:
[----:B------:R-:W-:Y:S01]  /*3e60*/  IADD3 R16, P0, PT, R16, 0x100, RZ ;  /* 0x0000010010107810 */ /* 0x000fe20007f1e0ff */
[----:B------:R-:W-:Y:S02]  /*3e70*/  VIADD R12, R12, 0x100 ;  /* 0x000001000c0c7836 */ /* 0x000fe40000000000 */
[----:B------:R-:W-:Y:S02]  /*3e80*/  IMAD.X R14, RZ, RZ, R14, P3 ;  /* 0x000000ffff0e7224 */ /* 0x000fe400018e060e */
[----:B------:R-:W-:Y:S01]  /*3e90*/  IMAD.X R18, RZ, RZ, R18, P0 ;  /* 0x000000ffff127224 */ /* 0x000fe200000e0612 */
[----:B------:R-:W-:Y:S07]  /*3ea0*/  @P2 BRA `(.L_x_680) ;  /* 0xfffffffc008c2947 */ /* 0x000fee000383ffff */
.L_x_677:
[----:B------:R-:W-:Y:S05]  /*3eb0*/  BSYNC.RECONVERGENT B2 ;  /* 0x0000000000027941 */ /* 0x000fea0003800200 */
.L_x_676:
[----:B------:R-:W-:-:S13]  /*3ec0*/  ISETP.GE.U32.AND P0, PT, R15, 0x300, PT ;  /* 0x000003000f00780c */ /* 0x000fda0003f06070 */
[----:B------:R-:W-:Y:S05]  /*3ed0*/  @!P0 BRA `(.L_x_675) ;  /* 0x0000000400888947 */ /* 0x000fea0003800000 */
[----:B------:R-:W0:Y:S01]  /*3ee0*/  LDC.64 R4, c[0x0][0x380] ;  /* 0x0000e000ff047b82 */ /* 0x000e220000000a00 */
[----:B------:R-:W-:-:S07]  /*3ef0*/  VIADD R12, R12, 0x200 ;  /* 0x000002000c0c7836 */ /* 0x000fce0000000000 */
[----:B------:R-:W1:Y:S02]  /*3f00*/  LDC.64 R2, c[0x0][0x388] ;  /* 0x0000e200ff027b82 */ /* 0x000e640000000a00 */
.L_x_689:
        /* <DEDUP_REMOVED lines=29> */
.L_x_682:
[----:B------:R-:W-:Y:S05]  /*40e0*/  BSYNC.RECONVERGENT B2 ;  /* 0x0000000000027941 */ /* 0x000fea0003800200 */
.L_x_681:
        /* <DEDUP_REMOVED lines=20> */
.L_x_684:
[----:B------:R-:W-:Y:S05]  /*4230*/  BSYNC.RECONVERGENT B2 ;  /* 0x0000000000027941 */ /* 0x000fea0003800200 */
.L_x_683:
        /* <DEDUP_REMOVED lines=20> */
.L_x_686:
[----:B------:R-:W-:Y:S05]  /*4380*/  BSYNC.RECONVERGENT B2 ;  /* 0x0000000000027941 */ /* 0x000fea0003800200 */
.L_x_685:
        /* <DEDUP_REMOVED lines=18> */
.L_x_688:
[----:B------:R-:W-:Y:S05]  /*44b0*/  BSYNC.RECONVERGENT B2 ;  /* 0x0000000000027941 */ /* 0x000fea0003800200 */
.L_x_687:
[C---:B------:R-:W-:Y:S02]  /*44c0*/  VIADD R14, R12.reuse, 0x200 ;  /* 0x000002000c0e7836 */ /* 0x040fe40000000000 */
[----:B------:R-:W-:-:S03]  /*44d0*/  VIADD R12, R12, 0x400 ;  /* 0x000004000c0c7836 */ /* 0x000fc60000000000 */
[----:B------:R-:W-:-:S13]  /*44e0*/  ISETP.GE.AND P0, PT, R14, R11, PT ;  /* 0x0000000b0e00720c */ /* 0x000fda0003f06270 */
[----:B------:R-:W-:Y:S05]  /*44f0*/  @!P0 BRA `(.L_x_689) ;  /* 0xfffffff800848947 */ /* 0x000fea000383ffff */
.L_x_675:
[----:B------:R-:W-:Y:S05]  /*4500*/  BSYNC.RECONVERGENT B1 ;  /* 0x0000000000017941 */ /* 0x000fea0003800200 */
.L_x_674:
        /* <DEDUP_REMOVED lines=22> */
.L_x_691:
[----:B------:R-:W-:Y:S05]  /*4670*/  BSYNC.RECONVERGENT B1 ;  /* 0x0000000000017941 */ /* 0x000fea0003800200 */
.L_x_690:
        /* <DEDUP_REMOVED lines=21> */
.L_x_693:
[----:B------:R-:W-:Y:S05]  /*47d0*/  BSYNC.RECONVERGENT B1 ;  /* 0x0000000000017941 */ /* 0x000fea0003800200 */
.L_x_692:
        /* <DEDUP_REMOVED lines=21> */
.L_x_695:
[----:B------:R-:W-:Y:S05]  /*4930*/  BSYNC.RECONVERGENT B1 ;  /* 0x0000000000017941 */ /* 0x000fea0003800200 */
.L_x_694:
        /* <DEDUP_REMOVED lines=21> */
.L_x_697:
[----:B------:R-:W-:Y:S05]  /*4a90*/  BSYNC.RECONVERGENT B1 ;  /* 0x0000000000017941 */ /* 0x000fea0003800200 */
.L_x_696:
        /* <DEDUP_REMOVED lines=22> */
.L_x_699:
[----:B------:R-:W-:Y:S05]  /*4c00*/  BSYNC.RECONVERGENT B1 ;  /* 0x0000000000017941 */ /* 0x000fea0003800200 */
.L_x_698:
        /* <DEDUP_REMOVED lines=12> */
.L_x_701:
[----:B------:R-:W-:Y:S05]  /*4cd0*/  BSYNC.RECONVERGENT B1 ;  /* 0x0000000000017941 */ /* 0x000fea0003800200 */
.L_x_700:
        /* <DEDUP_REMOVED lines=31> */
.L_x_703:
[----:B------:R-:W-:Y:S05]  /*4ed0*/  BSYNC.RECONVERGENT B1 ;  /* 0x0000000000017941 */ /* 0x000fea0003800200 */
.L_x_702:
        /* <DEDUP_REMOVED lines=18> */
.L_x_705:
[----:B------:R-:W-:Y:S05]  /*5000*/  BSYNC.RECONVERGENT B1 ;  /* 0x0000000000017941 */ /* 0x000fea0003800200 */
.L_x_704:
        /* <DEDUP_REMOVED lines=18> */
.L_x_707:
[----:B------:R-:W-:Y:S05]  /*5130*/  BSYNC.RECONVERGENT B1 ;  /* 0x0000000000017941 */ /* 0x000fea0003800200 */
.L_x_706:
        /* <DEDUP_REMOVED lines=18> */
.L_x_709:
[----:B------:R-:W-:Y:S05]  /*5260*/  BSYNC.RECONVERGENT B1 ;  /* 0x0000000000017941 */ /* 0x000fea0003800200 */
.L_x_708:
        /* <DEDUP_REMOVED lines=18> */
.L_x_711:
[----:B------:R-:W-:Y:S05]  /*5390*/  BSYNC.RECONVERGENT B1 ;  /* 0x0000000000017941 */ /* 0x000fea0003800200 */
.L_x_710:
        /* <DEDUP_REMOVED lines=18> */
.L_x_713:
[----:B------:R-:W-:Y:S05]  /*54c0*/  BSYNC.RECONVERGENT B1 ;  /* 0x0000000000017941 */ /* 0x000fea0003800200 */
.L_x_712:
        /* <DEDUP_REMOVED lines=17> */
.L_x_621:
[----:B------:R-:W-:Y:S05]  /*55e0*/  BSYNC.RECONVERGENT B0 ;  /* 0x0000000000007941 */ /* 0x000fea0003800200 */
.L_x_588:
[----:B------:R-:W-:Y:S05]  /*55f0*/  @P1 EXIT ;  /* 0x000000000000194d */ /* 0x000fea0003800000 */
[----:B0-----:R-:W0:Y:S01]  /*5600*/  LDC.64 R6, c[0x0][0x390] ;  /* 0x0000e400ff067b82 */ /* 0x001e220000000a00 */
[----:B------:R-:W-:Y:S02]  /*5610*/  IMAD.MOV.U32 R5, RZ, RZ, R4 ;  /* 0x000000ffff057224 */ /* 0x000fe400078e0004 */
[----:B------:R-:W-:-:S05]  /*5620*/  IMAD.MOV.U32 R4, RZ, RZ, R3 ;  /* 0x000000ffff047224 */ /* 0x000fca00078e0003 */
[----:B0-----:R-:W-:Y:S04]  /*5630*/  STG.E.64 desc[UR8][R6.64+0x8], R4 ;  /* 0x0000080406007986 */ /* 0x001fe8000c101b08 */
[----:B------:R-:W-:Y:S01]  /*5640*/  STG.E desc[UR8][R6.64], R2 ;  /* 0x0000000206007986 */ /* 0x000fe2000c101908 */
[----:B------:R-:W-:Y:S05]  /*5650*/  EXIT ;  /* 0x000000000000794d */ /* 0x000fea0003800000 */
.L_x_714:
        /* <DEDUP_REMOVED lines=10> */
.L_x_1121:


//--------------------- .text._ZN6thrust24THRUST_300001_SM_1000_NS8cuda_cub4core6detail13_kernel_agentINS1_8__reduce11ReduceAgentIPN4cuda3std3__45tupleIJflEEESC_SB_iNS1_9__extrema9arg_min_fIflNS9_4lessIfEEEEEEJSC_SC_iSH_EEEvDpT0_ --------------------------
	.section	.text._ZN6thrust24THRUST_300001_SM_1000_NS8cuda_cub4core6detail13_kernel_agentINS1_8__reduce11ReduceAgentIPN4cuda3std3__45tupleIJflEEESC_SB_iNS1_9__extrema9arg_min_fIflNS9_4lessIfEEEEEEJSC_SC_iSH_EEEvDpT0_,"ax",@progbits
	.align	128
        .global         _ZN6thrust24THRUST_300001_SM_1000_NS8cuda_cub4core6detail13_kernel_agentINS1_8__reduce11ReduceAgentIPN4cuda3std3__45tupleIJflEEESC_SB_iNS1_9__extrema9arg_min_fIflNS9_4lessIfEEEEEEJSC_SC_iSH_EEEvDpT0_
        .type           _ZN6thrust24THRUST_300001_SM_1000_NS8cuda_cub4core6detail13_kernel_agentINS1_8__reduce11ReduceAgentIPN4cuda3std3__45tupleIJflEEESC_SB_iNS1_9__extrema9arg_min_fIflNS9_4lessIfEEEEEEJSC_SC_iSH_EEEvDpT0_,@function
        .size           _ZN6thrust24THRUST_300001_SM_1000_NS8cuda_cub4core6detail13_kernel_agentINS1_8__reduce11ReduceAgentIPN4cuda3std3__45tupleIJflEEESC_SB_iNS1_9__extrema9arg_min_fIflNS9_4lessIfEEEEEEJSC_SC_iSH_EEEvDpT0_,(.L_x_1122 - _ZN6thrust24THRUST_300001_SM_1000_NS8cuda_cub4core6detail13_kernel_agentINS1_8__reduce11ReduceAgentIPN4cuda3std3__45tupleIJflEEESC_SB_iNS1_9__extrema9arg_min_fIflNS9_4lessIfEEEEEEJSC_SC_iSH_EEEvDpT0_)
        .other          _ZN6thrust24THRUST_300001_SM_1000_NS8cuda_cub4core6detail13_kernel_agentINS1_8__reduce11ReduceAgentIPN4cuda3std3__45tupleIJflEEESC_SB_iNS1_9__extrema9arg_min_fIflNS9_4lessIfEEEEEEJSC_SC_iSH_EEEvDpT0_,@"STO_CUDA_ENTRY STV_DEFAULT"
_ZN6thrust24THRUST_300001_SM_1000_NS8cuda_cub4core6detail13_kernel_agentINS1_8__reduce11ReduceAgentIPN4cuda3std3__45tupleIJflEEESC_SB_iNS1_9__extrema9arg_min_fIflNS9_4lessIfEEEEEEJSC_SC_iSH_EEEvDpT0_:
.text._ZN6thrust24THRUST_300001_SM_1000_NS8cuda_cub4core6detail13_kernel_agentINS1_8__reduce11ReduceAgentIPN4cuda3std3__45tupleIJflEEESC_SB_iNS1_9__extrema9arg_min_fIflNS9_4lessIfEEEEEEJSC_SC_iSH_EEEvDpT0_:
        /* <DEDUP_REMOVED lines=21> */
.L_x_718:
[----:B0-----:R-:W-:Y:S05]  /*0150*/  BSYNC.RECONVERGENT B1 ;  /* 0x0000000000017941 */ /* 0x001fea0003800200 */
.L_x_717:
        /* <DEDUP_REMOVED lines=15> */
.L_x_725:
        /* <DEDUP_REMOVED lines=24> */
.L_x_724:
[----:B------:R-:W-:Y:S05]  /*03d0*/  BSYNC.RECONVERGENT B3 ;  /* 0x0000000000037941 */ /* 0x000fea0003800200 */
.L_x_723:
[----:B------:R-:W-:Y:S02]  /*03e0*/  IMAD.X R7, RZ, RZ, R7, P3 ;  /* 0x000000ffff077224 */ /* 0x000fe400018e0607 */
[----:B------:R-:W-:Y:S01]  /*03f0*/  VIADD R4, R4, 0x100 ;  /* 0x0000010004047836 */ /* 0x000fe20000000000 */
[----:B------:R-:W-:Y:S06]  /*0400*/  @P2 BRA `(.L_x_725) ;  /* 0xfffffffc00902947 */ /* 0x000fec000383ffff */
.L_x_722:
[----:B------:R-:W-:Y:S05]  /*0410*/  BSYNC.RECONVERGENT B2 ;  /* 0x0000000000027941 */ /* 0x000fea0003800200 */
.L_x_721:
[----:B------:R-:W0:Y:S01]  /*0420*/  LDC.64 R6, c[0x0][0x380] ;  /* 0x0000e000ff067b82 */ /* 0x000e220000000a00 */
[----:B------:R-:W-:-:S13]  /*0430*/  ISETP.GE.U32.AND P0, PT, R14, 0x300, PT ;  /* 0x000003000e00780c */ /* 0x000fda0003f06070 */
[----:B------:R-:W-:Y:S05]  /*0440*/  @!P0 BRA `(.L_x_720) ;  /* 0x0000000400508947 */ /* 0x000fea0003800000 */
.L_x_734:
        /* <DEDUP_REMOVED lines=23> */
.L_x_727:
[----:B------:R-:W-:Y:S05]  /*05c0*/  BSYNC.RECONVERGENT B2 ;  /* 0x0000000000027941 */ /* 0x000fea0003800200 */
.L_x_726:
        /* <DEDUP_REMOVED lines=18> */
.L_x_729:
[----:B------:R-:W-:Y:S05]  /*06f0*/  BSYNC.RECONVERGENT B2 ;  /* 0x0000000000027941 */ /* 0x000fea0003800200 */
.L_x_728:
        /* <DEDUP_REMOVED lines=18> */
.L_x_731:
[----:B------:R-:W-:Y:S05]  /*0820*/  BSYNC.RECONVERGENT B2 ;  /* 0x0000000000027941 */ /* 0x000fea0003800200 */
.L_x_730:
        /* <DEDUP_REMOVED lines=18> */
.L_x_733:
[----:B------:R-:W-:Y:S05]  /*0950*/  BSYNC.RECONVERGENT B2 ;  /* 0x0000000000027941 */ /* 0x000fea0003800200 */
.L_x_732:
[----:B------:R-:W-:-:S05]  /*0960*/  VIADD R4, R4, 0x400 ;  /* 0x0000040004047836 */ /* 0x000fca0000000000 */
[----:B------:R-:W-:-:S13]  /*0970*/  ISETP.GE.AND P0, PT, R4, UR5, PT ;  /* 0x0000000504007c0c */ /* 0x000fda000bf06270 */
[----:B------:R-:W-:Y:S05]  /*0980*/  @!P0 BRA `(.L_x_734) ;  /* 0xfffffff800b08947 */ /* 0x000fea000383ffff */
.L_x_720:
[----:B------:R-:W-:Y:S05]  /*0990*/  BSYNC.RECONVERGENT B1 ;  /* 0x0000000000017941 */ /* 0x000fea0003800200 */
.L_x_719:
        /* <DEDUP_REMOVED lines=25> */
.L_x_737:
[----:B------:R-:W-:Y:S05]  /*0b30*/  BSYNC.RECONVERGENT B1 ;  /* 0x0000000000017941 */ /* 0x000fea0003800200 */
.L_x_736:
        /* <DEDUP_REMOVED lines=21> */
.L_x_739:
[----:B------:R-:W-:Y:S05]  /*0c90*/  BSYNC.RECONVERGENT B1 ;  /* 0x0000000000017941 */ /* 0x000fea0003800200 */
.L_x_738:
        /* <DEDUP_REMOVED lines=21> */
.L_x_741:
[----:B------:R-:W-:Y:S05]  /*0df0*/  BSYNC.RECONVERGENT B1 ;  /* 0x0000000000017941 */ /* 0x000fea0003800200 */
.L_x_740:
        /* <DEDUP_REMOVED lines=21> */
.L_x_743:
[----:B------:R-:W-:Y:S05]  /*0f50*/  BSYNC.RECONVERGENT B1 ;  /* 0x0000000000017941 */ /* 0x000fea0003800200 */
.L_x_742:
        /* <DEDUP_REMOVED lines=22> */
.L_x_745:
[----:B------:R-:W-:Y:S05]  /*10c0*/  BSYNC.RECONVERGENT B1 ;  /* 0x0000000000017941 */ /* 0x000fea0003800200 */
.L_x_744:
        /* <DEDUP_REMOVED lines=12> */
.L_x_747:
[----:B------:R-:W-:Y:S05]  /*1190*/  BSYNC.RECONVERGENT B1 ;  /* 0x0000000000017941 */ /* 0x000fea0003800200 */
.L_x_746:
        /* <DEDUP_REMOVED lines=31> */
.L_x_750:
[----:B------:R-:W-:Y:S05]  /*1390*/  BSYNC.RECONVERGENT B1 ;  /* 0x0000000000017941 */ /* 0x000fea0003800200 */
.L_x_749:
        /* <DEDUP_REMOVED lines=18> */
.L_x_752:
[----:B------:R-:W-:Y:S05]  /*14c0*/  BSYNC.RECONVERGENT B1 ;  /* 0x0000000000017941 */ /* 0x000fea0003800200 */
.L_x_751:
        /* <DEDUP_REMOVED lines=18> */
.L_x_754:
[----:B------:R-:W-:Y:S05]  /*15f0*/  BSYNC.RECONVERGENT B1 ;  /* 0x0000000000017941 */ /* 0x000fea0003800200 */
.L_x_753:
        /* <DEDUP_REMOVED lines=18> */
.L_x_756:
[----:B------:R-:W-:Y:S05]  /*1720*/  BSYNC.RECONVERGENT B1 ;  /* 0x0000000000017941 */ /* 0x000fea0003800200 */
.L_x_755:
        /* <DEDUP_REMOVED lines=18> */
.L_x_758:
[----:B------:R-:W-:Y:S05]  /*1850*/  BSYNC.RECONVERGENT B1 ;  /* 0x0000000000017941 */ /* 0x000fea0003800200 */
.L_x_757:
        /* <DEDUP_REMOVED lines=18> */
.L_x_760:
[----:B------:R-:W-:Y:S05]  /*1980*/  BSYNC.RECONVERGENT B1 ;  /* 0x0000000000017941 */ /* 0x000fea0003800200 */
.L_x_759:
        /* <DEDUP_REMOVED lines=19> */
.L_x_735:
        /* <DEDUP_REMOVED lines=28> */
.L_x_762:
[----:B------:R-:W-:Y:S05]  /*1c80*/  BSYNC.RECONVERGENT B1 ;  /* 0x0000000000017941 */ /* 0x000fea0003800200 */
.L_x_761:
        /* <DEDUP_REMOVED lines=22> */
.L_x_764:
[----:B------:R-:W-:Y:S05]  /*1df0*/  BSYNC.RECONVERGENT B1 ;  /* 0x0000000000017941 */ /* 0x000fea0003800200 */
.L_x_763:
        /* <DEDUP_REMOVED lines=22> */
.L_x_766:
[----:B------:R-:W-:Y:S05]  /*1f60*/  BSYNC.RECONVERGENT B1 ;  /* 0x0000000000017941 */ /* 0x000fea0003800200 */
.L_x_765:
        /* <DEDUP_REMOVED lines=22> */
.L_x_768:
[----:B------:R-:W-:Y:S05]  /*20d0*/  BSYNC.RECONVERGENT B1 ;  /* 0x0000000000017941 */ /* 0x000fea0003800200 */
.L_x_767:
        /* <DEDUP_REMOVED lines=23> */
.L_x_770:
[----:B------:R-:W-:Y:S05]  /*2250*/  BSYNC.RECONVERGENT B1 ;  /* 0x0000000000017941 */ /* 0x000fea0003800200 */
.L_x_769:
        /* <DEDUP_REMOVED lines=12> */
.L_x_772:
[----:B------:R-:W-:Y:S05]  /*2320*/  BSYNC.RECONVERGENT B1 ;  /* 0x0000000000017941 */ /* 0x000fea0003800200 */
.L_x_771:
        /* <DEDUP_REMOVED lines=30> */
.L_x_774:
[----:B------:R-:W-:Y:S05]  /*2510*/  BSYNC.RECONVERGENT B1 ;  /* 0x0000000000017941 */ /* 0x000fea0003800200 */
.L_x_773:
        /* <DEDUP_REMOVED lines=27> */
.L_x_776:
[----:B------:R-:W-:Y:S05]  /*26d0*/  BSYNC.RECONVERGENT B1 ;  /* 0x0000000000017941 */ /* 0x000fea0003800200 */
.L_x_775:
        /* <DEDUP_REMOVED lines=27> */
.L_x_778:
[----:B------:R-:W-:Y:S05]  /*2890*/  BSYNC.RECONVERGENT B1 ;  /* 0x0000000000017941 */ /* 0x000fea0003800200 */
.L_x_777:
        /* <DEDUP_REMOVED lines=27> */
.L_x_780:
[----:B------:R-:W-:Y:S05]  /*2a50*/  BSYNC.RECONVERGENT B1 ;  /* 0x0000000000017941 */ /* 0x000fea0003800200 */
.L_x_779:
        /* <DEDUP_REMOVED lines=27> */
.L_x_782:
[----:B------:R-:W-:Y:S05]  /*2c10*/  BSYNC.RECONVERGENT B1 ;  /* 0x0000000000017941 */ /* 0x000fea0003800200 */
.L_x_781:
        /* <DEDUP_REMOVED lines=27> */
.L_x_784:
[----:B------:R-:W-:Y:S05]  /*2dd0*/  BSYNC.RECONVERGENT B1 ;  /* 0x0000000000017941 */ /* 0x000fea0003800200 */
.L_x_783:
        /* <DEDUP_REMOVED lines=28> */
.L_x_716:
        /* <DEDUP_REMOVED lines=22> */
[-C--:B------:R-:W-:Y:S02]  /*3100*/  @P2 ISETP.LT.U32.AND P1, PT, R14, R8.reuse, PT ;  /* 0x000000080e00220c */ /* 0x080fe40003f21070 */
[CC--:B------:R-:W-:Y:S02]  /*3110*/  @P2 ISETP.GE.AND.EX P0, PT, R15.reuse, R9.reuse, PT, P0 ;  /* 0x000000090f00220c */ /* 0x0c0fe40003f06300 */
[----:B------:R-:W-:Y:S02]  /*3120*/  @P2 ISETP.LT.AND.EX P1, PT, R15, R9, PT, P1 ;  /* 0x000000090f00220c */ /* 0x000fe40003f21310 */
[----:B------:R-:W-:Y:S02]  /*3130*/  @P2 FSEL R19, R18, R11, !P0 ;  /* 0x0000000b12132208 */ /* 0x000fe40004000000 */
[----:B------:R-:W-:-:S02]  /*3140*/  @P2 SEL R11, R14, R8, P1 ;  /* 0x000000080e0b2207 */ /* 0x000fc40000800000 */
[----:B------:R-:W-:-:S03]  /*3150*/  @P2 SEL R14, R15, R9, P1 ;  /* 0x000000090f0e2207 */ /* 0x000fc60000800000 */
[----:B------:R-:W-:Y:S02]  /*3160*/  @P2 IMAD.MOV.U32 R8, RZ, RZ, R11 ;  /* 0x000000ffff082224 */ /* 0x000fe400078e000b */
[----:B------:R-:W-:-:S07]  /*3170*/  @P2 IMAD.MOV.U32 R9, RZ, RZ, R14 ;  /* 0x000000ffff092224 */ /* 0x000fce00078e000e */
.L_x_786:
[----:B------:R-:W-:Y:S05]  /*3180*/  BSYNC.RECONVERGENT B1 ;  /* 0x0000000000017941 */ /* 0x000fea0003800200 */
.L_x_785:
        /* <DEDUP_REMOVED lines=17> */
.L_x_788:
[----:B------:R-:W-:Y:S05]  /*32a0*/  BSYNC.RECONVERGENT B1 ;  /* 0x0000000000017941 */ /* 0x000fea0003800200 */
.L_x_787:
        /* <DEDUP_REMOVED lines=17> */
.L_x_790:
[----:B------:R-:W-:Y:S05]  /*33c0*/  BSYNC.RECONVERGENT B1 ;  /* 0x0000000000017941 */ /* 0x000fea0003800200 */
.L_x_789:
        /* <DEDUP_REMOVED lines=17> */
.L_x_792:
[----:B------:R-:W-:Y:S05]  /*34e0*/  BSYNC.RECONVERGENT B1 ;  /* 0x0000000000017941 */ /* 0x000fea0003800200 */
.L_x_791:
[----:B------:R-:W-:Y:S01]  /*34f0*/  UISETP.GE.U32.AND UP0, UPT, UR4, 0xa00, UPT ;  /* 0x00000a000400788c */ /* 0x000fe2000bf06070 */
[----:B------:R-:W-:-:S08]  /*3500*/  IMAD.MOV.U32 R5, RZ, RZ, 0x500 ;  /* 0x00000500ff057424 */ /* 0x000fd000078e00ff */
[----:B------:R-:W-:Y:S05]  /*3510*/  BRA.U !UP0, `(.L_x_793) ;  /* 0x0000000508b47547 */ /* 0x000fea000b800000 */
[----:B------:R-:W0:Y:S01]  /*3520*/  LDC.64 R6, c[0x0][0x380] ;  /* 0x0000e000ff067b82 */ /* 0x000e220000000a00 */
[----:B------:R-:W-:Y:S01]  /*3530*/  IMAD.MOV.U32 R5, RZ, RZ, 0x500 ;  /* 0x00000500ff057424 */ /* 0x000fe200078e00ff */
[----:B------:R-:W1:Y:S06]  /*3540*/  LDCU UR4, c[0x0][0x390] ;  /* 0x00007200ff0477ac */ /* 0x000e6c0008000800 */
.L_x_804:
[----:B------:R-:W-:-:S04]  /*3550*/  IMAD.IADD R17, R0, 0x1, R5 ;  /* 0x0000000100117824 */ /* 0x000fc800078e0205 */
[----:B0-----:R-:W-:-:S05]  /*3560*/  IMAD.WIDE.U32 R16, R17, 0x10, R6 ;  /* 0x0000001011107825 */ /* 0x001fca00078e0006 */
        /* <DEDUP_REMOVED lines=27> */
.L_x_795:
[----:B-1----:R-:W-:Y:S05]  /*3720*/  BSYNC.RECONVERGENT B1 ;  /* 0x0000000000017941 */ /* 0x002fea0003800200 */
.L_x_794:
        /* <DEDUP_REMOVED lines=17> */
.L_x_797:
[----:B------:R-:W-:Y:S05]  /*3840*/  BSYNC.RECONVERGENT B1 ;  /* 0x0000000000017941 */ /* 0x000fea0003800200 */
.L_x_796:
        /* <DEDUP_REMOVED lines=17> */
.L_x_799:
[----:B------:R-:W-:Y:S05]  /*3960*/  BSYNC.RECONVERGENT B1 ;  /* 0x0000000000017941 */ /* 0x000fea0003800200 */
.L_x_798:
        /* <DEDUP_REMOVED lines=17> */
.L_x_801:
[----:B------:R-:W-:Y:S05]  /*3a80*/  BSYNC.RECONVERGENT B1 ;  /* 0x0000000000017941 */ /* 0x000fea0003800200 */
.L_x_800:
        /* <DEDUP_REMOVED lines=17> */
.L_x_803:
[----:B------:R-:W-:Y:S05]  /*3ba0*/  BSYNC.RECONVERGENT B1 ;  /* 0x0000000000017941 */ /* 0x000fea0003800200 */
.L_x_802:
[C---:B------:R-:W-:Y:S02]  /*3bb0*/  VIADD R8, R5.reuse, 0xa00 ;  /* 0x00000a0005087836 */ /* 0x040fe40000000000 */
[----:B------:R-:W-:-:S03]  /*3bc0*/  VIADD R5, R5, 0x500 ;  /* 0x0000050005057836 */ /* 0x000fc60000000000 */
[----:B------:R-:W-:-:S13]  /*3bd0*/  ISETP.GT.AND P0, PT, R8, UR4, PT ;  /* 0x0000000408007c0c */ /* 0x000fda000bf04270 */
[----:B------:R-:W-:Y:S05]  /*3be0*/  @!P0 BRA `(.L_x_804) ;  /* 0xfffffff800588947 */ /* 0x000fea000383ffff */
.L_x_793:
[----:B------:R-:W-:-:S13]  /*3bf0*/  ISETP.GE.AND P0, PT, R5, UR4, PT ;  /* 0x0000000405007c0c */ /* 0x000fda000bf06270 */
        /* <DEDUP_REMOVED lines=12> */
[----:B------:R-:W0:Y:S01]  /*3cc0*/  LDC.64 R6, c[0x0][0x380] ;  /* 0x0000e000ff067b82 */ /* 0x000e220000000a00 */
[----:B------:R-:W-:Y:S01]  /*3cd0*/  LEA.HI R8, R16, 0x1, RZ, 0x18 ;  /* 0x0000000110087811 */ /* 0x000fe200078fc0ff */
[----:B------:R-:W-:Y:S02]  /*3ce0*/  IMAD.IADD R13, R0, 0x1, R5 ;  /* 0x00000001000d7824 */ /* 0x000fe400078e0205 */
[----:B------:R-:W-:Y:S01]  /*3cf0*/  IMAD.MOV.U32 R10, RZ, RZ, R0 ;  /* 0x000000ffff0a7224 */ /* 0x000fe200078e0000 */
[----:B------:R-:W-:-:S05]  /*3d00*/  LOP3.LUT R8, R8, 0x3, RZ, 0xc0, !PT ;  /* 0x0000000308087812 */ /* 0x000fca00078ec0ff */
[----:B------:R-:W-:-:S07]  /*3d10*/  IMAD.MOV R12, RZ, RZ, -R8 ;  /* 0x000000ffff0c7224 */ /* 0x000fce00078e0a08 */
.L_x_811:
[----:B0-----:R-:W-:-:S05]  /*3d20*/  IMAD.WIDE.U32 R8, R13, 0x10, R6 ;  /* 0x000000100d087825 */ /* 0x001fca00078e0006 */
[----:B------:R-:W2:Y:S01]  /*3d30*/  LDG.E.CONSTANT R19, desc[UR6][R8.64] ;  /* 0x0000000608137981 */ /* 0x000ea2000c1e9900 */
[----:B------:R-:W-:Y:S01]  /*3d40*/  VIADD R12, R12, 0x1 ;  /* 0x000000010c0c7836 */ /* 0x000fe20000000000 */
[----:B------:R-:W-:Y:S04]  /*3d50*/  BSSY.RECONVERGENT B3, `(.L_x_809) ;  /* 0x0000013000037945 */ /* 0x000fe80003800200 */
        /* <DEDUP_REMOVED lines=18> */
.L_x_810:
[----:B------:R-:W-:Y:S05]  /*3e80*/  BSYNC.RECONVERGENT B3 ;  /* 0x0000000000037941 */ /* 0x000fea0003800200 */
.L_x_809:
[----:B------:R-:W-:Y:S02]  /*3e90*/  VIADD R10, R10, 0x100 ;  /* 0x000001000a0a7836 */ /* 0x000fe40000000000 */
[----:B------:R-:W-:Y:S01]  /*3ea0*/  VIADD R13, R13, 0x100 ;  /* 0x000001000d0d7836 */ /* 0x000fe20000000000 */
[----:B------:R-:W-:Y:S06]  /*3eb0*/  @P2 BRA `(.L_x_811) ;  /* 0xfffffffc00982947 */ /* 0x000fec000383ffff */
.L_x_808:
[----:B------:R-:W-:Y:S05]  /*3ec0*/  BSYNC.RECONVERGENT B2 ;  /* 0x0000000000027941 */ /* 0x000fea0003800200 */
.L_x_807:
[----:B------:R-:W-:-:S13]  /*3ed0*/  ISETP.GE.U32.AND P0, PT, R16, 0x300, PT ;  /* 0x000003001000780c */ /* 0x000fda0003f06070 */
[----:B------:R-:W-:Y:S05]  /*3ee0*/  @!P0 BRA `(.L_x_806) ;  /* 0x0000000400808947 */ /* 0x000fea0003800000 */
[----:B------:R-:W0:Y:S01]  /*3ef0*/  LDCU.64 UR8, c[0x0][0x380] ;  /* 0x00007000ff0877ac */ /* 0x000e220008000a00 */
[----:B------:R-:W1:Y:S01]  /*3f00*/  LDC.64 R6, c[0x0][0x380] ;  /* 0x0000e000ff067b82 */ /* 0x000e620000000a00 */
[C---:B------:R-:W-:Y:S01]  /*3f10*/  IADD3 R9, P0, PT, R10.reuse, R5, RZ ;  /* 0x000000050a097210 */ /* 0x040fe20007f1e0ff */
[----:B------:R-:W-:-:S04]  /*3f20*/  IMAD.IADD R13, R10, 0x1, R5 ;  /* 0x000000010a0d7824 */ /* 0x000fc800078e0205 */
[----:B------:R-:W-:Y:S01]  /*3f30*/  IMAD.X R12, RZ, RZ, RZ, P0 ;  /* 0x000000ffff0c7224 */ /* 0x000fe200000e06ff */
[----:B0-----:R-:W-:-:S04]  /*3f40*/  LEA R8, P1, R9, UR8, 0x4 ;  /* 0x0000000809087c11 */ /* 0x001fc8000f8220ff */
[----:B------:R-:W-:Y:S02]  /*3f50*/  IADD3 R8, P0, PT, R8, 0x3008, RZ ;  /* 0x0000300808087810 */ /* 0x000fe40007f1e0ff */
[----:B------:R-:W-:-:S05]  /*3f60*/  LEA.HI.X R9, R9, UR9, R12, 0x4, P1 ;  /* 0x0000000909097c11 */ /* 0x000fca00088f240c */
[----:B------:R-:W-:-:S07]  /*3f70*/  IMAD.X R9, RZ, RZ, R9, P0 ;  /* 0x000000ffff097224 */ /* 0x000fce00000e0609 */
.L_x_820:
[----:B-1----:R-:W-:Y:S01]  /*3f80*/  IMAD.WIDE.U32 R14, R13, 0x10, R6 ;  /* 0x000000100d0e7825 */ /* 0x002fe200078e0006 */
[----:B------:R0:W5:Y:S04]  /*3f90*/  LDG.E.CONSTANT R25, desc[UR6][R8.64+-0x2008] ;  /* 0xffdff80608197981 */ /* 0x000168000c1e9900 */
[----:B------:R-:W2:Y:S04]  /*3fa0*/  LDG.E.CONSTANT R21, desc[UR6][R14.64] ;  /* 0x000000060e157981 */ /* 0x000ea8000c1e9900 */
        /* <DEDUP_REMOVED lines=20> */
.L_x_813:
[----:B------:R-:W-:Y:S05]  /*40f0*/  BSYNC.RECONVERGENT B2 ;  /* 0x0000000000027941 */ /* 0x000fea0003800200 */
.L_x_812:
        /* <DEDUP_REMOVED lines=18> */
.L_x_815:
[----:B------:R-:W-:Y:S05]  /*4220*/  BSYNC.RECONVERGENT B2 ;  /* 0x0000000000027941 */ /* 0x000fea0003800200 */
.L_x_814:
        /* <DEDUP_REMOVED lines=18> */
.L_x_817:
[----:B------:R-:W-:Y:S05]  /*4350*/  BSYNC.RECONVERGENT B2 ;  /* 0x0000000000027941 */ /* 0x000fea0003800200 */
.L_x_816:
        /* <DEDUP_REMOVED lines=18> */
.L_x_819:
[----:B------:R-:W-:Y:S05]  /*4480*/  BSYNC.RECONVERGENT B2 ;  /* 0x0000000000027941 */ /* 0x000fea0003800200 */
.L_x_818:
[----:B------:R-:W-:Y:S01]  /*4490*/  VIADD R10, R10, 0x400 ;  /* 0x000004000a0a7836 */ /* 0x000fe20000000000 */
[----:B------:R-:W-:Y:S01]  /*44a0*/  IADD3 R8, P1, PT, R8, 0x4000, RZ ;  /* 0x0000400008087810 */ /* 0x000fe20007f3e0ff */
[----:B------:R-:W-:-:S03]  /*44b0*/  VIADD R13, R13, 0x400 ;  /* 0x000004000d0d7836 */ /* 0x000fc60000000000 */
[----:B------:R-:W-:Y:S01]  /*44c0*/  ISETP.GE.AND P0, PT, R10, R11, PT ;  /* 0x0000000b0a00720c */ /* 0x000fe20003f06270 */
[----:B------:R-:W-:-:S12]  /*44d0*/  IMAD.X R9, RZ, RZ, R9, P1 ;  /* 0x000000ffff097224 */ /* 0x000fd800008e0609 */
[----:B------:R-:W-:Y:S05]  /*44e0*/  @!P0 BRA `(.L_x_820) ;  /* 0xfffffff800a48947 */ /* 0x000fea000383ffff */
.L_x_806:
[----:B------:R-:W-:Y:S05]  /*44f0*/  BSYNC.RECONVERGENT B1 ;  /* 0x0000000000017941 */ /* 0x000fea0003800200 */
.L_x_805:
        /* <DEDUP_REMOVED lines=22> */
.L_x_822:
[----:B------:R-:W-:Y:S05]  /*4660*/  BSYNC.RECONVERGENT B1 ;  /* 0x0000000000017941 */ /* 0x000fea0003800200 */
.L_x_821:
        /* <DEDUP_REMOVED lines=21> */
.L_x_824:
[----:B------:R-:W-:Y:S05]  /*47c0*/  BSYNC.RECONVERGENT B1 ;  /* 0x0000000000017941 */ /* 0x000fea0003800200 */
.L_x_823:
        /* <DEDUP_REMOVED lines=21> */
.L_x_826:
[----:B------:R-:W-:Y:S05]  /*4920*/  BSYNC.RECONVERGENT B1 ;  /* 0x0000000000017941 */ /* 0x000fea0003800200 */
.L_x_825:
        /* <DEDUP_REMOVED lines=21> */
.L_x_828:
[----:B------:R-:W-:Y:S05]  /*4a80*/  BSYNC.RECONVERGENT B1 ;  /* 0x0000000000017941 */ /* 0x000fea0003800200 */
.L_x_827:
        /* <DEDUP_REMOVED lines=22> */
.L_x_830:
[----:B------:R-:W-:Y:S05]  /*4bf0*/  BSYNC.RECONVERGENT B1 ;  /* 0x0000000000017941 */ /* 0x000fea0003800200 */
.L_x_829:
        /* <DEDUP_REMOVED lines=12> */
.L_x_832:
[----:B------:R-:W-:Y:S05]  /*4cc0*/  BSYNC.RECONVERGENT B1 ;  /* 0x0000000000017941 */ /* 0x000fea0003800200 */
.L_x_831:
        /* <DEDUP_REMOVED lines=31> */
.L_x_834:
[----:B------:R-:W-:Y:S05]  /*4ec0*/  BSYNC.RECONVERGENT B1 ;  /* 0x0000000000017941 */ /* 0x000fea0003800200 */
.L_x_833:
        /* <DEDUP_REMOVED lines=18> */
.L_x_836:
[----:B------:R-:W-:Y:S05]  /*4ff0*/  BSYNC.RECONVERGENT B1 ;  /* 0x0000000000017941 */ /* 0x000fea0003800200 */
.L_x_835:
        /* <DEDUP_REMOVED lines=18> */
.L_x_838:
[----:B------:R-:W-:Y:S05]  /*5120*/  BSYNC.RECONVERGENT B1 ;  /* 0x0000000000017941 */ /* 0x000fea0003800200 */
.L_x_837:
        /* <DEDUP_REMOVED lines=18> */
.L_x_840:
[----:B------:R-:W-:Y:S05]  /*5250*/  BSYNC.RECONVERGENT B1 ;  /* 0x0000000000017941 */ /* 0x000fea0003800200 */
.L_x_839:
        /* <DEDUP_REMOVED lines=18> */
.L_x_842:
[----:B------:R-:W-:Y:S05]  /*5380*/  BSYNC.RECONVERGENT B1 ;  /* 0x0000000000017941 */ /* 0x000fea0003800200 */
.L_x_841:
        /* <DEDUP_REMOVED lines=18> */
.L_x_844:
[----:B------:R-:W-:Y:S05]  /*54b0*/  BSYNC.RECONVERGENT B1 ;  /* 0x0000000000017941 */ /* 0x000fea0003800200 */
.L_x_843:
        /* <DEDUP_REMOVED lines=17> */
.L_x_748:
[----:B------:R-:W-:Y:S05]  /*55d0*/  BSYNC.RECONVERGENT B0 ;  /* 0x0000000000007941 */ /* 0x000fea0003800200 */
.L_x_715:
[----:B------:R-:W-:Y:S05]  /*55e0*/  @P1 EXIT ;  /* 0x000000000000194d */ /* 0x000fea0003800000 */
[----:B0-----:R-:W0:Y:S01]  /*55f0*/  LDC.64 R6, c[0x0][0x388] ;  /* 0x0000e200ff067b82 */ /* 0x001e220000000a00 */
[----:B------:R-:W-:Y:S02]  /*5600*/  IMAD.MOV.U32 R5, RZ, RZ, R4 ;  /* 0x000000ffff057224 */ /* 0x000fe400078e0004 */
[----:B------:R-:W-:-:S05]  /*5610*/  IMAD.MOV.U32 R4, RZ, RZ, R3 ;  /* 0x000000ffff047224 */ /* 0x000fca00078e0003 */
[----:B0-----:R-:W-:Y:S04]  /*5620*/  STG.E.64 desc[UR6][R6.64+0x8], R4 ;  /* 0x0000080406007986 */ /* 0x001fe8000c101b06 */
[----:B------:R-:W-:Y:S01]  /*5630*/  STG.E desc[UR6][R6.64], R2 ;  /* 0x0000000206007986 */ /* 0x000fe2000c101906 */
[----:B------:R-:W-:Y:S05]  /*5640*/  EXIT ;  /* 0x000000000000794d */ /* 0x000fea0003800000 */
.L_x_845:
        /* <DEDUP_REMOVED lines=11> */
.L_x_1122:


//--------------------- .text._ZN6thrust24THRUST_300001_SM_1000_NS8cuda_cub4core6detail13_kernel_agentINS1_8__reduce10DrainAgentIiEEJN3cub18CUB_300001_SM_10009GridQueueIjEEiEEEvDpT0_ --------------------------
	.section	.text._ZN6thrust24THRUST_300001_SM_1000_NS8cuda_cub4core6detail13_kernel_agentINS1_8__reduce10DrainAgentIiEEJN3cub18CUB_300001_SM_10009GridQueueIjEEiEEEvDpT0_,"ax",@progbits
	.align	128
        .global         _ZN6thrust24THRUST_300001_SM_1000_NS8cuda_cub4core6detail13_kernel_agentINS1_8__reduce10DrainAgentIiEEJN3cub18CUB_300001_SM_10009GridQueueIjEEiEEEvDpT0_
        .type           _ZN6thrust24THRUST_300001_SM_1000_NS8cuda_cub4core6detail13_kernel_agentINS1_8__reduce10DrainAgentIiEEJN3cub18CUB_300001_SM_10009GridQueueIjEEiEEEvDpT0_,@function
        .size           _ZN6thrust24THRUST_300001_SM_1000_NS8cuda_cub4core6detail13_kernel_agentINS1_8__reduce10DrainAgentIiEEJN3cub18CUB_300001_SM_10009GridQueueIjEEiEEEvDpT0_,(.L_x_1123 - _ZN6thrust24THRUST_300001_SM_1000_NS8cuda_cub4core6detail13_kernel_agentINS1_8__reduce10DrainAgentIiEEJN3cub18CUB_300001_SM_10009GridQueueIjEEiEEEvDpT0_)
        .other          _ZN6thrust24THRUST_300001_SM_1000_NS8cuda_cub4core6detail13_kernel_agentINS1_8__reduce10DrainAgentIiEEJN3cub18CUB_300001_SM_10009GridQueueIjEEiEEEvDpT0_,@"STO_CUDA_ENTRY STV_DEFAULT"
_ZN6thrust24THRUST_300001_SM_1000_NS8cuda_cub4core6detail13_kernel_agentINS1_8__reduce10DrainAgentIiEEJN3cub18CUB_300001_SM_10009GridQueueIjEEiEEEvDpT0_:
.text._ZN6thrust24THRUST_300001_SM_1000_NS8cuda_cub4core6detail13_kernel_agentINS1_8__reduce10DrainAgentIiEEJN3cub18CUB_300001_SM_10009GridQueueIjEEiEEEvDpT0_:
[----:B------:R-:W-:Y:S08]  /*0000*/  LDC R1, c[0x0][0x37c] ;  /* 0x0000df00ff017b82 */ /* 0x000ff00000000800 */
[----:B------:R-:W0:Y:S01]  /*0010*/  LDC.64 R2, c[0x0][0x380] ;  /* 0x0000e000ff027b82 */ /* 0x000e220000000a00 */
[----:B------:R-:W0:Y:S07]  /*0020*/  LDCU.64 UR4, c[0x0][0x358] ;  /* 0x00006b00ff0477ac */ /* 0x000e2e0008000a00 */
[----:B------:R-:W1:Y:S01]  /*0030*/  LDC R5, c[0x0][0x388] ;  /* 0x0000e200ff057b82 */ /* 0x000e620000000800 */
[----:B0-----:R-:W-:Y:S04]  /*0040*/  STG.E desc[UR4][R2.64+0x4], RZ ;  /* 0x000004ff02007986 */ /* 0x001fe8000c101904 */
[----:B-1----:R-:W-:Y:S01]  /*0050*/  STG.E desc[UR4][R2.64], R5 ;  /* 0x0000000502007986 */ /* 0x002fe2000c101904 */
[----:B------:R-:W-:Y:S05]  /*0060*/  EXIT ;  /* 0x000000000000794d */ /* 0x000fea0003800000 */
.L_x_846:
        /* <DEDUP_REMOVED lines=9> */
.L_x_1123:


//--------------------- .text._ZN6thrust24THRUST_300001_SM_1000_NS8cuda_cub4core6detail13_kernel_agentINS1_8__reduce11ReduceAgentINS0_12zip_iteratorIN4cuda3std3__45tupleIJNS0_6detail15normal_iteratorINS0_10device_ptrIfEEEENS0_17counting_iteratorIlNS0_11use_defaultESI_SI_EEEEEEEPNSB_IJflEEESM_iNS1_9__extrema9arg_min_fIflNSA_4lessIfEEEEEEJSL_SN_iN3cub18CUB_300001_SM_100013GridEvenShareIiEENSV_9GridQueueIjEESS_EEEvDpT0_ --------------------------
	.section	.text._ZN6thrust24THRUST_300001_SM_1000_NS8cuda_cub4core6detail13_kernel_agentINS1_8__reduce11ReduceAgentINS0_12zip_iteratorIN4cuda3std3__45tupleIJNS0_6detail15normal_iteratorINS0_10device_ptrIfEEEENS0_17counting_iteratorIlNS0_11use_defaultESI_SI_EEEEEEEPNSB_IJflEEESM_iNS1_9__extrema9arg_min_fIflNSA_4lessIfEEEEEEJSL_SN_iN3cub18CUB_300001_SM_100013GridEvenShareIiEENSV_9GridQueueIjEESS_EEEvDpT0_,"ax",@progbits
	.align	128
        .global         _ZN6thrust24THRUST_300001_SM_1000_NS8cuda_cub4core6detail13_kernel_agentINS1_8__reduce11ReduceAgentINS0_12zip_iteratorIN4cuda3std3__45tupleIJNS0_6detail15normal_iteratorINS0_10device_ptrIfEEEENS0_17counting_iteratorIlNS0_11use_defaultESI_SI_EEEEEEEPNSB_IJflEEESM_iNS1_9__extrema9arg_min_fIflNSA_4lessIfEEEEEEJSL_SN_iN3cub18CUB_300001_SM_100013GridEvenShareIiEENSV_9GridQueueIjEESS_EEEvDpT0_
        .type           _ZN6thrust24THRUST_300001_SM_1000_NS8cuda_cub4core6detail13_kernel_agentINS1_8__reduce11ReduceAgentINS0_12zip_iteratorIN4cuda3std3__45tupleIJNS0_6detail15normal_iteratorINS0_10device_ptrIfEEEENS0_17counting_iteratorIlNS0_11use_defaultESI_SI_EEEEEEEPNSB_IJflEEESM_iNS1_9__extrema9arg_min_fIflNSA_4lessIfEEEEEEJSL_SN_iN3cub18CUB_300001_SM_100013GridEvenShareIiEENSV_9GridQueueIjEESS_EEEvDpT0_,@function
        .size           _ZN6thrust24THRUST_300001_SM_1000_NS8cuda_cub4core6detail13_kernel_agentINS1_8__reduce11ReduceAgentINS0_12zip_iteratorIN4cuda3std3__45tupleIJNS0_6detail15normal_iteratorINS0_10device_ptrIfEEEENS0_17counting_iteratorIlNS0_11use_defaultESI_SI_EEEEEEEPNSB_IJflEEESM_iNS1_9__extrema9arg_min_fIflNSA_4lessIfEEEEEEJSL_SN_iN3cub18CUB_300001_SM_100013GridEvenShareIiEENSV_9GridQueueIjEESS_EEEvDpT0_,(.L_x_1124 - _ZN6thrust24THRUST_300001_SM_1000_NS8cuda_cub4core6detail13_kernel_agentINS1_8__reduce11ReduceAgentINS0_12zip_iteratorIN4cuda3std3__45tupleIJNS0_6detail15normal_iteratorINS0_10device_ptrIfEEEENS0_17counting_iteratorIlNS0_11use_defaultESI_SI_EEEEEEEPNSB_IJflEEESM_iNS1_9__extrema9arg_min_fIflNSA_4lessIfEEEEEEJSL_SN_iN3cub18CUB_300001_SM_100013GridEvenShareIiEENSV_9GridQueueIjEESS_EEEvDpT0_)
        .other          _ZN6thrust24THRUST_300001_SM_1000_NS8cuda_cub4core6detail13_kernel_agentINS1_8__reduce11ReduceAgentINS0_12zip_iteratorIN4cuda3std3__45tupleIJNS0_6detail15normal_iteratorINS0_10device_ptrIfEEEENS0_17counting_iteratorIlNS0_11use_defaultESI_SI_EEEEEEEPNSB_IJflEEESM_iNS1_9__extrema9arg_min_fIflNSA_4lessIfEEEEEEJSL_SN_iN3cub18CUB_300001_SM_100013GridEvenShareIiEENSV_9GridQueueIjEESS_EEEvDpT0_,@"STO_CUDA_ENTRY STV_DEFAULT"
_ZN6thrust24THRUST_300001_SM_1000_NS8cuda_cub4core6detail13_kernel_agentINS1_8__reduce11ReduceAgentINS0_12zip_iteratorIN4cuda3std3__45tupleIJNS0_6detail15normal_iteratorINS0_10device_ptrIfEEEENS0_17counting_iteratorIlNS0_11use_defaultESI_SI_EEEEEEEPNSB_IJflEEESM_iNS1_9__extrema9arg_min_fIflNSA_4lessIfEEEEEEJSL_SN_iN3cub18CUB_300001_SM_100013GridEvenShareIiEENSV_9GridQueueIjEESS_EEEvDpT0_:
.text._ZN6thrust24THRUST_300001_SM_1000_NS8cuda_cub4core6detail13_kernel_agentINS1_8__reduce11ReduceAgentINS0_12zip_iteratorIN4cuda3std3__45tupleIJNS0_6detail15normal_iteratorINS0_10device_ptrIfEEEENS0_17counting_iteratorIlNS0_11use_defaultESI_SI_EEEEEEEPNSB_IJflEEESM_iNS1_9__extrema9arg_min_fIflNSA_4lessIfEEEEEEJSL_SN_iN3cub18CUB_300001_SM_100013GridEvenShareIiEENSV_9GridQueueIjEESS_EEEvDpT0_:
[----:B------:R-:W-:Y:S01]  /*0000*/  LDC R1, c[0x0][0x37c] ;  /* 0x0000df00ff017b82 */ /* 0x000fe20000000800 */
[----:B------:R-:W0:Y:S01]  /*0010*/  S2R R0, SR_CTAID.X ;  /* 0x0000000000007919 */ /* 0x000e220000002500 */
[----:B------:R-:W1:Y:S01]  /*0020*/  LDCU UR4, c[0x0][0x398] ;  /* 0x00007300ff0477ac */ /* 0x000e620008000800 */
[----:B------:R-:W-:Y:S01]  /*0030*/  BSSY.RECONVERGENT B0, `(.L_x_847) ;  /* 0x0000586000007945 */ /* 0x000fe20003800200 */
[----:B------:R-:W2:Y:S01]  /*0040*/  LDCU UR6, c[0x0][0x370] ;  /* 0x00006e00ff0677ac */ /* 0x000ea20008000800 */
[----:B------:R-:W3:Y:S01]  /*0050*/  LDCU.64 UR10, c[0x0][0x358] ;  /* 0x00006b00ff0a77ac */ /* 0x000ee20008000a00 */
[----:B-1----:R-:W-:Y:S01]  /*0060*/  IMAD.U32 R10, RZ, RZ, UR4 ;  /* 0x00000004ff0a7e24 */ /* 0x002fe2000f8e00ff */
[----:B--2---:R-:W-:Y:S01]  /*0070*/  UIMAD UR6, UR6, 0x500, URZ ;  /* 0x00000500060678a4 */ /* 0x004fe2000f8e02ff */
[----:B0-----:R-:W-:-:S04]  /*0080*/  IMAD R11, R0, 0x500, RZ ;  /* 0x00000500000b7824 */ /* 0x001fc800078e02ff */
[----:B------:R-:W-:-:S05]  /*0090*/  VIADD R3, R11, 0x500 ;  /* 0x000005000b037836 */ /* 0x000fca0000000000 */
[----:B------:R-:W-:-:S13]  /*00a0*/  ISETP.GT.AND P0, PT, R3, R10, PT ;  /* 0x0000000a0300720c */ /* 0x000fda0003f04270 */
[----:B---3--:R-:W-:Y:S05]  /*00b0*/  @!P0 BRA `(.L_x_848) ;  /* 0x0000003000088947 */ /* 0x008fea0003800000 */
[----:B------:R-:W0:Y:S01]  /*00c0*/  S2R R2, SR_TID.X ;  /* 0x0000000000027919 */ /* 0x000e220000002100 */
[----:B------:R-:W-:Y:S01]  /*00d0*/  IMAD.IADD R3, R10, 0x1, -R11 ;  /* 0x000000010a037824 */ /* 0x000fe200078e0a0b */
[----:B------:R-:W1:Y:S01]  /*00e0*/  LDCU.64 UR6, c[0x0][0x388] ;  /* 0x00007100ff0677ac */ /* 0x000e620008000a00 */
[----:B------:R-:W-:Y:S01]  /*00f0*/  BSSY.RECONVERGENT B1, `(.L_x_849) ;  /* 0x000000f000017945 */ /* 0x000fe20003800200 */
[----:B------:R-:W-:Y:S01]  /*0100*/  CS2R R6, SRZ ;  /* 0x0000000000067805 */ /* 0x000fe2000001ff00 */
[----:B------:R-:W-:Y:S01]  /*0110*/  IMAD.MOV.U32 R9, RZ, RZ, RZ ;  /* 0x000000ffff097224 */ /* 0x000fe200078e00ff */
[----:B------:R-:W2:Y:S01]  /*0120*/  LDCU.64 UR8, c[0x0][0x388] ;  /* 0x00007100ff0877ac */ /* 0x000ea20008000a00 */
[----:B0-----:R-:W-:Y:S01]  /*0130*/  ISETP.GE.AND P0, PT, R2, R3, PT ;  /* 0x000000030200720c */ /* 0x001fe20003f06270 */
[----:B------:R-:W-:-:S12]  /*0140*/  IMAD.MOV.U32 R8, RZ, RZ, R2 ;  /* 0x000000ffff087224 */ /* 0x000fd800078e0002 */
[----:B-12---:R-:W-:Y:S05]  /*0150*/  @P0 BRA `(.L_x_850) ;  /* 0x0000000000200947 */ /* 0x006fea0003800000 */
[----:B------:R-:W0:Y:S01]  /*0160*/  LDC.64 R4, c[0x0][0x380] ;  /* 0x0000e000ff047b82 */ /* 0x000e220000000a00 */
[----:B------:R-:W-:Y:S01]  /*0170*/  IMAD.IADD R9, R11, 0x1, R2 ;  /* 0x000000010b097824 */ /* 0x000fe200078e0202 */
[----:B------:R-:W1:Y:S03]  /*0180*/  LDCU.64 UR4, c[0x0][0x388] ;  /* 0x00007100ff0477ac */ /* 0x000e660008000a00 */
[----:B0-----:R-:W-:-:S05]  /*0190*/  IMAD.WIDE R4, R9, 0x4, R4 ;  /* 0x0000000409047825 */ /* 0x001fca00078e0204 */
[----:B------:R0:W5:Y:S01]  /*01a0*/  LDG.E R7, desc[UR10][R4.64] ;  /* 0x0000000a04077981 */ /* 0x000162000c1e1900 */
[----:B-1----:R-:W-:Y:S01]  /*01b0*/  IADD3 R6, P0, PT, R9, UR4, RZ ;  /* 0x0000000409067c10 */ /* 0x002fe2000ff1e0ff */
[----:B------:R-:W-:-:S03]  /*01c0*/  VIADD R8, R2, 0x100 ;  /* 0x0000010002087836 */ /* 0x000fc60000000000 */
[----:B------:R-:W-:-:S09]  /*01d0*/  LEA.HI.X.SX32 R9, R9, UR5, 0x1, P0 ;  /* 0x0000000509097c11 */ /* 0x000fd200080f0eff */
.L_x_850:
[----:B------:R-:W-:Y:S05]  /*01e0*/  BSYNC.RECONVERGENT B1 ;  /* 0x0000000000017941 */ /* 0x000fea0003800200 */
.L_x_849:
        /* <DEDUP_REMOVED lines=9> */
[----:B------:R-:W0:Y:S01]  /*0280*/  LDC.64 R4, c[0x0][0x380] ;  /* 0x0000e000ff047b82 */ /* 0x000e220000000a00 */
[----:B------:R-:W-:Y:S01]  /*0290*/  LEA.HI R10, R16, 0x1, RZ, 0x18 ;  /* 0x00000001100a7811 */ /* 0x000fe200078fc0ff */
[----:B------:R-:W-:-:S03]  /*02a0*/  IMAD.IADD R15, R11, 0x1, R8 ;  /* 0x000000010b0f7824 */ /* 0x000fc600078e0208 */
[----:B------:R-:W-:-:S05]  /*02b0*/  LOP3.LUT R10, R10, 0x3, RZ, 0xc0, !PT ;  /* 0x000000030a0a7812 */ /* 0x000fca00078ec0ff */
[----:B------:R-:W-:-:S07]  /*02c0*/  IMAD.MOV R10, RZ, RZ, -R10 ;  /* 0x000000ffff0a7224 */ /* 0x000fce00078e0a0a */
.L_x_857:
[----:B0-----:R-:W-:-:S05]  /*02d0*/  IMAD.WIDE R12, R15, 0x4, R4 ;  /* 0x000000040f0c7825 */ /* 0x001fca00078e0204 */
[----:B------:R-:W2:Y:S01]  /*02e0*/  LDG.E R20, desc[UR10][R12.64] ;  /* 0x0000000a0c147981 */ /* 0x000ea2000c1e1900 */
[----:B------:R-:W-:Y:S01]  /*02f0*/  VIADD R10, R10, 0x1 ;  /* 0x000000010a0a7836 */ /* 0x000fe20000000000 */
[C---:B------:R-:W-:Y:S01]  /*0300*/  IADD3 R18, P1, PT, R15.reuse, UR6, RZ ;  /* 0x000000060f127c10 */ /* 0x040fe2000ff3e0ff */
[----:B------:R-:W-:Y:S03]  /*0310*/  BSSY.RECONVERGENT B3, `(.L_x_855) ;  /* 0x0000013000037945 */ /* 0x000fe60003800200 */
[----:B------:R-:W-:Y:S02]  /*0320*/  ISETP.NE.AND P2, PT, R10, RZ, PT ;  /* 0x000000ff0a00720c */ /* 0x000fe40003f45270 */
[----:B------:R-:W-:Y:S02]  /*0330*/  LEA.HI.X.SX32 R17, R15, UR7, 0x1, P1 ;  /* 0x000000070f117c11 */ /* 0x000fe400088f0eff */
        /* <DEDUP_REMOVED lines=10> */
[C---:B------:R-:W-:Y:S02]  /*03e0*/  @P3 ISETP.LT.U32.AND P1, PT, R13.reuse, R18, PT ;  /* 0x000000120d00320c */ /* 0x040fe40003f21070 */
[CC--:B------:R-:W-:Y:S02]  /*03f0*/  @P3 ISETP.GE.AND.EX P0, PT, R14.reuse, R17.reuse, PT, P0 ;  /* 0x000000110e00320c */ /* 0x0c0fe40003f06300 */
[----:B------:R-:W-:Y:S02]  /*0400*/  @P3 ISETP.LT.AND.EX P1, PT, R14, R17, PT, P1 ;  /* 0x000000110e00320c */ /* 0x000fe40003f21310 */
[----:B------:R-:W-:Y:S02]  /*0410*/  @P3 FSEL R7, R12, R20, !P0 ;  /* 0x000000140c073208 */ /* 0x000fe40004000000 */
[----:B------:R-:W-:-:S02]  /*0420*/  @P3 SEL R6, R13, R18, P1 ;  /* 0x000000120d063207 */ /* 0x000fc40000800000 */
[----:B------:R-:W-:-:S07]  /*0430*/  @P3 SEL R9, R14, R17, P1 ;  /* 0x000000110e093207 */ /* 0x000fce0000800000 */
.L_x_856:
[----:B------:R-:W-:Y:S05]  /*0440*/  BSYNC.RECONVERGENT B3 ;  /* 0x0000000000037941 */ /* 0x000fea0003800200 */
.L_x_855:
[----:B------:R-:W-:Y:S02]  /*0450*/  VIADD R8, R8, 0x100 ;  /* 0x0000010008087836 */ /* 0x000fe40000000000 */
[----:B------:R-:W-:Y:S01]  /*0460*/  VIADD R15, R15, 0x100 ;  /* 0x000001000f0f7836 */ /* 0x000fe20000000000 */
[----:B------:R-:W-:Y:S06]  /*0470*/  @P2 BRA `(.L_x_857) ;  /* 0xfffffffc00942947 */ /* 0x000fec000383ffff */
.L_x_854:
[----:B------:R-:W-:Y:S05]  /*0480*/  BSYNC.RECONVERGENT B2 ;  /* 0x0000000000027941 */ /* 0x000fea0003800200 */
.L_x_853:
[----:B------:R-:W-:-:S13]  /*0490*/  ISETP.GE.U32.AND P0, PT, R16, 0x300, PT ;  /* 0x000003001000780c */ /* 0x000fda0003f06070 */
[----:B------:R-:W-:Y:S05]  /*04a0*/  @!P0 BRA `(.L_x_852) ;  /* 0x00000004008c8947 */ /* 0x000fea0003800000 */
[----:B------:R-:W0:Y:S01]  /*04b0*/  LDC.64 R4, c[0x0][0x380] ;  /* 0x0000e000ff047b82 */ /* 0x000e220000000a00 */
[----:B------:R-:W-:-:S04]  /*04c0*/  IMAD.IADD R11, R11, 0x1, R8 ;  /* 0x000000010b0b7824 */ /* 0x000fc800078e0208 */
[C---:B------:R-:W-:Y:S02]  /*04d0*/  VIADD R19, R11.reuse, 0x100 ;  /* 0x000001000b137836 */ /* 0x040fe40000000000 */
[C---:B------:R-:W-:Y:S02]  /*04e0*/  VIADD R18, R11.reuse, 0x200 ;  /* 0x000002000b127836 */ /* 0x040fe40000000000 */
[----:B------:R-:W-:Y:S01]  /*04f0*/  VIADD R20, R11, 0x300 ;  /* 0x000003000b147836 */ /* 0x000fe20000000000 */
[----:B0-----:R-:W-:-:S05]  /*0500*/  IADD3 R4, P0, PT, R4, 0x800, RZ ;  /* 0x0000080004047810 */ /* 0x001fca0007f1e0ff */
[----:B------:R-:W-:-:S08]  /*0510*/  IMAD.X R5, RZ, RZ, R5, P0 ;  /* 0x000000ffff057224 */ /* 0x000fd000000e0605 */
.L_x_866:
[----:B------:R-:W-:-:S05]  /*0520*/  IMAD.WIDE R14, R11, 0x4, R4 ;  /* 0x000000040b0e7825 */ /* 0x000fca00078e0204 */
[----:B------:R-:W2:Y:S04]  /*0530*/  LDG.E R24, desc[UR10][R14.64+-0x800] ;  /* 0xfff8000a0e187981 */ /* 0x000ea8000c1e1900 */
[----:B-----5:R0:W5:Y:S04]  /*0540*/  LDG.E R26, desc[UR10][R14.64+-0x400] ;  /* 0xfffc000a0e1a7981 */ /* 0x020168000c1e1900 */
[----:B------:R0:W5:Y:S04]  /*0550*/  LDG.E R10, desc[UR10][R14.64] ;  /* 0x0000000a0e0a7981 */ /* 0x000168000c1e1900 */
[----:B------:R0:W5:Y:S01]  /*0560*/  LDG.E R12, desc[UR10][R14.64+0x400] ;  /* 0x0004000a0e0c7981 */ /* 0x000162000c1e1900 */
[----:B------:R-:W-:Y:S01]  /*0570*/  IADD3 R21, P1, PT, R11, UR8, RZ ;  /* 0x000000080b157c10 */ /* 0x000fe2000ff3e0ff */
[----:B------:R-:W-:Y:S01]  /*0580*/  BSSY.RECONVERGENT B2, `(.L_x_858) ;  /* 0x0000012000027945 */ /* 0x000fe20003800200 */
[----:B------:R-:W-:-:S02]  /*0590*/  IMAD.MOV.U32 R16, RZ, RZ, R6 ;  /* 0x000000ffff107224 */ /* 0x000fc400078e0006 */
[----:B------:R-:W-:Y:S01]  /*05a0*/  IMAD.MOV.U32 R17, RZ, RZ, R9 ;  /* 0x000000ffff117224 */ /* 0x000fe200078e0009 */
[----:B------:R-:W-:Y:S01]  /*05b0*/  LEA.HI.X.SX32 R22, R11, UR9, 0x1, P1 ;  /* 0x000000090b167c11 */ /* 0x000fe200088f0eff */
[----:B------:R-:W-:Y:S01]  /*05c0*/  IMAD.MOV.U32 R13, RZ, RZ, R7 ;  /* 0x000000ffff0d7224 */ /* 0x000fe200078e0007 */
        /* <DEDUP_REMOVED lines=13> */
.L_x_859:
[----:B------:R-:W-:Y:S05]  /*06a0*/  BSYNC.RECONVERGENT B2 ;  /* 0x0000000000027941 */ /* 0x000fea0003800200 */
.L_x_858:
[----:B-----5:R-:W-:Y:S01]  /*06b0*/  FSETP.GEU.AND P0, PT, R13, R26, PT ;  /* 0x0000001a0d00720b */ /* 0x020fe20003f0e000 */
[----:B------:R-:W-:Y:S01]  /*06c0*/  BSSY.RECONVERGENT B2, `(.L_x_860) ;  /* 0x0000012000027945 */ /* 0x000fe20003800200 */
[C---:B------:R-:W-:Y:S01]  /*06d0*/  IADD3 R15, P1, PT, R19.reuse, UR8, RZ ;  /* 0x00000008130f7c10 */ /* 0x040fe2000ff3e0ff */
[----:B------:R-:W-:Y:S02]  /*06e0*/  IMAD.MOV.U32 R6, RZ, RZ, R16 ;  /* 0x000000ffff067224 */ /* 0x000fe400078e0010 */
[----:B------:R-:W-:Y:S01]  /*06f0*/  IMAD.MOV.U32 R9, RZ, RZ, R17 ;  /* 0x000000ffff097224 */ /* 0x000fe200078e0011 */
[----:B------:R-:W-:Y:S01]  /*0700*/  LEA.HI.X.SX32 R14, R19, UR9, 0x1, P1 ;  /* 0x00000009130e7c11 */ /* 0x000fe200088f0eff */
        /* <DEDUP_REMOVED lines=13> */
.L_x_861:
[----:B------:R-:W-:Y:S05]  /*07e0*/  BSYNC.RECONVERGENT B2 ;  /* 0x0000000000027941 */ /* 0x000fea0003800200 */
.L_x_860:
[----:B------:R-:W-:Y:S01]  /*07f0*/  FSETP.GEU.AND P0, PT, R7, R10, PT ;  /* 0x0000000a0700720b */ /* 0x000fe20003f0e000 */
[----:B------:R-:W-:Y:S01]  /*0800*/  BSSY.RECONVERGENT B2, `(.L_x_862) ;  /* 0x0000013000027945 */ /* 0x000fe20003800200 */
[----:B------:R-:W-:Y:S01]  /*0810*/  IADD3 R17, P1, PT, R18, UR8, RZ ;  /* 0x0000000812117c10 */ /* 0x000fe2000ff3e0ff */
[----:B------:R-:W-:Y:S01]  /*0820*/  IMAD.MOV.U32 R14, RZ, RZ, R6 ;  /* 0x000000ffff0e7224 */ /* 0x000fe200078e0006 */
[----:B------:R-:W-:Y:S01]  /*0830*/  IADD3 R21, P2, PT, R20, UR8, RZ ;  /* 0x0000000814157c10 */ /* 0x000fe2000ff5e0ff */
        /* <DEDUP_REMOVED lines=15> */
.L_x_863:
[----:B------:R-:W-:Y:S05]  /*0930*/  BSYNC.RECONVERGENT B2 ;  /* 0x0000000000027941 */ /* 0x000fea0003800200 */
.L_x_862:
[----:B------:R-:W-:Y:S01]  /*0940*/  FSETP.GEU.AND P0, PT, R13, R12, PT ;  /* 0x0000000c0d00720b */ /* 0x000fe20003f0e000 */
[----:B------:R-:W-:Y:S01]  /*0950*/  BSSY.RECONVERGENT B2, `(.L_x_864) ;  /* 0x0000011000027945 */ /* 0x000fe20003800200 */
[----:B------:R-:W-:Y:S01]  /*0960*/  LEA.HI.X.SX32 R10, R20, UR9, 0x1, P2 ;  /* 0x00000009140a7c11 */ /* 0x000fe200090f0eff */
        /* <DEDUP_REMOVED lines=15> */
.L_x_865:
[----:B------:R-:W-:Y:S05]  /*0a60*/  BSYNC.RECONVERGENT B2 ;  /* 0x0000000000027941 */ /* 0x000fea0003800200 */
.L_x_864:
[----:B------:R-:W-:Y:S02]  /*0a70*/  VIADD R8, R8, 0x400 ;  /* 0x0000040008087836 */ /* 0x000fe40000000000 */
[----:B------:R-:W-:Y:S02]  /*0a80*/  VIADD R19, R19, 0x400 ;  /* 0x0000040013137836 */ /* 0x000fe40000000000 */
[----:B------:R-:W-:Y:S01]  /*0a90*/  VIADD R18, R18, 0x400 ;  /* 0x0000040012127836 */ /* 0x000fe20000000000 */
[----:B------:R-:W-:Y:S01]  /*0aa0*/  ISETP.GE.AND P0, PT, R8, R3, PT ;  /* 0x000000030800720c */ /* 0x000fe20003f06270 */
[----:B------:R-:W-:Y:S02]  /*0ab0*/  VIADD R20, R20, 0x400 ;  /* 0x0000040014147836 */ /* 0x000fe40000000000 */
[----:B------:R-:W-:-:S10]  /*0ac0*/  VIADD R11, R11, 0x400 ;  /* 0x000004000b0b7836 */ /* 0x000fd40000000000 */
[----:B------:R-:W-:Y:S05]  /*0ad0*/  @!P0 BRA `(.L_x_866) ;  /* 0xfffffff800908947 */ /* 0x000fea000383ffff */
.L_x_852:
[----:B------:R-:W-:Y:S05]  /*0ae0*/  BSYNC.RECONVERGENT B1 ;  /* 0x0000000000017941 */ /* 0x000fea0003800200 */
.L_x_851:
[----:B------:R-:W-:-:S13]  /*0af0*/  ISETP.GE.AND P0, PT, R3, 0x100, PT ;  /* 0x000001000300780c */ /* 0x000fda0003f06270 */
[----:B------:R-:W-:Y:S05]  /*0b00*/  @!P0 BRA `(.L_x_867) ;  /* 0x00000010003c8947 */ /* 0x000fea0003800000 */
[----:B------:R-:W1:Y:S01]  /*0b10*/  S2R R13, SR_LANEID ;  /* 0x00000000000d7919 */ /* 0x000e620000000000 */
[----:B------:R-:W-:Y:S01]  /*0b20*/  BSSY.RECONVERGENT B1, `(.L_x_868) ;  /* 0x0000015000017945 */ /* 0x000fe20003800200 */
[----:B0-----:R-:W-:Y:S01]  /*0b30*/  IMAD.MOV.U32 R5, RZ, RZ, R6 ;  /* 0x000000ffff057224 */ /* 0x001fe200078e0006 */
[----:B-----5:R-:W0:Y:S01]  /*0b40*/  SHFL.DOWN PT, R4, R7, 0x1, 0x1f ;  /* 0x08201f0007047f89 */ /* 0x020e2200000e0000 */
        /* <DEDUP_REMOVED lines=18> */
.L_x_869:
[----:B------:R-:W-:Y:S05]  /*0c70*/  BSYNC.RECONVERGENT B1 ;  /* 0x0000000000017941 */ /* 0x000fea0003800200 */
.L_x_868:
        /* <DEDUP_REMOVED lines=21> */
.L_x_871:
[----:B------:R-:W-:Y:S05]  /*0dd0*/  BSYNC.RECONVERGENT B1 ;  /* 0x0000000000017941 */ /* 0x000fea0003800200 */
.L_x_870:
        /* <DEDUP_REMOVED lines=21> */
.L_x_873:
[----:B------:R-:W-:Y:S05]  /*0f30*/  BSYNC.RECONVERGENT B1 ;  /* 0x0000000000017941 */ /* 0x000fea0003800200 */
.L_x_872:
        /* <DEDUP_REMOVED lines=21> */
.L_x_875:
[----:B------:R-:W-:Y:S05]  /*1090*/  BSYNC.RECONVERGENT B1 ;  /* 0x0000000000017941 */ /* 0x000fea0003800200 */
.L_x_874:
        /* <DEDUP_REMOVED lines=22> */
.L_x_877:
[----:B------:R-:W-:Y:S05]  /*1200*/  BSYNC.RECONVERGENT B1 ;  /* 0x0000000000017941 */ /* 0x000fea0003800200 */
.L_x_876:
        /* <DEDUP_REMOVED lines=12> */
.L_x_879:
[----:B------:R-:W-:Y:S05]  /*12d0*/  BSYNC.RECONVERGENT B1 ;  /* 0x0000000000017941 */ /* 0x000fea0003800200 */
.L_x_878:
        /* <DEDUP_REMOVED lines=31> */
.L_x_882:
[----:B------:R-:W-:Y:S05]  /*14d0*/  BSYNC.RECONVERGENT B1 ;  /* 0x0000000000017941 */ /* 0x000fea0003800200 */
.L_x_881:
        /* <DEDUP_REMOVED lines=18> */
.L_x_884:
[----:B------:R-:W-:Y:S05]  /*1600*/  BSYNC.RECONVERGENT B1 ;  /* 0x0000000000017941 */ /* 0x000fea0003800200 */
.L_x_883:
        /* <DEDUP_REMOVED lines=18> */
.L_x_886:
[----:B------:R-:W-:Y:S05]  /*1730*/  BSYNC.RECONVERGENT B1 ;  /* 0x0000000000017941 */ /* 0x000fea0003800200 */
.L_x_885:
        /* <DEDUP_REMOVED lines=18> */
.L_x_888:
[----:B------:R-:W-:Y:S05]  /*1860*/  BSYNC.RECONVERGENT B1 ;  /* 0x0000000000017941 */ /* 0x000fea0003800200 */
.L_x_887:
        /* <DEDUP_REMOVED lines=18> */
.L_x_890:
[----:B------:R-:W-:Y:S05]  /*1990*/  BSYNC.RECONVERGENT B1 ;  /* 0x0000000000017941 */ /* 0x000fea0003800200 */
.L_x_889:
        /* <DEDUP_REMOVED lines=18> */
.L_x_892:
[----:B------:R-:W-:Y:S05]  /*1ac0*/  BSYNC.RECONVERGENT B1 ;  /* 0x0000000000017941 */ /* 0x000fea0003800200 */
.L_x_891:
        /* <DEDUP_REMOVED lines=19> */
.L_x_867:
[----:B0-----:R-:W-:Y:S01]  /*1c00*/  LOP3.LUT R4, R2, 0x3e0, RZ, 0xc0, !PT ;  /* 0x000003e002047812 */ /* 0x001fe200078ec0ff */
[----:B------:R-:W-:Y:S01]  /*1c10*/  BSSY.RECONVERGENT B1, `(.L_x_893) ;  /* 0x000001b000017945 */ /* 0x000fe20003800200 */
[----:B-----5:R-:W-:Y:S02]  /*1c20*/  IMAD.MOV.U32 R5, RZ, RZ, R7 ;  /* 0x000000ffff057224 */ /* 0x020fe400078e0007 */
[----:B------:R-:W-:Y:S02]  /*1c30*/  IMAD.MOV.U32 R13, RZ, RZ, R6 ;  /* 0x000000ffff0d7224 */ /* 0x000fe400078e0006 */
[----:B------:R-:W-:Y:S01]  /*1c40*/  VIADD R8, R4, 0x20 ;  /* 0x0000002004087836 */ /* 0x000fe20000000000 */
[----:B------:R-:W-:Y:S01]  /*1c50*/  LOP3.LUT R4, RZ, R4, RZ, 0x33, !PT ;  /* 0x00000004ff047212 */ /* 0x000fe200078e33ff */
[----:B------:R-:W-:-:S03]  /*1c60*/  IMAD.MOV.U32 R15, RZ, RZ, R9 ;  /* 0x000000ffff0f7224 */ /* 0x000fc600078e0009 */
[----:B------:R-:W-:Y:S01]  /*1c70*/  ISETP.GT.AND P0, PT, R8, R3, PT ;  /* 0x000000030800720c */ /* 0x000fe20003f04270 */
[----:B------:R-:W-:-:S05]  /*1c80*/  IMAD.IADD R4, R3, 0x1, R4 ;  /* 0x0000000103047824 */ /* 0x000fca00078e0204 */
        /* <DEDUP_REMOVED lines=19> */
.L_x_894:
[----:B------:R-:W-:Y:S05]  /*1dc0*/  BSYNC.RECONVERGENT B1 ;  /* 0x0000000000017941 */ /* 0x000fea0003800200 */
.L_x_893:
        /* <DEDUP_REMOVED lines=22> */
.L_x_896:
[----:B------:R-:W-:Y:S05]  /*1f30*/  BSYNC.RECONVERGENT B1 ;  /* 0x0000000000017941 */ /* 0x000fea0003800200 */
.L_x_895:
        /* <DEDUP_REMOVED lines=22> */
.L_x_898:
[----:B------:R-:W-:Y:S05]  /*20a0*/  BSYNC.RECONVERGENT B1 ;  /* 0x0000000000017941 */ /* 0x000fea0003800200 */
.L_x_897:
        /* <DEDUP_REMOVED lines=22> */
.L_x_900:
[----:B------:R-:W-:Y:S05]  /*2210*/  BSYNC.RECONVERGENT B1 ;  /* 0x0000000000017941 */ /* 0x000fea0003800200 */
.L_x_899:
        /* <DEDUP_REMOVED lines=23> */
.L_x_902:
[----:B------:R-:W-:Y:S05]  /*2390*/  BSYNC.RECONVERGENT B1 ;  /* 0x0000000000017941 */ /* 0x000fea0003800200 */
.L_x_901:
        /* <DEDUP_REMOVED lines=12> */
.L_x_904:
[----:B------:R-:W-:Y:S05]  /*2460*/  BSYNC.RECONVERGENT B1 ;  /* 0x0000000000017941 */ /* 0x000fea0003800200 */
.L_x_903:
[----:B------:R-:W-:Y:S01]  /*2470*/  BAR.SYNC.DEFER_BLOCKING 0x0 ;  /* 0x0000000000007b1d */ /* 0x000fe20000010000 */
[----:B------:R-:W-:-:S13]  /*2480*/  ISETP.NE.AND P2, PT, R2, RZ, PT ;  /* 0x000000ff0200720c */ /* 0x000fda0003f45270 */
[----:B------:R-:W-:Y:S05]  /*2490*/  @P2 BRA `(.L_x_880) ;  /* 0x0000003000fc2947 */ /* 0x000fea0003800000 */
[C---:B------:R-:W-:Y:S01]  /*24a0*/  ISETP.GE.AND P0, PT, R3.reuse, 0x21, PT ;  /* 0x000000210300780c */ /* 0x040fe20003f06270 */
[----:B------:R-:W-:Y:S01]  /*24b0*/  IMAD.MOV.U32 R2, RZ, RZ, R6 ;  /* 0x000000ffff027224 */ /* 0x000fe200078e0006 */
[C---:B------:R-:W-:Y:S01]  /*24c0*/  ISETP.GE.AND P5, PT, R3.reuse, 0x41, PT ;  /* 0x000000410300780c */ /* 0x040fe20003fa6270 */
[----:B0-----:R-:W-:Y:S01]  /*24d0*/  IMAD.MOV.U32 R9, RZ, RZ, R5 ;  /* 0x000000ffff097224 */ /* 0x001fe200078e0005 */
        /* <DEDUP_REMOVED lines=26> */
.L_x_906:
[----:B------:R-:W-:Y:S05]  /*2680*/  BSYNC.RECONVERGENT B1 ;  /* 0x0000000000017941 */ /* 0x000fea0003800200 */
.L_x_905:
        /* <DEDUP_REMOVED lines=26> */
.L_x_908:
[----:B------:R-:W-:Y:S05]  /*2830*/  BSYNC.RECONVERGENT B1 ;  /* 0x0000000000017941 */ /* 0x000fea0003800200 */
.L_x_907:
        /* <DEDUP_REMOVED lines=29> */
.L_x_910:
[----:B------:R-:W-:Y:S05]  /*2a10*/  BSYNC.RECONVERGENT B1 ;  /* 0x0000000000017941 */ /* 0x000fea0003800200 */
.L_x_909:
        /* <DEDUP_REMOVED lines=26> */
.L_x_912:
[----:B------:R-:W-:Y:S05]  /*2bc0*/  BSYNC.RECONVERGENT B1 ;  /* 0x0000000000017941 */ /* 0x000fea0003800200 */
.L_x_911:
        /* <DEDUP_REMOVED lines=26> */
.L_x_914:
[----:B------:R-:W-:Y:S05]  /*2d70*/  BSYNC.RECONVERGENT B1 ;  /* 0x0000000000017941 */ /* 0x000fea0003800200 */
.L_x_913:
        /* <DEDUP_REMOVED lines=26> */
.L_x_916:
[----:B------:R-:W-:Y:S05]  /*2f20*/  BSYNC.RECONVERGENT B1 ;  /* 0x0000000000017941 */ /* 0x000fea0003800200 */
.L_x_915:
[----:B------:R-:W-:Y:S02]  /*2f30*/  IMAD.MOV.U32 R6, RZ, RZ, R3 ;  /* 0x000000ffff067224 */ /* 0x000fe400078e0003 */
[----:B------:R-:W-:Y:S02]  /*2f40*/  IMAD.MOV.U32 R5, RZ, RZ, R7 ;  /* 0x000000ffff057224 */ /* 0x000fe400078e0007 */
[----:B------:R-:W-:Y:S01]  /*2f50*/  IMAD.MOV.U32 R4, RZ, RZ, R8 ;  /* 0x000000ffff047224 */ /* 0x000fe200078e0008 */
[----:B------:R-:W-:Y:S06]  /*2f60*/  @!P6 BRA `(.L_x_880) ;  /* 0x000000280048e947 */ /* 0x000fec0003800000 */
        /* <DEDUP_REMOVED lines=23> */
.L_x_848:
[----:B------:R-:W0:Y:S01]  /*30e0*/  S2R R2, SR_TID.X ;  /* 0x0000000000027919 */ /* 0x000e220000002100 */
[----:B------:R-:W1:Y:S01]  /*30f0*/  LDCU.128 UR12, c[0x0][0x380] ;  /* 0x00007000ff0c77ac */ /* 0x000e620008000c00 */
[----:B------:R-:W-:Y:S02]  /*3100*/  SHF.R.S32.HI R12, RZ, 0x1f, R11 ;  /* 0x0000001fff0c7819 */ /* 0x000fe4000001140b */
[----:B0-----:R-:W-:-:S04]  /*3110*/  IADD3 R3, P0, PT, R11, R2, RZ ;  /* 0x000000020b037210 */ /* 0x001fc80007f1e0ff */
[----:B-1----:R-:W-:Y:S01]  /*3120*/  LEA R4, P1, R3, UR12, 0x2 ;  /* 0x0000000c03047c11 */ /* 0x002fe2000f8210ff */
[----:B------:R-:W-:-:S05]  /*3130*/  IMAD.X R6, RZ, RZ, R12, P0 ;  /* 0x000000ffff067224 */ /* 0x000fca00000e060c */
[----:B------:R-:W-:-:S05]  /*3140*/  LEA.HI.X R5, R3, UR13, R6, 0x2, P1 ;  /* 0x0000000d03057c11 */ /* 0x000fca00088f1406 */
[----:B------:R-:W2:Y:S04]  /*3150*/  LDG.E R3, desc[UR10][R4.64] ;  /* 0x0000000a04037981 */ /* 0x000ea8000c1e1900 */
[----:B------:R-:W2:Y:S04]  /*3160*/  LDG.E R6, desc[UR10][R4.64+0x400] ;  /* 0x0004000a04067981 */ /* 0x000ea8000c1e1900 */
[----:B------:R-:W3:Y:S04]  /*3170*/  LDG.E R7, desc[UR10][R4.64+0x800] ;  /* 0x0008000a04077981 */ /* 0x000ee8000c1e1900 */
[----:B------:R-:W4:Y:S01]  /*3180*/  LDG.E R8, desc[UR10][R4.64+0xc00] ;  /* 0x000c000a04087981 */ /* 0x000f22000c1e1900 */
[C---:B------:R-:W-:Y:S01]  /*3190*/  VIADD R13, R2.reuse, 0x100 ;  /* 0x00000100020d7836 */ /* 0x040fe20000000000 */
[----:B------:R-:W-:Y:S01]  /*31a0*/  IADD3 R11, P3, PT, R11, UR14, RZ ;  /* 0x0000000e0b0b7c10 */ /* 0x000fe2000ff7e0ff */
[----:B------:R-:W-:Y:S01]  /*31b0*/  UMOV UR4, URZ ;  /* 0x000000ff00047c82 */ /* 0x000fe20008000000 */
[----:B------:R-:W-:Y:S01]  /*31c0*/  BSSY.RECONVERGENT B1, `(.L_x_917) ;  /* 0x0000013000017945 */ /* 0x000fe20003800200 */
[----:B------:R0:W5:Y:S02]  /*31d0*/  LDG.E R9, desc[UR10][R4.64+0x1000] ;  /* 0x0010000a04097981 */ /* 0x000164000c1e1900 */
[----:B0-----:R-:W-:-:S02]  /*31e0*/  LOP3.LUT R4, R2, 0x400, RZ, 0xfc, !PT ;  /* 0x0000040002047812 */ /* 0x001fc400078efcff */
[----:B--2---:R-:W-:-:S04]  /*31f0*/  FSETP.GEU.AND P0, PT, R6, R3, PT ;  /* 0x000000030600720b */ /* 0x004fc80003f0e000 */
[----:B------:R-:W-:Y:S01]  /*3200*/  FSEL R6, R6, R3, !P0 ;  /* 0x0000000306067208 */ /* 0x000fe20004000000 */
[----:B------:R-:W-:-:S03]  /*3210*/  VIADD R3, R2, 0x200 ;  /* 0x0000020002037836 */ /* 0x000fc60000000000 */
[----:B---3--:R-:W-:-:S04]  /*3220*/  FSETP.GEU.AND P1, PT, R7, R6, PT ;  /* 0x000000060700720b */ /* 0x008fc80003f2e000 */
[----:B------:R-:W-:Y:S02]  /*3230*/  FSEL R7, R7, R6, !P1 ;  /* 0x0000000607077208 */ /* 0x000fe40004800000 */
[----:B------:R-:W-:Y:S02]  /*3240*/  IADD3.X R6, PT, PT, R12, UR15, RZ, P3, !PT ;  /* 0x0000000f0c067c10 */ /* 0x000fe40009ffe4ff */
[----:B----4-:R-:W-:Y:S01]  /*3250*/  FSETP.GEU.AND P2, PT, R7, R8, PT ;  /* 0x000000080700720b */ /* 0x010fe20003f4e000 */
[----:B------:R-:W-:-:S04]  /*3260*/  IMAD.MOV.U32 R12, RZ, RZ, R7 ;  /* 0x000000ffff0c7224 */ /* 0x000fc800078e0007 */
[----:B------:R-:W-:-:S05]  /*3270*/  @P1 SEL R3, R13, R2, !P0 ;  /* 0x000000020d031207 */ /* 0x000fca0004000000 */
[----:B------:R-:W-:-:S03]  /*3280*/  IMAD.MOV.U32 R5, RZ, RZ, R3 ;  /* 0x000000ffff057224 */ /* 0x000fc600078e0003 */
[----:B------:R-:W-:Y:S05]  /*3290*/  @!P2 BRA `(.L_x_918) ;  /* 0x000000000014a947 */ /* 0x000fea0003800000 */
[----:B------:R-:W-:Y:S01]  /*32a0*/  FSETP.GEU.AND P0, PT, R8, R7, PT ;  /* 0x000000070800720b */ /* 0x000fe20003f0e000 */
[----:B------:R-:W-:Y:S02]  /*32b0*/  IMAD.MOV.U32 R12, RZ, RZ, R8 ;  /* 0x000000ffff0c7224 */ /* 0x000fe400078e0008 */
[----:B------:R-:W-:-:S10]  /*32c0*/  VIADD R5, R2, 0x300 ;  /* 0x0000030002057836 */ /* 0x000fd40000000000 */
[----:B------:R-:W-:Y:S02]  /*32d0*/  @P0 IMAD.MOV.U32 R12, RZ, RZ, R7 ;  /* 0x000000ffff0c0224 */ /* 0x000fe400078e0007 */
[----:B------:R-:W-:-:S07]  /*32e0*/  @P0 IMAD.MOV.U32 R5, RZ, RZ, R3 ;  /* 0x000000ffff050224 */ /* 0x000fce00078e0003 */
.L_x_918:
[----:B------:R-:W-:Y:S05]  /*32f0*/  BSYNC.RECONVERGENT B1 ;  /* 0x0000000000017941 */ /* 0x000fea0003800200 */
.L_x_917:
[----:B-----5:R-:W-:Y:S01]  /*3300*/  FSETP.GEU.AND P0, PT, R12, R9, PT ;  /* 0x000000090c00720b */ /* 0x020fe20003f0e000 */
[----:B------:R-:W-:Y:S01]  /*3310*/  BSSY.RECONVERGENT B1, `(.L_x_919) ;  /* 0x0000014000017945 */ /* 0x000fe20003800200 */
[-C--:B------:R-:W-:Y:S01]  /*3320*/  IADD3 R13, P3, PT, R5, R11.reuse, RZ ;  /* 0x0000000b050d7210 */ /* 0x080fe20007f7e0ff */
[----:B------:R-:W-:Y:S01]  /*3330*/  IMAD.MOV.U32 R3, RZ, RZ, R12 ;  /* 0x000000ffff037224 */ /* 0x000fe200078e000c */
[----:B------:R-:W-:Y:S02]  /*3340*/  IADD3 R8, P1, PT, R4, R11, RZ ;  /* 0x0000000b04087210 */ /* 0x000fe40007f3e0ff */
[----:B------:R-:W-:Y:S02]  /*3350*/  IADD3.X R14, PT, PT, R6, UR4, RZ, P3, !PT ;  /* 0x00000004060e7c10 */ /* 0x000fe40009ffe4ff */
[----:B------:R-:W-:Y:S01]  /*3360*/  ISETP.LE.AND P2, PT, R10, UR6, PT ;  /* 0x000000060a007c0c */ /* 0x000fe2000bf43270 */
[----:B------:R-:W-:Y:S02]  /*3370*/  IMAD.X R11, RZ, RZ, R6, P1 ;  /* 0x000000ffff0b7224 */ /* 0x000fe400008e0606 */
[----:B------:R-:W-:-:S02]  /*3380*/  IMAD.MOV.U32 R6, RZ, RZ, R13 ;  /* 0x000000ffff067224 */ /* 0x000fc400078e000d */
[----:B------:R-:W-:Y:S01]  /*3390*/  IMAD.MOV.U32 R7, RZ, RZ, R14 ;  /* 0x000000ffff077224 */ /* 0x000fe200078e000e */
[----:B------:R-:W-:Y:S07]  /*33a0*/  @!P0 BRA `(.L_x_920) ;  /* 0x0000000000288947 */ /* 0x000fee0003800000 */
        /* <DEDUP_REMOVED lines=10> */
.L_x_920:
[----:B------:R-:W-:Y:S05]  /*3450*/  BSYNC.RECONVERGENT B1 ;  /* 0x0000000000017941 */ /* 0x000fea0003800200 */
.L_x_919:
        /* <DEDUP_REMOVED lines=12> */
[----:B------:R-:W-:-:S05]  /*3520*/  IMAD.MOV.U32 R9, RZ, RZ, 0x500 ;  /* 0x00000500ff097424 */ /* 0x000fca00078e00ff */
[----:B------:R-:W2:Y:S01]  /*3530*/  ATOMG.E.ADD.STRONG.GPU PT, R8, desc[UR10][R4.64], R9 ;  /* 0x80000009040879a8 */ /* 0x000ea200081ef10a */
[----:B------:R-:W0:Y:S01]  /*3540*/  S2UR UR5, SR_CgaCtaId ;  /* 0x00000000000579c3 */ /* 0x000e220000008800 */
[----:B------:R-:W-:Y:S02]  /*3550*/  UMOV UR4, 0x400 ;  /* 0x0000040000047882 */ /* 0x000fe40000000000 */
[----:B0-----:R-:W-:Y:S01]  /*3560*/  ULEA UR4, UR5, UR4, 0x18 ;  /* 0x0000000405047291 */ /* 0x001fe2000f8ec0ff */
[----:B--2---:R-:W-:-:S08]  /*3570*/  VIADD R8, R8, UR6 ;  /* 0x0000000608087c36 */ /* 0x004fd00008000000 */
[----:B------:R0:W-:Y:S03]  /*3580*/  STS [UR4+0x98], R8 ;  /* 0x00009808ff007988 */ /* 0x0001e60008000804 */
.L_x_923:
[----:B------:R-:W-:Y:S05]  /*3590*/  BSYNC.RECONVERGENT B1 ;  /* 0x0000000000017941 */ /* 0x000fea0003800200 */
.L_x_922:
[----:B------:R-:W1:Y:S08]  /*35a0*/  S2UR UR5, SR_CgaCtaId ;  /* 0x00000000000579c3 */ /* 0x000e700000008800 */
[----:B------:R-:W-:Y:S06]  /*35b0*/  BAR.SYNC.DEFER_BLOCKING 0x0 ;  /* 0x0000000000007b1d */ /* 0x000fec0000010000 */
[----:B------:R-:W-:Y:S01]  /*35c0*/  UMOV UR4, 0x400 ;  /* 0x0000040000047882 */ /* 0x000fe20000000000 */
[----:B------:R-:W2:Y:S01]  /*35d0*/  LDCU UR7, c[0x0][0x398] ;  /* 0x00007300ff0777ac */ /* 0x000ea20008000800 */
[----:B------:R-:W3:Y:S01]  /*35e0*/  LDCU.128 UR12, c[0x0][0x380] ;  /* 0x00007000ff0c77ac */ /* 0x000ee20008000c00 */
[----:B-1----:R-:W-:-:S06]  /*35f0*/  ULEA UR4, UR5, UR4, 0x18 ;  /* 0x0000000405047291 */ /* 0x002fcc000f8ec0ff */
[----:B0-----:R-:W-:-:S05]  /*3600*/  IMAD.U32 R8, RZ, RZ, UR4 ;  /* 0x00000004ff087e24 */ /* 0x001fca000f8e00ff */
[----:B------:R-:W0:Y:S02]  /*3610*/  LDS R11, [R8+0x98] ;  /* 0x00009800080b7984 */ /* 0x000e240000000800 */
[----:B0-----:R-:W-:-:S05]  /*3620*/  VIADD R9, R11, 0x500 ;  /* 0x000005000b097836 */ /* 0x001fca0000000000 */
[----:B------:R-:W-:-:S13]  /*3630*/  ISETP.GT.AND P0, PT, R9, R10, PT ;  /* 0x0000000a0900720c */ /* 0x000fda0003f04270 */
[----:B--23--:R-:W-:Y:S05]  /*3640*/  @P0 BRA `(.L_x_924) ;  /* 0x0000000800080947 */ /* 0x00cfea0003800000 */
[----:B------:R-:W-:Y:S01]  /*3650*/  BSSY.RECONVERGENT B1, `(.L_x_924) ;  /* 0x0000081000017945 */ /* 0x000fe20003800200 */
.L_x_937:
[----:B------:R-:W-:-:S04]  /*3660*/  IADD3 R13, P0, PT, R2, R11, RZ ;  /* 0x0000000b020d7210 */ /* 0x000fc80007f1e0ff */
[----:B------:R-:W-:Y:S02]  /*3670*/  LEA.HI.X.SX32 R12, R11, RZ, 0x1, P0 ;  /* 0x000000ff0b0c7211 */ /* 0x000fe400000f0eff */
[----:B------:R-:W-:-:S04]  /*3680*/  LEA R14, P0, R13, UR12, 0x2 ;  /* 0x0000000c0d0e7c11 */ /* 0x000fc8000f8010ff */
[----:B------:R-:W-:-:S05]  /*3690*/  LEA.HI.X R15, R13, UR13, R12, 0x2, P0 ;  /* 0x0000000d0d0f7c11 */ /* 0x000fca00080f140c */
[----:B------:R-:W2:Y:S04]  /*36a0*/  LDG.E R20, desc[UR10][R14.64] ;  /* 0x0000000a0e147981 */ /* 0x000ea8000c1e1900 */
[----:B------:R0:W5:Y:S04]  /*36b0*/  LDG.E R21, desc[UR10][R14.64+0x400] ;  /* 0x0004000a0e157981 */ /* 0x000168000c1e1900 */
[----:B------:R0:W5:Y:S04]  /*36c0*/  LDG.E R11, desc[UR10][R14.64+0x800] ;  /* 0x0008000a0e0b7981 */ /* 0x000168000c1e1900 */
[----:B------:R0:W5:Y:S04]  /*36d0*/  LDG.E R9, desc[UR10][R14.64+0xc00] ;  /* 0x000c000a0e097981 */ /* 0x000168000c1e1900 */
[----:B------:R0:W5:Y:S01]  /*36e0*/  LDG.E R10, desc[UR10][R14.64+0x1000] ;  /* 0x0010000a0e0a7981 */ /* 0x000162000c1e1900 */
[----:B------:R-:W-:Y:S01]  /*36f0*/  IADD3 R13, P1, PT, R13, UR14, RZ ;  /* 0x0000000e0d0d7c10 */ /* 0x000fe2000ff3e0ff */
[----:B------:R-:W-:Y:S01]  /*3700*/  BSSY.RECONVERGENT B2, `(.L_x_925) ;  /* 0x0000012000027945 */ /* 0x000fe20003800200 */
[----:B------:R-:W-:-:S02]  /*3710*/  IMAD.MOV.U32 R16, RZ, RZ, R3 ;  /* 0x000000ffff107224 */ /* 0x000fc400078e0003 */
[----:B------:R-:W-:Y:S01]  /*3720*/  IMAD.MOV.U32 R18, RZ, RZ, R6 ;  /* 0x000000ffff127224 */ /* 0x000fe200078e0006 */
[----:B------:R-:W-:Y:S01]  /*3730*/  IADD3.X R12, PT, PT, R12, UR15, RZ, P1, !PT ;  /* 0x0000000f0c0c7c10 */ /* 0x000fe20008ffe4ff */
        /* <DEDUP_REMOVED lines=14> */
.L_x_926:
[----:B------:R-:W-:Y:S05]  /*3820*/  BSYNC.RECONVERGENT B2 ;  /* 0x0000000000027941 */ /* 0x000fea0003800200 */
.L_x_925:
        /* <DEDUP_REMOVED lines=19> */
.L_x_928:
[----:B------:R-:W-:Y:S05]  /*3960*/  BSYNC.RECONVERGENT B2 ;  /* 0x0000000000027941 */ /* 0x000fea0003800200 */
.L_x_927:
        /* <DEDUP_REMOVED lines=19> */
.L_x_930:
[----:B------:R-:W-:Y:S05]  /*3aa0*/  BSYNC.RECONVERGENT B2 ;  /* 0x0000000000027941 */ /* 0x000fea0003800200 */
.L_x_929:
        /* <DEDUP_REMOVED lines=19> */
.L_x_932:
[----:B------:R-:W-:Y:S05]  /*3be0*/  BSYNC.RECONVERGENT B2 ;  /* 0x0000000000027941 */ /* 0x000fea0003800200 */
.L_x_931:
        /* <DEDUP_REMOVED lines=19> */
.L_x_934:
[----:B------:R-:W-:Y:S05]  /*3d20*/  BSYNC.RECONVERGENT B2 ;  /* 0x0000000000027941 */ /* 0x000fea0003800200 */
.L_x_933:
[----:B------:R-:W-:Y:S01]  /*3d30*/  BAR.SYNC.DEFER_BLOCKING 0x0 ;  /* 0x0000000000007b1d */ /* 0x000fe20000010000 */
[----:B------:R-:W-:-:S05]  /*3d40*/  ISETP.NE.AND P0, PT, R2, RZ, PT ;  /* 0x000000ff0200720c */ /* 0x000fca0003f05270 */
[----:B------:R-:W-:Y:S08]  /*3d50*/  BSSY.RECONVERGENT B2, `(.L_x_935) ;  /* 0x000000a000027945 */ /* 0x000ff00003800200 */
[----:B------:R-:W-:Y:S05]  /*3d60*/  @P0 BRA `(.L_x_936) ;  /* 0x0000000000200947 */ /* 0x000fea0003800000 */
[----:B------:R-:W-:-:S05]  /*3d70*/  IMAD.MOV.U32 R11, RZ, RZ, 0x500 ;  /* 0x00000500ff0b7424 */ /* 0x000fca00078e00ff */
[----:B------:R-:W2:Y:S01]  /*3d80*/  ATOMG.E.ADD.STRONG.GPU PT, R8, desc[UR10][R4.64], R11 ;  /* 0x8000000b040879a8 */ /* 0x000ea200081ef10a */
[----:B------:R-:W0:Y:S01]  /*3d90*/  S2UR UR5, SR_CgaCtaId ;  /* 0x00000000000579c3 */ /* 0x000e220000008800 */
[----:B------:R-:W-:Y:S02]  /*3da0*/  UMOV UR4, 0x400 ;  /* 0x0000040000047882 */ /* 0x000fe40000000000 */
[----:B0-----:R-:W-:Y:S01]  /*3db0*/  ULEA UR4, UR5, UR4, 0x18 ;  /* 0x0000000405047291 */ /* 0x001fe2000f8ec0ff */
[----:B--2---:R-:W-:-:S05]  /*3dc0*/  VIADD R9, R8, UR6 ;  /* 0x0000000608097c36 */ /* 0x004fca0008000000 */
[----:B------:R-:W-:-:S05]  /*3dd0*/  IMAD.U32 R8, RZ, RZ, UR4 ;  /* 0x00000004ff087e24 */ /* 0x000fca000f8e00ff */
[----:B------:R0:W-:Y:S02]  /*3de0*/  STS [R8+0x98], R9 ;  /* 0x0000980908007388 */ /* 0x0001e40000000800 */
.L_x_936:
[----:B------:R-:W-:Y:S05]  /*3df0*/  BSYNC.RECONVERGENT B2 ;  /* 0x0000000000027941 */ /* 0x000fea0003800200 */
.L_x_935:
[----:B------:R-:W-:Y:S01]  /*3e00*/  BAR.SYNC.DEFER_BLOCKING 0x0 ;  /* 0x0000000000007b1d */ /* 0x000fe20000010000 */
[----:B------:R-:W-:-:S05]  /*3e10*/  IMAD.U32 R10, RZ, RZ, UR7 ;  /* 0x00000007ff0a7e24 */ /* 0x000fca000f8e00ff */
[----:B------:R-:W0:Y:S02]  /*3e20*/  LDS R11, [R8+0x98] ;  /* 0x00009800080b7984 */ /* 0x000e240000000800 */
[----:B0-----:R-:W-:-:S05]  /*3e30*/  VIADD R9, R11, 0x500 ;  /* 0x000005000b097836 */ /* 0x001fca0000000000 */
[----:B------:R-:W-:-:S13]  /*3e40*/  ISETP.GT.AND P0, PT, R9, R10, PT ;  /* 0x0000000a0900720c */ /* 0x000fda0003f04270 */
[----:B------:R-:W-:Y:S05]  /*3e50*/  @!P0 BRA `(.L_x_937) ;  /* 0xfffffff800008947 */ /* 0x000fea000383ffff */
[----:B------:R-:W-:Y:S05]  /*3e60*/  BSYNC.RECONVERGENT B1 ;  /* 0x0000000000017941 */ /* 0x000fea0003800200 */
.L_x_924:
[----:B------:R-:W-:Y:S01]  /*3e70*/  ISETP.GE.AND P0, PT, R11, R10, PT ;  /* 0x0000000a0b00720c */ /* 0x000fe20003f06270 */
[----:B------:R-:W0:Y:S01]  /*3e80*/  LDCU.64 UR6, c[0x0][0x388] ;  /* 0x00007100ff0677ac */ /* 0x000e220008000a00 */
[----:B------:R-:W-:Y:S01]  /*3e90*/  BSSY.RECONVERGENT B1, `(.L_x_921) ;  /* 0x0000094000017945 */ /* 0x000fe20003800200 */
[----:B------:R-:W1:Y:S10]  /*3ea0*/  LDCU.64 UR4, c[0x0][0x388] ;  /* 0x00007100ff0477ac */ /* 0x000e740008000a00 */
[----:B------:R-:W-:Y:S05]  /*3eb0*/  @P0 BRA `(.L_x_938) ;  /* 0x0000000800440947 */ /* 0x000fea0003800000 */
[----:B------:R-:W-:-:S05]  /*3ec0*/  IMAD.IADD R9, R10, 0x1, -R11 ;  /* 0x000000010a097824 */ /* 0x000fca00078e0a0b */
[----:B------:R-:W-:-:S13]  /*3ed0*/  ISETP.GE.AND P0, PT, R2, R9, PT ;  /* 0x000000090200720c */ /* 0x000fda0003f06270 */
[----:B------:R-:W-:Y:S05]  /*3ee0*/  @P0 BRA `(.L_x_938) ;  /* 0x0000000800380947 */ /* 0x000fea0003800000 */
[----:B------:R-:W-:Y:S01]  /*3ef0*/  LOP3.LUT R4, RZ, R2, RZ, 0x33, !PT ;  /* 0x00000002ff047212 */ /* 0x000fe200078e33ff */
[----:B------:R-:W-:Y:S01]  /*3f00*/  BSSY.RECONVERGENT B2, `(.L_x_939) ;  /* 0x0000027000027945 */ /* 0x000fe20003800200 */
[----:B------:R-:W-:Y:S02]  /*3f10*/  IMAD.MOV.U32 R8, RZ, RZ, R2 ;  /* 0x000000ffff087224 */ /* 0x000fe400078e0002 */
[----:B------:R-:W-:-:S04]  /*3f20*/  IADD3 R16, PT, PT, -R11, R10, R4 ;  /* 0x0000000a0b107210 */ /* 0x000fc80007ffe104 */
[----:B------:R-:W-:-:S04]  /*3f30*/  LOP3.LUT R4, R16, 0x300, RZ, 0xc0, !PT ;  /* 0x0000030010047812 */ /* 0x000fc800078ec0ff */
[----:B------:R-:W-:-:S13]  /*3f40*/  ISETP.NE.AND P0, PT, R4, 0x300, PT ;  /* 0x000003000400780c */ /* 0x000fda0003f05270 */
[----:B------:R-:W-:Y:S05]  /*3f50*/  @!P0 BRA `(.L_x_940) ;  /* 0x0000000000848947 */ /* 0x000fea0003800000 */
[----:B------:R-:W2:Y:S01]  /*3f60*/  LDC.64 R4, c[0x0][0x380] ;  /* 0x0000e000ff047b82 */ /* 0x000ea20000000a00 */
[----:B------:R-:W-:Y:S01]  /*3f70*/  LEA.HI R8, R16, 0x1, RZ, 0x18 ;  /* 0x0000000110087811 */ /* 0x000fe200078fc0ff */
[----:B------:R-:W-:-:S03]  /*3f80*/  IMAD.IADD R15, R2, 0x1, R11 ;  /* 0x00000001020f7824 */ /* 0x000fc600078e020b */
[----:B------:R-:W-:Y:S01]  /*3f90*/  LOP3.LUT R10, R8, 0x3, RZ, 0xc0, !PT ;  /* 0x00000003080a7812 */ /* 0x000fe200078ec0ff */
[----:B------:R-:W-:-:S04]  /*3fa0*/  IMAD.MOV.U32 R8, RZ, RZ, R2 ;  /* 0x000000ffff087224 */ /* 0x000fc800078e0002 */
[----:B------:R-:W-:-:S07]  /*3fb0*/  IMAD.MOV R10, RZ, RZ, -R10 ;  /* 0x000000ffff0a7224 */ /* 0x000fce00078e0a0a */
.L_x_943:
[----:B--2---:R-:W-:-:S05]  /*3fc0*/  IMAD.WIDE R12, R15, 0x4, R4 ;  /* 0x000000040f0c7825 */ /* 0x004fca00078e0204 */
[----:B------:R-:W2:Y:S01]  /*3fd0*/  LDG.E R20, desc[UR10][R12.64] ;  /* 0x0000000a0c147981 */ /* 0x000ea2000c1e1900 */
[----:B------:R-:W-:Y:S01]  /*3fe0*/  VIADD R10, R10, 0x1 ;  /* 0x000000010a0a7836 */ /* 0x000fe20000000000 */
[C---:B-1----:R-:W-:Y:S01]  /*3ff0*/  IADD3 R18, P1, PT, R15.reuse, UR4, RZ ;  /* 0x000000040f127c10 */ /* 0x042fe2000ff3e0ff */
[----:B------:R-:W-:Y:S03]  /*4000*/  BSSY.RECONVERGENT B3, `(.L_x_941) ;  /* 0x0000013000037945 */ /* 0x000fe60003800200 */
[----:B------:R-:W-:Y:S02]  /*4010*/  ISETP.NE.AND P2, PT, R10, RZ, PT ;  /* 0x000000ff0a00720c */ /* 0x000fe40003f45270 */
[----:B------:R-:W-:Y:S02]  /*4020*/  LEA.HI.X.SX32 R17, R15, UR5, 0x1, P1 ;  /* 0x000000050f117c11 */ /* 0x000fe400088f0eff */
        /* <DEDUP_REMOVED lines=16> */
.L_x_942:
[----:B0-----:R-:W-:Y:S05]  /*4130*/  BSYNC.RECONVERGENT B3 ;  /* 0x0000000000037941 */ /* 0x001fea0003800200 */
.L_x_941:
[----:B------:R-:W-:Y:S02]  /*4140*/  VIADD R8, R8, 0x100 ;  /* 0x0000010008087836 */ /* 0x000fe40000000000 */
[----:B------:R-:W-:Y:S01]  /*4150*/  VIADD R15, R15, 0x100 ;  /* 0x000001000f0f7836 */ /* 0x000fe20000000000 */
[----:B------:R-:W-:Y:S06]  /*4160*/  @P2 BRA `(.L_x_943) ;  /* 0xfffffffc00942947 */ /* 0x000fec000383ffff */
.L_x_940:
[----:B01----:R-:W-:Y:S05]  /*4170*/  BSYNC.RECONVERGENT B2 ;  /* 0x0000000000027941 */ /* 0x003fea0003800200 */
.L_x_939:
        /* <DEDUP_REMOVED lines=9> */
.L_x_952:
[----:B------:R-:W-:-:S05]  /*4210*/  IMAD.WIDE R14, R11, 0x4, R4 ;  /* 0x000000040b0e7825 */ /* 0x000fca00078e0204 */
[----:B------:R-:W2:Y:S04]  /*4220*/  LDG.E R24, desc[UR10][R14.64+-0x800] ;  /* 0xfff8000a0e187981 */ /* 0x000ea8000c1e1900 */
[----:B------:R0:W5:Y:S04]  /*4230*/  LDG.E R26, desc[UR10][R14.64+-0x400] ;  /* 0xfffc000a0e1a7981 */ /* 0x000168000c1e1900 */
        /* <DEDUP_REMOVED lines=21> */
.L_x_945:
[----:B------:R-:W-:Y:S05]  /*4390*/  BSYNC.RECONVERGENT B2 ;  /* 0x0000000000027941 */ /* 0x000fea0003800200 */
.L_x_944:
        /* <DEDUP_REMOVED lines=19> */
.L_x_947:
[----:B------:R-:W-:Y:S05]  /*44d0*/  BSYNC.RECONVERGENT B2 ;  /* 0x0000000000027941 */ /* 0x000fea0003800200 */
.L_x_946:
[----:B------:R-:W-:Y:S01]  /*44e0*/  FSETP.GEU.AND P0, PT, R3, R10, PT ;  /* 0x0000000a0300720b */ /* 0x000fe20003f0e000 */
[----:B------:R-:W-:Y:S01]  /*44f0*/  BSSY.RECONVERGENT B2, `(.L_x_948) ;  /* 0x0000013000027945 */ /* 0x000fe20003800200 */
[C---:B------:R-:W-:Y:S01]  /*4500*/  IADD3 R17, P1, PT, R19.reuse, UR6, RZ ;  /* 0x0000000613117c10 */ /* 0x040fe2000ff3e0ff */
        /* <DEDUP_REMOVED lines=17> */
.L_x_949:
[----:B------:R-:W-:Y:S05]  /*4620*/  BSYNC.RECONVERGENT B2 ;  /* 0x0000000000027941 */ /* 0x000fea0003800200 */
.L_x_948:
        /* <DEDUP_REMOVED lines=18> */
.L_x_951:
[----:B------:R-:W-:Y:S05]  /*4750*/  BSYNC.RECONVERGENT B2 ;  /* 0x0000000000027941 */ /* 0x000fea0003800200 */
.L_x_950:
[----:B------:R-:W-:Y:S02]  /*4760*/  VIADD R8, R8, 0x400 ;  /* 0x0000040008087836 */ /* 0x000fe40000000000 */
[----:B------:R-:W-:Y:S02]  /*4770*/  VIADD R20, R20, 0x400 ;  /* 0x0000040014147836 */ /* 0x000fe40000000000 */
[----:B------:R-:W-:Y:S01]  /*4780*/  VIADD R19, R19, 0x400 ;  /* 0x0000040013137836 */ /* 0x000fe20000000000 */
[----:B------:R-:W-:Y:S01]  /*4790*/  ISETP.GE.AND P0, PT, R8, R9, PT ;  /* 0x000000090800720c */ /* 0x000fe20003f06270 */
[----:B------:R-:W-:Y:S02]  /*47a0*/  VIADD R18, R18, 0x400 ;  /* 0x0000040012127836 */ /* 0x000fe40000000000 */
[----:B------:R-:W-:-:S10]  /*47b0*/  VIADD R11, R11, 0x400 ;  /* 0x000004000b0b7836 */ /* 0x000fd40000000000 */
[----:B------:R-:W-:Y:S05]  /*47c0*/  @!P0 BRA `(.L_x_952) ;  /* 0xfffffff800908947 */ /* 0x000fea000383ffff */
.L_x_938:
[----:B01----:R-:W-:Y:S05]  /*47d0*/  BSYNC.RECONVERGENT B1 ;  /* 0x0000000000017941 */ /* 0x003fea0003800200 */
.L_x_921:
        /* <DEDUP_REMOVED lines=22> */
.L_x_954:
[----:B------:R-:W-:Y:S05]  /*4940*/  BSYNC.RECONVERGENT B1 ;  /* 0x0000000000017941 */ /* 0x000fea0003800200 */
.L_x_953:
        /* <DEDUP_REMOVED lines=21> */
.L_x_956:
[----:B------:R-:W-:Y:S05]  /*4aa0*/  BSYNC.RECONVERGENT B1 ;  /* 0x0000000000017941 */ /* 0x000fea0003800200 */
.L_x_955:
        /* <DEDUP_REMOVED lines=21> */
.L_x_958:
[----:B------:R-:W-:Y:S05]  /*4c00*/  BSYNC.RECONVERGENT B1 ;  /* 0x0000000000017941 */ /* 0x000fea0003800200 */
.L_x_957:
        /* <DEDUP_REMOVED lines=21> */
.L_x_960:
[----:B------:R-:W-:Y:S05]  /*4d60*/  BSYNC.RECONVERGENT B1 ;  /* 0x0000000000017941 */ /* 0x000fea0003800200 */
.L_x_959:
        /* <DEDUP_REMOVED lines=22> */
.L_x_962:
[----:B------:R-:W-:Y:S05]  /*4ed0*/  BSYNC.RECONVERGENT B1 ;  /* 0x0000000000017941 */ /* 0x000fea0003800200 */
.L_x_961:
        /* <DEDUP_REMOVED lines=12> */
.L_x_964:
[----:B------:R-:W-:Y:S05]  /*4fa0*/  BSYNC.RECONVERGENT B1 ;  /* 0x0000000000017941 */ /* 0x000fea0003800200 */
.L_x_963:
[----:B------:R-:W-:Y:S01]  /*4fb0*/  BAR.SYNC.DEFER_BLOCKING 0x0 ;  /* 0x0000000000007b1d */ /* 0x000fe20000010000 */
[----:B------:R-:W-:-:S13]  /*4fc0*/  ISETP.NE.AND P2, PT, R2, RZ, PT ;  /* 0x000000ff0200720c */ /* 0x000fda0003f45270 */
[----:B------:R-:W-:Y:S05]  /*4fd0*/  @P2 BRA `(.L_x_880) ;  /* 0x00000008002c2947 */ /* 0x000fea0003800000 */
[----:B------:R-:W1:Y:S01]  /*4fe0*/  S2R R2, SR_CgaCtaId ;  /* 0x0000000000027919 */ /* 0x000e620000008800 */
[----:B------:R-:W-:Y:S01]  /*4ff0*/  MOV R7, 0x400 ;  /* 0x0000040000077802 */ /* 0x000fe20000000f00 */
[----:B------:R-:W-:Y:S01]  /*5000*/  BSSY.RECONVERGENT B1, `(.L_x_965) ;  /* 0x0000019000017945 */ /* 0x000fe20003800200 */
[----:B------:R-:W-:Y:S02]  /*5010*/  IMAD.MOV.U32 R12, RZ, RZ, R6 ;  /* 0x000000ffff0c7224 */ /* 0x000fe400078e0006 */
[----:B------:R-:W-:Y:S02]  /*5020*/  IMAD.MOV.U32 R10, RZ, RZ, R5 ;  /* 0x000000ffff0a7224 */ /* 0x000fe400078e0005 */
[----:B------:R-:W-:Y:S01]  /*5030*/  IMAD.MOV.U32 R14, RZ, RZ, R4 ;  /* 0x000000ffff0e7224 */ /* 0x000fe200078e0004 */
[----:B-1----:R-:W-:-:S05]  /*5040*/  LEA R7, R2, R7, 0x18 ;  /* 0x0000000702077211 */ /* 0x002fca00078ec0ff */
[----:B------:R-:W1:Y:S04]  /*5050*/  LDS R13, [R7+0x18] ;  /* 0x00001800070d7984 */ /* 0x000e680000000800 */
[----:B------:R2:W3:Y:S04]  /*5060*/  LDS R15, [R7+0x28] ;  /* 0x00002800070f7984 */ /* 0x0004e80000000800 */
[----:B------:R2:W4:Y:S04]  /*5070*/  LDS R17, [R7+0x38] ;  /* 0x0000380007117984 */ /* 0x0005280000000800 */
[----:B0-----:R2:W0:Y:S04]  /*5080*/  LDS R9, [R7+0x48] ;  /* 0x0000480007097984 */ /* 0x0014280000000800 */
[----:B------:R2:W0:Y:S04]  /*5090*/  LDS R8, [R7+0x58] ;  /* 0x0000580007087984 */ /* 0x0004280000000800 */
[----:B------:R2:W0:Y:S04]  /*50a0*/  LDS R3, [R7+0x68] ;  /* 0x0000680007037984 */ /* 0x0004280000000800 */
[----:B------:R2:W0:Y:S01]  /*50b0*/  LDS R2, [R7+0x78] ;  /* 0x0000780007027984 */ /* 0x0004220000000800 */
[----:B-1----:R-:W-:-:S13]  /*50c0*/  FSETP.GEU.AND P0, PT, R6, R13, PT ;  /* 0x0000000d0600720b */ /* 0x002fda0003f0e000 */
[----:B--234-:R-:W-:Y:S05]  /*50d0*/  @!P0 BRA `(.L_x_966) ;  /* 0x00000000002c8947 */ /* 0x01cfea0003800000 */
[----:B------:R-:W1:Y:S01]  /*50e0*/  LDS.64 R10, [R7+0x20] ;  /* 0x00002000070a7984 */ /* 0x000e620000000a00 */
[----:B------:R-:W-:Y:S01]  /*50f0*/  FSETP.GEU.AND P3, PT, R13, R6, PT ;  /* 0x000000060d00720b */ /* 0x000fe20003f6e000 */
[----:B------:R-:W-:-:S12]  /*5100*/  IMAD.MOV.U32 R12, RZ, RZ, R13 ;  /* 0x000000ffff0c7224 */ /* 0x000fd800078e000d */
[CC--:B-1----:R-:W-:Y:S01]  /*5110*/  @P3 ISETP.GE.U32.AND P0, PT, R5.reuse, R10.reuse, PT ;  /* 0x0000000a0500320c */ /* 0x0c2fe20003f06070 */
[----:B------:R-:W-:Y:S01]  /*5120*/  IMAD.MOV.U32 R14, RZ, RZ, R11 ;  /* 0x000000ffff0e7224 */ /* 0x000fe200078e000b */
[CC--:B------:R-:W-:Y:S02]  /*5130*/  @P3 ISETP.LT.U32.AND P1, PT, R5.reuse, R10.reuse, PT ;  /* 0x0000000a0500320c */ /* 0x0c0fe40003f21070 */
[CC--:B------:R-:W-:Y:S02]  /*5140*/  @P3 ISETP.GE.AND.EX P0, PT, R4.reuse, R11.reuse, PT, P0 ;  /* 0x0000000b0400320c */ /* 0x0c0fe40003f06300 */
[----:B------:R-:W-:Y:S02]  /*5150*/  @P3 ISETP.LT.AND.EX P1, PT, R4, R11, PT, P1 ;  /* 0x0000000b0400320c */ /* 0x000fe40003f21310 */
[----:B------:R-:W-:Y:S02]  /*5160*/  @P3 FSEL R12, R6, R13, !P0 ;  /* 0x0000000d060c3208 */ /* 0x000fe40004000000 */
[----:B------:R-:W-:-:S02]  /*5170*/  @P3 SEL R10, R5, R10, P1 ;  /* 0x0000000a050a3207 */ /* 0x000fc40000800000 */
[----:B------:R-:W-:-:S07]  /*5180*/  @P3 SEL R14, R4, R11, P1 ;  /* 0x0000000b040e3207 */ /* 0x000fce0000800000 */
.L_x_966:
[----:B------:R-:W-:Y:S05]  /*5190*/  BSYNC.RECONVERGENT B1 ;  /* 0x0000000000017941 */ /* 0x000fea0003800200 */
.L_x_965:
[----:B------:R-:W-:Y:S01]  /*51a0*/  FSETP.GEU.AND P0, PT, R12, R15, PT ;  /* 0x0000000f0c00720b */ /* 0x000fe20003f0e000 */
[----:B------:R-:W-:Y:S01]  /*51b0*/  BSSY.RECONVERGENT B1, `(.L_x_967) ;  /* 0x0000010000017945 */ /* 0x000fe20003800200 */
[----:B------:R-:W-:Y:S02]  /*51c0*/  IMAD.MOV.U32 R6, RZ, RZ, R12 ;  /* 0x000000ffff067224 */ /* 0x000fe400078e000c */
[----:B------:R-:W-:Y:S02]  /*51d0*/  IMAD.MOV.U32 R11, RZ, RZ, R10 ;  /* 0x000000ffff0b7224 */ /* 0x000fe400078e000a */
[----:B------:R-:W-:-:S07]  /*51e0*/  IMAD.MOV.U32 R5, RZ, RZ, R14 ;  /* 0x000000ffff057224 */ /* 0x000fce00078e000e */
[----:B------:R-:W-:Y:S05]  /*51f0*/  @!P0 BRA `(.L_x_968) ;  /* 0x00000000002c8947 */ /* 0x000fea0003800000 */
[----:B------:R-:W1:Y:S01]  /*5200*/  LDS.64 R4, [R7+0x30] ;  /* 0x0000300007047984 */ /* 0x000e620000000a00 */
[----:B------:R-:W-:Y:S01]  /*5210*/  FSETP.GEU.AND P3, PT, R15, R12, PT ;  /* 0x0000000c0f00720b */ /* 0x000fe20003f6e000 */
[----:B------:R-:W-:-:S12]  /*5220*/  IMAD.MOV.U32 R6, RZ, RZ, R15 ;  /* 0x000000ffff067224 */ /* 0x000fd800078e000f */
[CC--:B-1----:R-:W-:Y:S01]  /*5230*/  @P3 ISETP.GE.U32.AND P0, PT, R10.reuse, R4.reuse, PT ;  /* 0x000000040a00320c */ /* 0x0c2fe20003f06070 */
[----:B------:R-:W-:Y:S01]  /*5240*/  IMAD.MOV.U32 R11, RZ, RZ, R4 ;  /* 0x000000ffff0b7224 */ /* 0x000fe200078e0004 */
[-C--:B------:R-:W-:Y:S02]  /*5250*/  @P3 ISETP.LT.U32.AND P1, PT, R10, R4.reuse, PT ;  /* 0x000000040a00320c */ /* 0x080fe40003f21070 */
[CC--:B------:R-:W-:Y:S02]  /*5260*/  @P3 ISETP.GE.AND.EX P0, PT, R14.reuse, R5.reuse, PT, P0 ;  /* 0x000000050e00320c */ /* 0x0c0fe40003f06300 */
[----:B------:R-:W-:Y:S02]  /*5270*/  @P3 ISETP.LT.AND.EX P1, PT, R14, R5, PT, P1 ;  /* 0x000000050e00320c */ /* 0x000fe40003f21310 */
[----:B------:R-:W-:Y:S02]  /*5280*/  @P3 FSEL R6, R12, R15, !P0 ;  /* 0x0000000f0c063208 */ /* 0x000fe40004000000 */
[----:B------:R-:W-:-:S02]  /*5290*/  @P3 SEL R11, R10, R4, P1 ;  /* 0x000000040a0b3207 */ /* 0x000fc40000800000 */
[----:B------:R-:W-:-:S07]  /*52a0*/  @P3 SEL R5, R14, R5, P1 ;  /* 0x000000050e053207 */ /* 0x000fce0000800000 */
.L_x_968:
[----:B------:R-:W-:Y:S05]  /*52b0*/  BSYNC.RECONVERGENT B1 ;  /* 0x0000000000017941 */ /* 0x000fea0003800200 */
.L_x_967:
        /* <DEDUP_REMOVED lines=18> */
.L_x_970:
[----:B------:R-:W-:Y:S05]  /*53e0*/  BSYNC.RECONVERGENT B1 ;  /* 0x0000000000017941 */ /* 0x000fea0003800200 */
.L_x_969:
[----:B0-----:R-:W-:Y:S01]  /*53f0*/  FSETP.GEU.AND P0, PT, R4, R9, PT ;  /* 0x000000090400720b */ /* 0x001fe20003f0e000 */
        /* <DEDUP_REMOVED lines=17> */
.L_x_972:
[----:B------:R-:W-:Y:S05]  /*5510*/  BSYNC.RECONVERGENT B1 ;  /* 0x0000000000017941 */ /* 0x000fea0003800200 */
.L_x_971:
        /* <DEDUP_REMOVED lines=18> */
.L_x_974:
[----:B------:R-:W-:Y:S05]  /*5640*/  BSYNC.RECONVERGENT B1 ;  /* 0x0000000000017941 */ /* 0x000fea0003800200 */
.L_x_973:
        /* <DEDUP_REMOVED lines=18> */
.L_x_976:
[----:B------:R-:W-:Y:S05]  /*5770*/  BSYNC.RECONVERGENT B1 ;  /* 0x0000000000017941 */ /* 0x000fea0003800200 */
.L_x_975:
        /* <DEDUP_REMOVED lines=17> */
.L_x_880:
[----:B------:R-:W-:Y:S05]  /*5890*/  BSYNC.RECONVERGENT B0 ;  /* 0x0000000000007941 */ /* 0x000fea0003800200 */
.L_x_847:
        /* <DEDUP_REMOVED lines=9> */
.L_x_977:
        /* <DEDUP_REMOVED lines=13> */
.L_x_1124:


//--------------------- .text._ZN6thrust24THRUST_300001_SM_1000_NS8cuda_cub4core6detail13_kernel_agentINS1_8__reduce11ReduceAgentINS0_12zip_iteratorIN4cuda3std3__45tupleIJNS0_6detail15normal_iteratorINS0_10device_ptrIfEEEENS0_17counting_iteratorIlNS0_11use_defaultESI_SI_EEEEEEEPNSB_IJflEEESM_iNS1_9__extrema9arg_min_fIflNSA_4lessIfEEEEEEJSL_SN_iSS_EEEvDpT0_ --------------------------
	.section	.text._ZN6thrust24THRUST_300001_SM_1000_NS8cuda_cub4core6detail13_kernel_agentINS1_8__reduce11ReduceAgentINS0_12zip_iteratorIN4cuda3std3__45tupleIJNS0_6detail15normal_iteratorINS0_10device_ptrIfEEEENS0_17counting_iteratorIlNS0_11use_defaultESI_SI_EEEEEEEPNSB_IJflEEESM_iNS1_9__extrema9arg_min_fIflNSA_4lessIfEEEEEEJSL_SN_iSS_EEEvDpT0_,"ax",@progbits
	.align	128
        .global         _ZN6thrust24THRUST_300001_SM_1000_NS8cuda_cub4core6detail13_kernel_agentINS1_8__reduce11ReduceAgentINS0_12zip_iteratorIN4cuda3std3__45tupleIJNS0_6detail15normal_iteratorINS0_10device_ptrIfEEEENS0_17counting_iteratorIlNS0_11use_defaultESI_SI_EEEEEEEPNSB_IJflEEESM_iNS1_9__extrema9arg_min_fIflNSA_4lessIfEEEEEEJSL_SN_iSS_EEEvDpT0_
        .type           _ZN6thrust24THRUST_300001_SM_1000_NS8cuda_cub4core6detail13_kernel_agentINS1_8__reduce11ReduceAgentINS0_12zip_iteratorIN4cuda3std3__45tupleIJNS0_6detail15normal_iteratorINS0_10device_ptrIfEEEENS0_17counting_iteratorIlNS0_11use_defaultESI_SI_EEEEEEEPNSB_IJflEEESM_iNS1_9__extrema9arg_min_fIflNSA_4lessIfEEEEEEJSL_SN_iSS_EEEvDpT0_,@function
        .size           _ZN6thrust24THRUST_300001_SM_1000_NS8cuda_cub4core6detail13_kernel_agentINS1_8__reduce11ReduceAgentINS0_12zip_iteratorIN4cuda3std3__45tupleIJNS0_6detail15normal_iteratorINS0_10device_ptrIfEEEENS0_17counting_iteratorIlNS0_11use_defaultESI_SI_EEEEEEEPNSB_IJflEEESM_iNS1_9__extrema9arg_min_fIflNSA_4lessIfEEEEEEJSL_SN_iSS_EEEvDpT0_,(.L_x_1125 - _ZN6thrust24THRUST_300001_SM_1000_NS8cuda_cub4core6detail13_kernel_agentINS1_8__reduce11ReduceAgentINS0_12zip_iteratorIN4cuda3std3__45tupleIJNS0_6detail15normal_iteratorINS0_10device_ptrIfEEEENS0_17counting_iteratorIlNS0_11use_defaultESI_SI_EEEEEEEPNSB_IJflEEESM_iNS1_9__extrema9arg_min_fIflNSA_4lessIfEEEEEEJSL_SN_iSS_EEEvDpT0_)
        .other          _ZN6thrust24THRUST_300001_SM_1000_NS8cuda_cub4core6detail13_kernel_agentINS1_8__reduce11ReduceAgentINS0_12zip_iteratorIN4cuda3std3__45tupleIJNS0_6detail15normal_iteratorINS0_10device_ptrIfEEEENS0_17counting_iteratorIlNS0_11use_defaultESI_SI_EEEEEEEPNSB_IJflEEESM_iNS1_9__extrema9arg_min_fIflNSA_4lessIfEEEEEEJSL_SN_iSS_EEEvDpT0_,@"STO_CUDA_ENTRY STV_DEFAULT"
_ZN6thrust24THRUST_300001_SM_1000_NS8cuda_cub4core6detail13_kernel_agentINS1_8__reduce11ReduceAgentINS0_12zip_iteratorIN4cuda3std3__45tupleIJNS0_6detail15normal_iteratorINS0_10device_ptrIfEEEENS0_17counting_iteratorIlNS0_11use_defaultESI_SI_EEEEEEEPNSB_IJflEEESM_iNS1_9__extrema9arg_min_fIflNSA_4lessIfEEEEEEJSL_SN_iSS_EEEvDpT0_:
.text._ZN6thrust24THRUST_300001_SM_1000_NS8cuda_cub4core6detail13_kernel_agentINS1_8__reduce11ReduceAgentINS0_12zip_iteratorIN4cuda3std3__45tupleIJNS0_6detail15normal_iteratorINS0_10device_ptrIfEEEENS0_17counting_iteratorIlNS0_11use_defaultESI_SI_EEEEEEEPNSB_IJflEEESM_iNS1_9__extrema9arg_min_fIflNSA_4lessIfEEEEEEJSL_SN_iSS_EEEvDpT0_:
        /* <DEDUP_REMOVED lines=23> */
.L_x_981:
[----:B0-----:R-:W-:Y:S05]  /*0170*/  BSYNC.RECONVERGENT B1 ;  /* 0x0000000000017941 */ /* 0x001fea0003800200 */
.L_x_980:
        /* <DEDUP_REMOVED lines=19> */
.L_x_988:
        /* <DEDUP_REMOVED lines=23> */
.L_x_987:
[----:B------:R-:W-:Y:S05]  /*0420*/  BSYNC.RECONVERGENT B3 ;  /* 0x0000000000037941 */ /* 0x000fea0003800200 */
.L_x_986:
[----:B------:R-:W-:Y:S01]  /*0430*/  IADD3 R12, P0, PT, R12, 0x100, RZ ;  /* 0x000001000c0c7810 */ /* 0x000fe20007f1e0ff */
[----:B------:R-:W-:Y:S02]  /*0440*/  VIADD R11, R11, 0x100 ;  /* 0x000001000b0b7836 */ /* 0x000fe40000000000 */
[----:B------:R-:W-:Y:S02]  /*0450*/  IMAD.X R10, RZ, RZ, R10, P3 ;  /* 0x000000ffff0a7224 */ /* 0x000fe400018e060a */
[----:B------:R-:W-:Y:S01]  /*0460*/  IMAD.X R13, RZ, RZ, R13, P0 ;  /* 0x000000ffff0d7224 */ /* 0x000fe200000e060d */
[----:B------:R-:W-:Y:S07]  /*0470*/  @P2 BRA `(.L_x_988) ;  /* 0xfffffffc008c2947 */ /* 0x000fee000383ffff */
.L_x_985:
[----:B------:R-:W-:Y:S05]  /*0480*/  BSYNC.RECONVERGENT B2 ;  /* 0x0000000000027941 */ /* 0x000fea0003800200 */
.L_x_984:
[----:B------:R-:W-:-:S13]  /*0490*/  ISETP.GE.U32.AND P0, PT, R14, 0x300, PT ;  /* 0x000003000e00780c */ /* 0x000fda0003f06070 */
[----:B------:R-:W-:Y:S05]  /*04a0*/  @!P0 BRA `(.L_x_983) ;  /* 0x00000004007c8947 */ /* 0x000fea0003800000 */
[----:B------:R-:W0:Y:S01]  /*04b0*/  LDC.64 R8, c[0x0][0x380] ;  /* 0x0000e000ff087b82 */ /* 0x000e220000000a00 */
[----:B------:R-:W-:-:S07]  /*04c0*/  VIADD R10, R11, 0x200 ;  /* 0x000002000b0a7836 */ /* 0x000fce0000000000 */
[----:B------:R-:W1:Y:S02]  /*04d0*/  LDC.64 R6, c[0x0][0x388] ;  /* 0x0000e200ff067b82 */ /* 0x000e640000000a00 */
.L_x_997:
        /* <DEDUP_REMOVED lines=26> */
.L_x_990:
[----:B------:R-:W-:Y:S05]  /*0680*/  BSYNC.RECONVERGENT B2 ;  /* 0x0000000000027941 */ /* 0x000fea0003800200 */
.L_x_989:
        /* <DEDUP_REMOVED lines=20> */
.L_x_992:
[----:B------:R-:W-:Y:S05]  /*07d0*/  BSYNC.RECONVERGENT B2 ;  /* 0x0000000000027941 */ /* 0x000fea0003800200 */
.L_x_991:
        /* <DEDUP_REMOVED lines=20> */
.L_x_994:
[----:B------:R-:W-:Y:S05]  /*0920*/  BSYNC.RECONVERGENT B2 ;  /* 0x0000000000027941 */ /* 0x000fea0003800200 */
.L_x_993:
        /* <DEDUP_REMOVED lines=18> */
.L_x_996:
[----:B------:R-:W-:Y:S05]  /*0a50*/  BSYNC.RECONVERGENT B2 ;  /* 0x0000000000027941 */ /* 0x000fea0003800200 */
.L_x_995:
[C---:B------:R-:W-:Y:S02]  /*0a60*/  VIADD R5, R10.reuse, 0x200 ;  /* 0x000002000a057836 */ /* 0x040fe40000000000 */
[----:B------:R-:W-:-:S03]  /*0a70*/  VIADD R10, R10, 0x400 ;  /* 0x000004000a0a7836 */ /* 0x000fc60000000000 */
[----:B------:R-:W-:-:S13]  /*0a80*/  ISETP.GE.AND P0, PT, R5, UR5, PT ;  /* 0x0000000505007c0c */ /* 0x000fda000bf06270 */
[----:B------:R-:W-:Y:S05]  /*0a90*/  @!P0 BRA `(.L_x_997) ;  /* 0xfffffff800908947 */ /* 0x000fea000383ffff */
.L_x_983:
[----:B------:R-:W-:Y:S05]  /*0aa0*/  BSYNC.RECONVERGENT B1 ;  /* 0x0000000000017941 */ /* 0x000fea0003800200 */
.L_x_982:
        /* <DEDUP_REMOVED lines=25> */
.L_x_1000:
[----:B------:R-:W-:Y:S05]  /*0c40*/  BSYNC.RECONVERGENT B1 ;  /* 0x0000000000017941 */ /* 0x000fea0003800200 */
.L_x_999:
        /* <DEDUP_REMOVED lines=21> */
.L_x_1002:
[----:B------:R-:W-:Y:S05]  /*0da0*/  BSYNC.RECONVERGENT B1 ;  /* 0x0000000000017941 */ /* 0x000fea0003800200 */
.L_x_1001:
        /* <DEDUP_REMOVED lines=21> */
.L_x_1004:
[----:B------:R-:W-:Y:S05]  /*0f00*/  BSYNC.RECONVERGENT B1 ;  /* 0x0000000000017941 */ /* 0x000fea0003800200 */
.L_x_1003:
        /* <DEDUP_REMOVED lines=21> */
.L_x_1006:
[----:B------:R-:W-:Y:S05]  /*1060*/  BSYNC.RECONVERGENT B1 ;  /* 0x0000000000017941 */ /* 0x000fea0003800200 */
.L_x_1005:
        /* <DEDUP_REMOVED lines=22> */
.L_x_1008:
[----:B------:R-:W-:Y:S05]  /*11d0*/  BSYNC.RECONVERGENT B1 ;  /* 0x0000000000017941 */ /* 0x000fea0003800200 */
.L_x_1007:
        /* <DEDUP_REMOVED lines=12> */
.L_x_1010:
[----:B------:R-:W-:Y:S05]  /*12a0*/  BSYNC.RECONVERGENT B1 ;  /* 0x0000000000017941 */ /* 0x000fea0003800200 */
.L_x_1009:
        /* <DEDUP_REMOVED lines=31> */
.L_x_1013:
[----:B------:R-:W-:Y:S05]  /*14a0*/  BSYNC.RECONVERGENT B1 ;  /* 0x0000000000017941 */ /* 0x000fea0003800200 */
.L_x_1012:
        /* <DEDUP_REMOVED lines=18> */
.L_x_1015:
[----:B------:R-:W-:Y:S05]  /*15d0*/  BSYNC.RECONVERGENT B1 ;  /* 0x0000000000017941 */ /* 0x000fea0003800200 */
.L_x_1014:
        /* <DEDUP_REMOVED lines=18> */
.L_x_1017:
[----:B------:R-:W-:Y:S05]  /*1700*/  BSYNC.RECONVERGENT B1 ;  /* 0x0000000000017941 */ /* 0x000fea0003800200 */
.L_x_1016:
        /* <DEDUP_REMOVED lines=18> */
.L_x_1019:
[----:B------:R-:W-:Y:S05]  /*1830*/  BSYNC.RECONVERGENT B1 ;  /* 0x0000000000017941 */ /* 0x000fea0003800200 */
.L_x_1018:
        /* <DEDUP_REMOVED lines=18> */
.L_x_1021:
[----:B------:R-:W-:Y:S05]  /*1960*/  BSYNC.RECONVERGENT B1 ;  /* 0x0000000000017941 */ /* 0x000fea0003800200 */
.L_x_1020:
        /* <DEDUP_REMOVED lines=18> */
.L_x_1023:
[----:B------:R-:W-:Y:S05]  /*1a90*/  BSYNC.RECONVERGENT B1 ;  /* 0x0000000000017941 */ /* 0x000fea0003800200 */
.L_x_1022:
        /* <DEDUP_REMOVED lines=19> */
.L_x_998:
        /* <DEDUP_REMOVED lines=28> */
.L_x_1025:
[----:B------:R-:W-:Y:S05]  /*1d90*/  BSYNC.RECONVERGENT B1 ;  /* 0x0000000000017941 */ /* 0x000fea0003800200 */
.L_x_1024:
        /* <DEDUP_REMOVED lines=22> */
.L_x_1027:
[----:B------:R-:W-:Y:S05]  /*1f00*/  BSYNC.RECONVERGENT B1 ;  /* 0x0000000000017941 */ /* 0x000fea0003800200 */
.L_x_1026:
        /* <DEDUP_REMOVED lines=22> */
.L_x_1029:
[----:B------:R-:W-:Y:S05]  /*2070*/  BSYNC.RECONVERGENT B1 ;  /* 0x0000000000017941 */ /* 0x000fea0003800200 */
.L_x_1028:
        /* <DEDUP_REMOVED lines=22> */
.L_x_1031:
[----:B------:R-:W-:Y:S05]  /*21e0*/  BSYNC.RECONVERGENT B1 ;  /* 0x0000000000017941 */ /* 0x000fea0003800200 */
.L_x_1030:
        /* <DEDUP_REMOVED lines=23> */
.L_x_1033:
[----:B------:R-:W-:Y:S05]  /*2360*/  BSYNC.RECONVERGENT B1 ;  /* 0x0000000000017941 */ /* 0x000fea0003800200 */
.L_x_1032:
        /* <DEDUP_REMOVED lines=12> */
.L_x_1035:
[----:B------:R-:W-:Y:S05]  /*2430*/  BSYNC.RECONVERGENT B1 ;  /* 0x0000000000017941 */ /* 0x000fea0003800200 */
.L_x_1034:
        /* <DEDUP_REMOVED lines=30> */
.L_x_1037:
[----:B------:R-:W-:Y:S05]  /*2620*/  BSYNC.RECONVERGENT B1 ;  /* 0x0000000000017941 */ /* 0x000fea0003800200 */
.L_x_1036:
        /* <DEDUP_REMOVED lines=27> */
.L_x_1039:
[----:B------:R-:W-:Y:S05]  /*27e0*/  BSYNC.RECONVERGENT B1 ;  /* 0x0000000000017941 */ /* 0x000fea0003800200 */
.L_x_1038:
        /* <DEDUP_REMOVED lines=27> */
.L_x_1041:
[----:B------:R-:W-:Y:S05]  /*29a0*/  BSYNC.RECONVERGENT B1 ;  /* 0x0000000000017941 */ /* 0x000fea0003800200 */
.L_x_1040:
        /* <DEDUP_REMOVED lines=27> */
.L_x_1043:
[----:B------:R-:W-:Y:S05]  /*2b60*/  BSYNC.RECONVERGENT B1 ;  /* 0x0000000000017941 */ /* 0x000fea0003800200 */
.L_x_1042:
        /* <DEDUP_REMOVED lines=27> */
.L_x_1045:
[----:B------:R-:W-:Y:S05]  /*2d20*/  BSYNC.RECONVERGENT B1 ;  /* 0x0000000000017941 */ /* 0x000fea0003800200 */
.L_x_1044:
        /* <DEDUP_REMOVED lines=27> */
.L_x_1047:
[----:B------:R-:W-:Y:S05]  /*2ee0*/  BSYNC.RECONVERGENT B1 ;  /* 0x0000000000017941 */ /* 0x000fea0003800200 */
.L_x_1046:
        /* <DEDUP_REMOVED lines=28> */
.L_x_979:
        /* <DEDUP_REMOVED lines=26> */
.L_x_1049:
[----:B------:R-:W-:Y:S05]  /*3250*/  BSYNC.RECONVERGENT B1 ;  /* 0x0000000000017941 */ /* 0x000fea0003800200 */
.L_x_1048:
        /* <DEDUP_REMOVED lines=21> */
.L_x_1051:
[----:B------:R-:W-:Y:S05]  /*33b0*/  BSYNC.RECONVERGENT B1 ;  /* 0x0000000000017941 */ /* 0x000fea0003800200 */
.L_x_1050:
[----:B------:R-:W-:Y:S01]  /*33c0*/  UISETP.GE.U32.AND UP0, UPT, UR4, 0xa00, UPT ;  /* 0x00000a000400788c */ /* 0x000fe2000bf06070 */
[----:B------:R-:W-:-:S08]  /*33d0*/  IMAD.MOV.U32 R5, RZ, RZ, 0x500 ;  /* 0x00000500ff057424 */ /* 0x000fd000078e00ff */
[----:B------:R-:W-:Y:S05]  /*33e0*/  BRA.U !UP0, `(.L_x_1052) ;  /* 0x0000000508c47547 */ /* 0x000fea000b800000 */
[----:B------:R-:W-:Y:S01]  /*33f0*/  IMAD.MOV.U32 R5, RZ, RZ, 0x500 ;  /* 0x00000500ff057424 */ /* 0x000fe200078e00ff */
[----:B------:R-:W0:Y:S01]  /*3400*/  LDCU UR4, c[0x0][0x398] ;  /* 0x00007300ff0477ac */ /* 0x000e220008000800 */
[----:B------:R-:W1:Y:S05]  /*3410*/  LDCU.64 UR6, c[0x0][0x388] ;  /* 0x00007100ff0677ac */ /* 0x000e6a0008000a00 */
.L_x_1063:
[----:B------:R-:W-:-:S05]  /*3420*/  IMAD.WIDE.U32 R12, R5, 0x4, R2 ;  /* 0x00000004050c7825 */ /* 0x000fca00078e0002 */
[----:B------:R-:W2:Y:S04]  /*3430*/  LDG.E R17, desc[UR8][R12.64] ;  /* 0x000000080c117981 */ /* 0x000ea8000c1e1900 */
[----:B------:R3:W5:Y:S04]  /*3440*/  LDG.E R18, desc[UR8][R12.64+0x400] ;  /* 0x000400080c127981 */ /* 0x000768000c1e1900 */
[----:B------:R3:W5:Y:S04]  /*3450*/  LDG.E R19, desc[UR8][R12.64+0x800] ;  /* 0x000800080c137981 */ /* 0x000768000c1e1900 */
[----:B------:R3:W5:Y:S04]  /*3460*/  LDG.E R4, desc[UR8][R12.64+0xc00] ;  /* 0x000c00080c047981 */ /* 0x000768000c1e1900 */
[----:B------:R3:W5:Y:S01]  /*3470*/  LDG.E R10, desc[UR8][R12.64+0x1000] ;  /* 0x001000080c0a7981 */ /* 0x000762000c1e1900 */
[----:B-1----:R-:W-:Y:S01]  /*3480*/  IADD3 R16, P1, P2, R0, UR6, R5 ;  /* 0x0000000600107c10 */ /* 0x002fe2000fa3e005 */
[----:B------:R-:W-:Y:S01]  /*3490*/  BSSY.RECONVERGENT B1, `(.L_x_1053) ;  /* 0x0000012000017945 */ /* 0x000fe20003800200 */
[----:B------:R-:W-:-:S02]  /*34a0*/  IMAD.MOV.U32 R11, RZ, RZ, R6 ;  /* 0x000000ffff0b7224 */ /* 0x000fc400078e0006 */
[----:B------:R-:W-:Y:S01]  /*34b0*/  IMAD.MOV.U32 R14, RZ, RZ, R7 ;  /* 0x000000ffff0e7224 */ /* 0x000fe200078e0007 */
[----:B------:R-:W-:Y:S01]  /*34c0*/  IADD3.X R9, PT, PT, RZ, UR7, RZ, P1, P2 ;  /* 0x00000007ff097c10 */ /* 0x000fe20008fe44ff */
        /* <DEDUP_REMOVED lines=14> */
.L_x_1054:
[----:B0-----:R-:W-:Y:S05]  /*35b0*/  BSYNC.RECONVERGENT B1 ;  /* 0x0000000000017941 */ /* 0x001fea0003800200 */
.L_x_1053:
[----:B-----5:R-:W-:Y:S01]  /*35c0*/  FSETP.GEU.AND P0, PT, R11, R18, PT ;  /* 0x000000120b00720b */ /* 0x020fe20003f0e000 */
[----:B------:R-:W-:Y:S01]  /*35d0*/  BSSY.RECONVERGENT B1, `(.L_x_1055) ;  /* 0x0000012000017945 */ /* 0x000fe20003800200 */
[----:B------:R-:W-:Y:S01]  /*35e0*/  IADD3 RZ, P1, PT, R16, 0x100, RZ ;  /* 0x0000010010ff7810 */ /* 0x000fe20007f3e0ff */
[----:B------:R-:W-:Y:S02]  /*35f0*/  IMAD.MOV.U32 R6, RZ, RZ, R11 ;  /* 0x000000ffff067224 */ /* 0x000fe400078e000b */
[----:B------:R-:W-:Y:S02]  /*3600*/  IMAD.MOV.U32 R12, RZ, RZ, R14 ;  /* 0x000000ffff0c7224 */ /* 0x000fe400078e000e */
[----:B------:R-:W-:Y:S02]  /*3610*/  IMAD.X R8, RZ, RZ, R9, P1 ;  /* 0x000000ffff087224 */ /* 0x000fe400008e0609 */
[----:B------:R-:W-:-:S04]  /*3620*/  IMAD.MOV.U32 R13, RZ, RZ, R15 ;  /* 0x000000ffff0d7224 */ /* 0x000fc800078e000f */
[----:B------:R-:W-:Y:S05]  /*3630*/  @!P0 BRA `(.L_x_1056) ;  /* 0x00000000002c8947 */ /* 0x000fea0003800000 */
[----:B------:R-:W-:Y:S01]  /*3640*/  FSETP.GEU.AND P2, PT, R18, R11, PT ;  /* 0x0000000b1200720b */ /* 0x000fe20003f4e000 */
[----:B------:R-:W-:Y:S02]  /*3650*/  VIADD R12, R16, 0x100 ;  /* 0x00000100100c7836 */ /* 0x000fe40000000000 */
        /* <DEDUP_REMOVED lines=9> */
.L_x_1056:
[----:B------:R-:W-:Y:S05]  /*36f0*/  BSYNC.RECONVERGENT B1 ;  /* 0x0000000000017941 */ /* 0x000fea0003800200 */
.L_x_1055:
[----:B------:R-:W-:Y:S01]  /*3700*/  FSETP.GEU.AND P0, PT, R6, R19, PT ;  /* 0x000000130600720b */ /* 0x000fe20003f0e000 */
        /* <DEDUP_REMOVED lines=18> */
.L_x_1058:
[----:B------:R-:W-:Y:S05]  /*3830*/  BSYNC.RECONVERGENT B1 ;  /* 0x0000000000017941 */ /* 0x000fea0003800200 */
.L_x_1057:
[----:B------:R-:W-:Y:S01]  /*3840*/  FSETP.GEU.AND P0, PT, R7, R4, PT ;  /* 0x000000040700720b */ /* 0x000fe20003f0e000 */
[----:B------:R-:W-:Y:S01]  /*3850*/  BSSY.RECONVERGENT B1, `(.L_x_1059) ;  /* 0x0000013000017945 */ /* 0x000fe20003800200 */
[C---:B------:R-:W-:Y:S01]  /*3860*/  IADD3 R15, P1, PT, R16.reuse, 0x300, RZ ;  /* 0x00000300100f7810 */ /* 0x040fe20007f3e0ff */
[----:B------:R-:W-:Y:S01]  /*3870*/  IMAD.MOV.U32 R11, RZ, RZ, R7 ;  /* 0x000000ffff0b7224 */ /* 0x000fe200078e0007 */
[----:B------:R-:W-:Y:S01]  /*3880*/  IADD3 R19, P2, PT, R16, 0x400, RZ ;  /* 0x0000040010137810 */ /* 0x000fe20007f5e0ff */
        /* <DEDUP_REMOVED lines=15> */
.L_x_1060:
[----:B------:R-:W-:Y:S05]  /*3980*/  BSYNC.RECONVERGENT B1 ;  /* 0x0000000000017941 */ /* 0x000fea0003800200 */
.L_x_1059:
[----:B------:R-:W-:Y:S01]  /*3990*/  FSETP.GEU.AND P0, PT, R11, R10, PT ;  /* 0x0000000a0b00720b */ /* 0x000fe20003f0e000 */
[----:B------:R-:W-:Y:S01]  /*39a0*/  BSSY.RECONVERGENT B1, `(.L_x_1061) ;  /* 0x0000011000017945 */ /* 0x000fe20003800200 */
[----:B------:R-:W-:Y:S02]  /*39b0*/  IMAD.X R4, RZ, RZ, R9, P2 ;  /* 0x000000ffff047224 */ /* 0x000fe400010e0609 */
[----:B------:R-:W-:Y:S02]  /*39c0*/  IMAD.MOV.U32 R6, RZ, RZ, R11 ;  /* 0x000000ffff067224 */ /* 0x000fe400078e000b */
[----:B------:R-:W-:Y:S02]  /*39d0*/  IMAD.MOV.U32 R7, RZ, RZ, R12 ;  /* 0x000000ffff077224 */ /* 0x000fe400078e000c */
[----:B------:R-:W-:-:S05]  /*39e0*/  IMAD.MOV.U32 R8, RZ, RZ, R13 ;  /* 0x000000ffff087224 */ /* 0x000fca00078e000d */
        /* <DEDUP_REMOVED lines=12> */
.L_x_1062:
[----:B------:R-:W-:Y:S05]  /*3ab0*/  BSYNC.RECONVERGENT B1 ;  /* 0x0000000000017941 */ /* 0x000fea0003800200 */
.L_x_1061:
[C---:B------:R-:W-:Y:S02]  /*3ac0*/  VIADD R4, R5.reuse, 0xa00 ;  /* 0x00000a0005047836 */ /* 0x040fe40000000000 */
[----:B------:R-:W-:-:S03]  /*3ad0*/  VIADD R5, R5, 0x500 ;  /* 0x0000050005057836 */ /* 0x000fc60000000000 */
[----:B------:R-:W-:-:S13]  /*3ae0*/  ISETP.GT.AND P0, PT, R4, UR4, PT ;  /* 0x0000000404007c0c */ /* 0x000fda000bf04270 */
[----:B------:R-:W-:Y:S05]  /*3af0*/  @!P0 BRA `(.L_x_1063) ;  /* 0xfffffff800488947 */ /* 0x000fea000383ffff */
.L_x_1052:
        /* <DEDUP_REMOVED lines=14> */
[----:B------:R-:W-:Y:S01]  /*3be0*/  IMAD.IADD R11, R0, 0x1, R5 ;  /* 0x00000001000b7824 */ /* 0x000fe200078e0205 */
[----:B------:R-:W-:-:S04]  /*3bf0*/  LEA.HI R4, R15, 0x1, RZ, 0x18 ;  /* 0x000000010f047811 */ /* 0x000fc800078fc0ff */
[C---:B------:R-:W-:Y:S02]  /*3c00*/  IADD3 R14, P0, PT, R11.reuse, UR6, RZ ;  /* 0x000000060b0e7c10 */ /* 0x040fe4000ff1e0ff */
[----:B------:R-:W-:Y:S01]  /*3c10*/  LOP3.LUT R10, R4, 0x3, RZ, 0xc0, !PT ;  /* 0x00000003040a7812 */ /* 0x000fe200078ec0ff */
[----:B------:R-:W-:Y:S02]  /*3c20*/  IMAD.MOV.U32 R4, RZ, RZ, R0 ;  /* 0x000000ffff047224 */ /* 0x000fe400078e0000 */
[----:B------:R-:W-:Y:S02]  /*3c30*/  IMAD.X R16, RZ, RZ, UR7, P0 ;  /* 0x00000007ff107e24 */ /* 0x000fe400080e06ff */
[----:B------:R-:W-:Y:S02]  /*3c40*/  IMAD.MOV R10, RZ, RZ, -R10 ;  /* 0x000000ffff0a7224 */ /* 0x000fe400078e0a0a */
[----:B0-----:R-:W-:-:S04]  /*3c50*/  IMAD.WIDE.U32 R2, R11, 0x4, R2 ;  /* 0x000000040b027825 */ /* 0x001fc800078e0002 */
[----:B------:R-:W-:Y:S02]  /*3c60*/  IMAD.MOV.U32 R12, RZ, RZ, R2 ;  /* 0x000000ffff0c7224 */ /* 0x000fe400078e0002 */
[----:B------:R-:W-:-:S07]  /*3c70*/  IMAD.MOV.U32 R13, RZ, RZ, R3 ;  /* 0x000000ffff0d7224 */ /* 0x000fce00078e0003 */
.L_x_1070:
        /* <DEDUP_REMOVED lines=23> */
.L_x_1069:
[----:B------:R-:W-:Y:S05]  /*3df0*/  BSYNC.RECONVERGENT B3 ;  /* 0x0000000000037941 */ /* 0x000fea0003800200 */
.L_x_1068:
[----:B------:R-:W-:Y:S01]  /*3e00*/  IADD3 R14, P0, PT, R14, 0x100, RZ ;  /* 0x000001000e0e7810 */ /* 0x000fe20007f1e0ff */
[----:B------:R-:W-:Y:S02]  /*3e10*/  VIADD R4, R4, 0x100 ;  /* 0x0000010004047836 */ /* 0x000fe40000000000 */
[----:B------:R-:W-:Y:S02]  /*3e20*/  IMAD.X R13, RZ, RZ, R13, P3 ;  /* 0x000000ffff0d7224 */ /* 0x000fe400018e060d */
[----:B------:R-:W-:Y:S01]  /*3e30*/  IMAD.X R16, RZ, RZ, R16, P0 ;  /* 0x000000ffff107224 */ /* 0x000fe200000e0610 */
[----:B------:R-:W-:Y:S07]  /*3e40*/  @P2 BRA `(.L_x_1070) ;  /* 0xfffffffc008c2947 */ /* 0x000fee000383ffff */
.L_x_1067:
[----:B------:R-:W-:Y:S05]  /*3e50*/  BSYNC.RECONVERGENT B2 ;  /* 0x0000000000027941 */ /* 0x000fea0003800200 */
.L_x_1066:
[----:B------:R-:W-:-:S13]  /*3e60*/  ISETP.GE.U32.AND P0, PT, R15, 0x300, PT ;  /* 0x000003000f00780c */ /* 0x000fda0003f06070 */
[----:B------:R-:W-:Y:S05]  /*3e70*/  @!P0 BRA `(.L_x_1065) ;  /* 0x0000000400cc8947 */ /* 0x000fea0003800000 */
[----:B------:R-:W0:Y:S01]  /*3e80*/  LDC.64 R14, c[0x0][0x380] ;  /* 0x0000e000ff0e7b82 */ /* 0x000e220000000a00 */
[----:B------:R-:W1:Y:S01]  /*3e90*/  LDCU.128 UR12, c[0x0][0x380] ;  /* 0x00007000ff0c77ac */ /* 0x000e620008000c00 */
[C---:B------:R-:W-:Y:S01]  /*3ea0*/  IADD3 R16, P1, PT, R4.reuse, R5, RZ ;  /* 0x0000000504107210 */ /* 0x040fe20007f3e0ff */
[----:B------:R-:W-:-:S04]  /*3eb0*/  IMAD.IADD R11, R4, 0x1, R5 ;  /* 0x00000001040b7824 */ /* 0x000fc800078e0205 */
[----:B------:R-:W-:Y:S01]  /*3ec0*/  IMAD.X R5, RZ, RZ, RZ, P1 ;  /* 0x000000ffff057224 */ /* 0x000fe200008e06ff */
[----:B------:R-:W2:Y:S01]  /*3ed0*/  LDC.64 R2, c[0x0][0x388] ;  /* 0x0000e200ff027b82 */ /* 0x000ea20000000a00 */
[C---:B-1----:R-:W-:Y:S02]  /*3ee0*/  LEA R17, P2, R16.reuse, UR12, 0x2 ;  /* 0x0000000c10117c11 */ /* 0x042fe4000f8410ff */
[----:B------:R-:W-:Y:S02]  /*3ef0*/  IADD3 R10, P0, PT, R11, UR14, RZ ;  /* 0x0000000e0b0a7c10 */ /* 0x000fe4000ff1e0ff */
[----:B------:R-:W-:Y:S01]  /*3f00*/  IADD3 R17, P1, PT, R17, 0xc00, RZ ;  /* 0x00000c0011117810 */ /* 0x000fe20007f3e0ff */
[----:B0-----:R-:W-:Y:S01]  /*3f10*/  IMAD.WIDE.U32 R14, R11, 0x4, R14 ;  /* 0x000000040b0e7825 */ /* 0x001fe200078e000e */
[----:B------:R-:W-:-:S03]  /*3f20*/  LEA.HI.X R16, R16, UR13, R5, 0x2, P2 ;  /* 0x0000000d10107c11 */ /* 0x000fc600090f1405 */
[----:B------:R-:W-:Y:S02]  /*3f30*/  IMAD.MOV.U32 R12, RZ, RZ, R14 ;  /* 0x000000ffff0c7224 */ /* 0x000fe400078e000e */
[----:B------:R-:W-:Y:S02]  /*3f40*/  IMAD.X R13, RZ, RZ, UR15, P0 ;  /* 0x0000000fff0d7e24 */ /* 0x000fe400080e06ff */
[----:B------:R-:W-:Y:S02]  /*3f50*/  VIADD R14, R4, 0x200 ;  /* 0x00000200040e7836 */ /* 0x000fe40000000000 */
[----:B--2---:R-:W-:-:S07]  /*3f60*/  IMAD.X R16, RZ, RZ, R16, P1 ;  /* 0x000000ffff107224 */ /* 0x004fce00008e0610 */
.L_x_1079:
[----:B------:R-:W-:Y:S02]  /*3f70*/  IMAD.MOV.U32 R4, RZ, RZ, R12 ;  /* 0x000000ffff047224 */ /* 0x000fe400078e000c */
[----:B------:R-:W-:-:S05]  /*3f80*/  IMAD.MOV.U32 R5, RZ, RZ, R15 ;  /* 0x000000ffff057224 */ /* 0x000fca00078e000f */
[----:B------:R0:W2:Y:S02]  /*3f90*/  LDG.E R21, desc[UR8][R4.64] ;  /* 0x0000000804157981 */ /* 0x0000a4000c1e1900 */
[----:B0-----:R-:W-:Y:S02]  /*3fa0*/  IMAD.MOV.U32 R4, RZ, RZ, R17 ;  /* 0x000000ffff047224 */ /* 0x001fe400078e0011 */
[----:B------:R-:W-:-:S05]  /*3fb0*/  IMAD.MOV.U32 R5, RZ, RZ, R16 ;  /* 0x000000ffff057224 */ /* 0x000fca00078e0010 */
[----:B------:R0:W5:Y:S04]  /*3fc0*/  LDG.E R27, desc[UR8][R4.64+-0x800] ;  /* 0xfff80008041b7981 */ /* 0x000168000c1e1900 */
[----:B------:R0:W5:Y:S04]  /*3fd0*/  LDG.E R16, desc[UR8][R4.64+-0x400] ;  /* 0xfffc000804107981 */ /* 0x000168000c1e1900 */
[----:B------:R0:W5:Y:S01]  /*3fe0*/  LDG.E R17, desc[UR8][R4.64] ;  /* 0x0000000804117981 */ /* 0x000162000c1e1900 */
[----:B------:R-:W-:Y:S01]  /*3ff0*/  BSSY.RECONVERGENT B2, `(.L_x_1071) ;  /* 0x0000012000027945 */ /* 0x000fe20003800200 */
[----:B------:R-:W-:-:S02]  /*4000*/  IMAD.MOV.U32 R18, RZ, RZ, R6 ;  /* 0x000000ffff127224 */ /* 0x000fc400078e0006 */
[----:B------:R-:W-:Y:S02]  /*4010*/  IMAD.MOV.U32 R20, RZ, RZ, R7 ;  /* 0x000000ffff147224 */ /* 0x000fe400078e0007 */
[----:B------:R-:W-:Y:S02]  /*4020*/  VIADD R19, R11, 0x100 ;  /* 0x000001000b137836 */ /* 0x000fe40000000000 */
        /* <DEDUP_REMOVED lines=14> */
.L_x_1072:
[----:B------:R-:W-:Y:S05]  /*4110*/  BSYNC.RECONVERGENT B2 ;  /* 0x0000000000027941 */ /* 0x000fea0003800200 */
.L_x_1071:
[----:B-----5:R-:W-:Y:S01]  /*4120*/  FSETP.GEU.AND P0, PT, R18, R27, PT ;  /* 0x0000001b1200720b */ /* 0x020fe20003f0e000 */
[----:B------:R-:W-:Y:S01]  /*4130*/  BSSY.RECONVERGENT B2, `(.L_x_1073) ;  /* 0x0000013000027945 */ /* 0x000fe20003800200 */
[----:B------:R-:W-:Y:S01]  /*4140*/  IADD3 R23, P1, PT, R19, R2, RZ ;  /* 0x0000000213177210 */ /* 0x000fe20007f3e0ff */
[----:B------:R-:W-:Y:S02]  /*4150*/  VIADD R21, R11, 0x200 ;  /* 0x000002000b157836 */ /* 0x000fe40000000000 */
[----:B------:R-:W-:Y:S02]  /*4160*/  IMAD.MOV.U32 R19, RZ, RZ, R18 ;  /* 0x000000ffff137224 */ /* 0x000fe400078e0012 */
[----:B------:R-:W-:Y:S02]  /*4170*/  IMAD.X R25, RZ, RZ, R3, P1 ;  /* 0x000000ffff197224 */ /* 0x000fe400008e0603 */
[----:B------:R-:W-:Y:S02]  /*4180*/  IMAD.MOV.U32 R7, RZ, RZ, R20 ;  /* 0x000000ffff077224 */ /* 0x000fe400078e0014 */
[----:B------:R-:W-:-:S02]  /*4190*/  IMAD.MOV.U32 R6, RZ, RZ, R22 ;  /* 0x000000ffff067224 */ /* 0x000fc400078e0016 */
        /* <DEDUP_REMOVED lines=12> */
.L_x_1074:
[----:B------:R-:W-:Y:S05]  /*4260*/  BSYNC.RECONVERGENT B2 ;  /* 0x0000000000027941 */ /* 0x000fea0003800200 */
.L_x_1073:
[----:B------:R-:W-:Y:S01]  /*4270*/  FSETP.GEU.AND P0, PT, R19, R16, PT ;  /* 0x000000101300720b */ /* 0x000fe20003f0e000 */
[----:B------:R-:W-:Y:S01]  /*4280*/  VIADD R23, R11, 0x300 ;  /* 0x000003000b177836 */ /* 0x000fe20000000000 */
[-C--:B------:R-:W-:Y:S01]  /*4290*/  IADD3 R8, P1, PT, R21, R2.reuse, RZ ;  /* 0x0000000215087210 */ /* 0x080fe20007f3e0ff */
[----:B------:R-:W-:Y:S01]  /*42a0*/  BSSY.RECONVERGENT B2, `(.L_x_1075) ;  /* 0x0000012000027945 */ /* 0x000fe20003800200 */
[----:B------:R-:W-:Y:S02]  /*42b0*/  IMAD.MOV.U32 R18, RZ, RZ, R19 ;  /* 0x000000ffff127224 */ /* 0x000fe400078e0013 */
[----:B------:R-:W-:Y:S01]  /*42c0*/  IADD3 R25, P2, PT, R23, R2, RZ ;  /* 0x0000000217197210 */ /* 0x000fe20007f5e0ff */
[----:B------:R-:W-:Y:S02]  /*42d0*/  IMAD.X R23, RZ, RZ, R3, P1 ;  /* 0x000000ffff177224 */ /* 0x000fe400008e0603 */
[----:B------:R-:W-:Y:S02]  /*42e0*/  IMAD.MOV.U32 R20, RZ, RZ, R7 ;  /* 0x000000ffff147224 */ /* 0x000fe400078e0007 */
[----:B------:R-:W-:-:S02]  /*42f0*/  IMAD.MOV.U32 R21, RZ, RZ, R6 ;  /* 0x000000ffff157224 */ /* 0x000fc400078e0006 */
[----:B------:R-:W-:Y:S06]  /*4300*/  @!P0 BRA `(.L_x_1076) ;  /* 0x00000000002c8947 */ /* 0x000fec0003800000 */
        /* <DEDUP_REMOVED lines=11> */
.L_x_1076:
[----:B------:R-:W-:Y:S05]  /*43c0*/  BSYNC.RECONVERGENT B2 ;  /* 0x0000000000027941 */ /* 0x000fea0003800200 */
.L_x_1075:
        /* <DEDUP_REMOVED lines=18> */
.L_x_1078:
[----:B------:R-:W-:Y:S05]  /*44f0*/  BSYNC.RECONVERGENT B2 ;  /* 0x0000000000027941 */ /* 0x000fea0003800200 */
.L_x_1077:
[----:B------:R-:W-:Y:S01]  /*4500*/  VIADD R16, R14, 0x200 ;  /* 0x000002000e107836 */ /* 0x000fe20000000000 */
[----:B------:R-:W-:Y:S01]  /*4510*/  IADD3 R17, P2, PT, R4, 0x1000, RZ ;  /* 0x0000100004117810 */ /* 0x000fe20007f5e0ff */
[----:B------:R-:W-:Y:S01]  /*4520*/  VIADD R14, R14, 0x400 ;  /* 0x000004000e0e7836 */ /* 0x000fe20000000000 */
[----:B------:R-:W-:Y:S01]  /*4530*/  IADD3 R10, P1, PT, R10, 0x400, RZ ;  /* 0x000004000a0a7810 */ /* 0x000fe20007f3e0ff */
[----:B------:R-:W-:Y:S01]  /*4540*/  VIADD R11, R11, 0x400 ;  /* 0x000004000b0b7836 */ /* 0x000fe20000000000 */
[----:B------:R-:W-:Y:S01]  /*4550*/  ISETP.GE.AND P0, PT, R16, R9, PT ;  /* 0x000000091000720c */ /* 0x000fe20003f06270 */
[----:B------:R-:W-:Y:S01]  /*4560*/  IMAD.X R16, RZ, RZ, R5, P2 ;  /* 0x000000ffff107224 */ /* 0x000fe200010e0605 */
[----:B------:R-:W-:Y:S01]  /*4570*/  IADD3 R12, P2, PT, R12, 0x1000, RZ ;  /* 0x000010000c0c7810 */ /* 0x000fe20007f5e0ff */
[----:B------:R-:W-:-:S04]  /*4580*/  IMAD.X R13, RZ, RZ, R13, P1 ;  /* 0x000000ffff0d7224 */ /* 0x000fc800008e060d */
[----:B------:R-:W-:-:S06]  /*4590*/  IMAD.X R15, RZ, RZ, R15, P2 ;  /* 0x000000ffff0f7224 */ /* 0x000fcc00010e060f */
[----:B------:R-:W-:Y:S05]  /*45a0*/  @!P0 BRA `(.L_x_1079) ;  /* 0xfffffff800708947 */ /* 0x000fea000383ffff */
.L_x_1065:
[----:B------:R-:W-:Y:S05]  /*45b0*/  BSYNC.RECONVERGENT B1 ;  /* 0x0000000000017941 */ /* 0x000fea0003800200 */
.L_x_1064:
        /* <DEDUP_REMOVED lines=22> */
.L_x_1081:
[----:B------:R-:W-:Y:S05]  /*4720*/  BSYNC.RECONVERGENT B1 ;  /* 0x0000000000017941 */ /* 0x000fea0003800200 */
.L_x_1080:
        /* <DEDUP_REMOVED lines=21> */
.L_x_1083:
[----:B------:R-:W-:Y:S05]  /*4880*/  BSYNC.RECONVERGENT B1 ;  /* 0x0000000000017941 */ /* 0x000fea0003800200 */
.L_x_1082:
        /* <DEDUP_REMOVED lines=21> */
.L_x_1085:
[----:B------:R-:W-:Y:S05]  /*49e0*/  BSYNC.RECONVERGENT B1 ;  /* 0x0000000000017941 */ /* 0x000fea0003800200 */
.L_x_1084:
        /* <DEDUP_REMOVED lines=21> */
.L_x_1087:
[----:B------:R-:W-:Y:S05]  /*4b40*/  BSYNC.RECONVERGENT B1 ;  /* 0x0000000000017941 */ /* 0x000fea0003800200 */
.L_x_1086:
        /* <DEDUP_REMOVED lines=22> */
.L_x_1089:
[----:B------:R-:W-:Y:S05]  /*4cb0*/  BSYNC.RECONVERGENT B1 ;  /* 0x0000000000017941 */ /* 0x000fea0003800200 */
.L_x_1088:
        /* <DEDUP_REMOVED lines=12> */
.L_x_1091:
[----:B------:R-:W-:Y:S05]  /*4d80*/  BSYNC.RECONVERGENT B1 ;  /* 0x0000000000017941 */ /* 0x000fea0003800200 */
.L_x_1090:
        /* <DEDUP_REMOVED lines=31> */
.L_x_1093:
[----:B------:R-:W-:Y:S05]  /*4f80*/  BSYNC.RECONVERGENT B1 ;  /* 0x0000000000017941 */ /* 0x000fea0003800200 */
.L_x_1092:
        /* <DEDUP_REMOVED lines=18> */
.L_x_1095:
[----:B------:R-:W-:Y:S05]  /*50b0*/  BSYNC.RECONVERGENT B1 ;  /* 0x0000000000017941 */ /* 0x000fea0003800200 */
.L_x_1094:
        /* <DEDUP_REMOVED lines=18> */
.L_x_1097:
[----:B------:R-:W-:Y:S05]  /*51e0*/  BSYNC.RECONVERGENT B1 ;  /* 0x0000000000017941 */ /* 0x000fea0003800200 */
.L_x_1096:
        /* <DEDUP_REMOVED lines=18> */
.L_x_1099:
[----:B------:R-:W-:Y:S05]  /*5310*/  BSYNC.RECONVERGENT B1 ;  /* 0x0000000000017941 */ /* 0x000fea0003800200 */
.L_x_1098:
        /* <DEDUP_REMOVED lines=18> */
.L_x_1101:
[----:B------:R-:W-:Y:S05]  /*5440*/  BSYNC.RECONVERGENT B1 ;  /* 0x0000000000017941 */ /* 0x000fea0003800200 */
.L_x_1100:
        /* <DEDUP_REMOVED lines=18> */
.L_x_1103:
[----:B------:R-:W-:Y:S05]  /*5570*/  BSYNC.RECONVERGENT B1 ;  /* 0x0000000000017941 */ /* 0x000fea0003800200 */
.L_x_1102:
        /* <DEDUP_REMOVED lines=17> */
.L_x_1011:
[----:B------:R-:W-:Y:S05]  /*5690*/  BSYNC.RECONVERGENT B0 ;  /* 0x0000000000007941 */ /* 0x000fea0003800200 */
.L_x_978:
[----:B------:R-:W-:Y:S05]  /*56a0*/  @P1 EXIT ;  /* 0x000000000000194d */ /* 0x000fea0003800000 */
[----:B0-----:R-:W0:Y:S01]  /*56b0*/  LDC.64 R6, c[0x0][0x390] ;  /* 0x0000e400ff067b82 */ /* 0x001e220000000a00 */
[----:B------:R-:W-:Y:S02]  /*56c0*/  IMAD.MOV.U32 R5, RZ, RZ, R4 ;  /* 0x000000ffff057224 */ /* 0x000fe400078e0004 */
[----:B------:R-:W-:-:S05]  /*56d0*/  IMAD.MOV.U32 R4, RZ, RZ, R3 ;  /* 0x000000ffff047224 */ /* 0x000fca00078e0003 */
[----:B0-----:R-:W-:Y:S04]  /*56e0*/  STG.E.64 desc[UR8][R6.64+0x8], R4 ;  /* 0x0000080406007986 */ /* 0x001fe8000c101b08 */
[----:B------:R-:W-:Y:S01]  /*56f0*/  STG.E desc[UR8][R6.64], R2 ;  /* 0x0000000206007986 */ /* 0x000fe2000c101908 */
[----:B------:R-:W-:Y:S05]  /*5700*/  EXIT ;  /* 0x000000000000794d */ /* 0x000fea0003800000 */
.L_x_1104:
        /* <DEDUP_REMOVED lines=15> */
.L_x_1125:


//--------------------- .text._Z13isLess_kernelPbPffi --------------------------
	.section	.text._Z13isLess_kernelPbPffi,"ax",@progbits
	.align	128
        .global         _Z13isLess_kernelPbPffi
        .type           _Z13isLess_kernelPbPffi,@function
        .size           _Z13isLess_kernelPbPffi,(.L_x_1126 - _Z13isLess_kernelPbPffi)
        .other          _Z13isLess_kernelPbPffi,@"STO_CUDA_ENTRY STV_DEFAULT"
_Z13isLess_kernelPbPffi:
.text._Z13isLess_kernelPbPffi:
[----:B------:R-:W-:Y:S01]  /*0000*/  LDC R1, c[0x0][0x37c] ;  /* 0x0000df00ff017b82 */ /* 0x000fe20000000800 */
[----:B------:R-:W0:Y:S01]  /*0010*/  S2R R5, SR_TID.X ;  /* 0x0000000000057919 */ /* 0x000e220000002100 */
[----:B------:R-:W1:Y:S01]  /*0020*/  LDCU UR4, c[0x0][0x394] ;  /* 0x00007280ff0477ac */ /* 0x000e620008000800 */
[----:B------:R-:W0:Y:S02]  /*0030*/  S2R R0, SR_CTAID.X ;  /* 0x0000000000007919 */ /* 0x000e240000002500 */
[----:B0-----:R-:W-:-:S05]  /*0040*/  IMAD R5, R0, 0x100, R5 ;  /* 0x0000010000057824 */ /* 0x001fca00078e0205 */
[----:B-1----:R-:W-:-:S13]  /*0050*/  ISETP.GE.AND P0, PT, R5, UR4, PT ;  /* 0x0000000405007c0c */ /* 0x002fda000bf06270 */
[----:B------:R-:W-:Y:S05]  /*0060*/  @P0 EXIT ;  /* 0x000000000000094d */ /* 0x000fea0003800000 */
[----:B------:R-:W0:Y:S01]  /*0070*/  LDC.64 R2, c[0x0][0x388] ;  /* 0x0000e200ff027b82 */ /* 0x000e220000000a00 */
[----:B------:R-:W1:Y:S01]  /*0080*/  LDCU.64 UR4, c[0x0][0x358] ;  /* 0x00006b00ff0477ac */ /* 0x000e620008000a00 */
[----:B------:R-:W2:Y:S01]  /*0090*/  LDCU.64 UR8, c[0x0][0x380] ;  /* 0x00007000ff0877ac */ /* 0x000ea20008000a00 */
[----:B------:R-:W3:Y:S01]  /*00a0*/  LDCU UR6, c[0x0][0x390] ;  /* 0x00007200ff0677ac */ /* 0x000ee20008000800 */
[----:B0-----:R-:W-:-:S06]  /*00b0*/  IMAD.WIDE R2, R5, 0x4, R2 ;  /* 0x0000000405027825 */ /* 0x001fcc00078e0202 */
[----:B-1----:R-:W3:Y:S01]  /*00c0*/  LDG.E R2, desc[UR4][R2.64] ;  /* 0x0000000402027981 */ /* 0x002ee2000c1e1900 */
[----:B--2---:R-:W-:-:S04]  /*00d0*/  IADD3 R4, P1, PT, R5, UR8, RZ ;  /* 0x0000000805047c10 */ /* 0x004fc8000ff3e0ff */
[----:B------:R-:W-:Y:S02]  /*00e0*/  LEA.HI.X.SX32 R5, R5, UR9, 0x1, P1 ;  /* 0x0000000905057c11 */ /* 0x000fe400088f0eff */
[----:B---3--:R-:W-:-:S04]  /*00f0*/  FSETP.GEU.AND P0, PT, R2, UR6, PT ;  /* 0x0000000602007c0b */ /* 0x008fc8000bf0e000 */
[----:B------:R-:W-:-:S05]  /*0100*/  SEL R7, RZ, 0x1, P0 ;  /* 0x00000001ff077807 */ /* 0x000fca0000000000 */
[----:B------:R-:W-:Y:S01]  /*0110*/  STG.E.U8 desc[UR4][R4.64], R7 ;  /* 0x0000000704007986 */ /* 0x000fe2000c101104 */
[----:B------:R-:W-:Y:S05]  /*0120*/  EXIT ;  /* 0x000000000000794d */ /* 0x000fea0003800000 */
.L_x_1105:
        /* <DEDUP_REMOVED lines=13> */
.L_x_1126:


//--------------------- .nv.shared._ZN3cub18CUB_300001_SM_10006detail6reduce28DeviceReduceSingleTileKernelINS2_10policy_hubIlyN4cuda3std3__44plusIlEEE10Policy1000EPlSC_iS9_llNS7_10__identityEEEvT0_T1_T2_T3_T4_T6_ --------------------------
	.section	.nv.shared._ZN3cub18CUB_300001_SM_10006detail6reduce28DeviceReduceSingleTileKernelINS2_10policy_hubIlyN4cuda3std3__44plusIlEEE10Policy1000EPlSC_iS9_llNS7_10__identityEEEvT0_T1_T2_T3_T4_T6_,"aw",@nobits
	.sectionflags	@""
	.align	16
.nv.shared._ZN3cub18CUB_300001_SM_10006detail6reduce28DeviceReduceSingleTileKernelINS2_10policy_hubIlyN4cuda3std3__44plusIlEEE10Policy1000EPlSC_iS9_llNS7_10__identityEEEvT0_T1_T2_T3_T4_T6_:
	.zero		1184


//--------------------- .nv.shared.reserved.0     --------------------------
	.section	.nv.shared.reserved.0,"aw",@nobits
	.weak		__nv_reservedSMEM_offset_0_alias
	.size		__nv_reservedSMEM_offset_0_alias, 0, 64
	.other		__nv_reservedSMEM_offset_0_alias,@"STO_CUDA_RESERVED_SHARED STV_DEFAULT"
__nv_reservedSMEM_offset_0_alias:
	.zero		0
	.zero		64


//--------------------- .nv.global                --------------------------
	.section	.nv.global,"aw",@nobits
.nv.global:
	.type		_ZN34_INTERNAL_6a10f8bd_4_k_cu_f5c4c79e6thrust24THRUST_300001_SM_1000_NS12placeholders2_8E,@object
	.size		_ZN34_INTERNAL_6a10f8bd_4_k_cu_f5c4c79e6thrust24THRUST_300001_SM_1000_NS12placeholders2_8E,(_ZN34_INTERNAL_6a10f8bd_4_k_cu_f5c4c79e4cuda3std3__436_GLOBAL__N__6a10f8bd_4_k_cu_f5c4c79e6ignoreE - _ZN34_INTERNAL_6a10f8bd_4_k_cu_f5c4c79e6thrust24THRUST_300001_SM_1000_NS12placeholders2_8E)
_ZN34_INTERNAL_6a10f8bd_4_k_cu_f5c4c79e6thrust24THRUST_300001_SM_1000_NS12placeholders2_8E:
	.zero		1
	.type		_ZN34_INTERNAL_6a10f8bd_4_k_cu_f5c4c79e4cuda3std3__436_GLOBAL__N__6a10f8bd_4_k_cu_f5c4c79e6ignoreE,@object
	.size		_ZN34_INTERNAL_6a10f8bd_4_k_cu_f5c4c79e4cuda3std3__436_GLOBAL__N__6a10f8bd_4_k_cu_f5c4c79e6ignoreE,(_ZN34_INTERNAL_6a10f8bd_4_k_cu_f5c4c79e4cuda3std6ranges3__45__cpo4dataE - _ZN34_INTERNAL_6a10f8bd_4_k_cu_f5c4c79e4cuda3std3__436_GLOBAL__N__6a10f8bd_4_k_cu_f5c4c79e6ignoreE)
_ZN34_INTERNAL_6a10f8bd_4_k_cu_f5c4c79e4cuda3std3__436_GLOBAL__N__6a10f8bd_4_k_cu_f5c4c79e6ignoreE:
	.zero		1
	.type		_ZN34_INTERNAL_6a10f8bd_4_k_cu_f5c4c79e4cuda3std6ranges3__45__cpo4dataE,@object
	.size		_ZN34_INTERNAL_6a10f8bd_4_k_cu_f5c4c79e4cuda3std6ranges3__45__cpo4dataE,(_ZN34_INTERNAL_6a10f8bd_4_k_cu_f5c4c79e6thrust24THRUST_300001_SM_1000_NS6system3cpp3parE - _ZN34_INTERNAL_6a10f8bd_4_k_cu_f5c4c79e4cuda3std6ranges3__45__cpo4dataE)
_ZN34_INTERNAL_6a10f8bd_4_k_cu_f5c4c79e4cuda3std6ranges3__45__cpo4dataE:
	.zero		1
	.type		_ZN34_INTERNAL_6a10f8bd_4_k_cu_f5c4c79e6thrust24THRUST_300001_SM_1000_NS6system3cpp3parE,@object
	.size		_ZN34_INTERNAL_6a10f8bd_4_k_cu_f5c4c79e6thrust24THRUST_300001_SM_1000_NS6system3cpp3parE,(_ZN34_INTERNAL_6a10f8bd_4_k_cu_f5c4c79e4cuda3std3__45__cpo5beginE - _ZN34_INTERNAL_6a10f8bd_4_k_cu_f5c4c79e6thrust24THRUST_300001_SM_1000_NS6system3cpp3parE)
_ZN34_INTERNAL_6a10f8bd_4_k_cu_f5c4c79e6thrust24THRUST_300001_SM_1000_NS6system3cpp3parE:
	.zero		1
	.type		_ZN34_INTERNAL_6a10f8bd_4_k_cu_f5c4c79e4cuda3std3__45__cpo5beginE,@object
	.size		_ZN34_INTERNAL_6a10f8bd_4_k_cu_f5c4c79e4cuda3std3__45__cpo5beginE,(_ZN34_INTERNAL_6a10f8bd_4_k_cu_f5c4c79e4cuda3std6ranges3__45__cpo5beginE - _ZN34_INTERNAL_6a10f8bd_4_k_cu_f5c4c79e4cuda3std3__45__cpo5beginE)
_ZN34_INTERNAL_6a10f8bd_4_k_cu_f5c4c79e4cuda3std3__45__cpo5beginE:
	.zero		1
	.type		_ZN34_INTERNAL_6a10f8bd_4_k_cu_f5c4c79e4cuda3std6ranges3__45__cpo5beginE,@object
	.size		_ZN34_INTERNAL_6a10f8bd_4_k_cu_f5c4c79e4cuda3std6ranges3__45__cpo5beginE,(_ZN34_INTERNAL_6a10f8bd_4_k_cu_f5c4c79e6thrust24THRUST_300001_SM_1000_NS6deviceE - _ZN34_INTERNAL_6a10f8bd_4_k_cu_f5c4c79e4cuda3std6ranges3__45__cpo5beginE)
_ZN34_INTERNAL_6a10f8bd_4_k_cu_f5c4c79e4cuda3std6ranges3__45__cpo5beginE:
	.zero		1
	.type		_ZN34_INTERNAL_6a10f8bd_4_k_cu_f5c4c79e6thrust24THRUST_300001_SM_1000_NS6deviceE,@object
	.size		_ZN34_INTERNAL_6a10f8bd_4_k_cu_f5c4c79e6thrust24THRUST_300001_SM_1000_NS6deviceE,(_ZN34_INTERNAL_6a10f8bd_4_k_cu_f5c4c79e4cuda3std3__47nulloptE - _ZN34_INTERNAL_6a10f8bd_4_k_cu_f5c4c79e6thrust24THRUST_300001_SM_1000_NS6deviceE)
_ZN34_INTERNAL_6a10f8bd_4_k_cu_f5c4c79e6thrust24THRUST_300001_SM_1000_NS6deviceE:
	.zero		1
	.type		_ZN34_INTERNAL_6a10f8bd_4_k_cu_f5c4c79e4cuda3std3__47nulloptE,@object
	.size		_ZN34_INTERNAL_6a10f8bd_4_k_cu_f5c4c79e4cuda3std3__47nulloptE,(_ZN34_INTERNAL_6a10f8bd_4_k_cu_f5c4c79e4cuda3std6ranges3__45__cpo8distanceE - _ZN34_INTERNAL_6a10f8bd_4_k_cu_f5c4c79e4cuda3std3__47nulloptE)
_ZN34_INTERNAL_6a10f8bd_4_k_cu_f5c4c79e4cuda3std3__47nulloptE:
	.zero		1
	.type		_ZN34_INTERNAL_6a10f8bd_4_k_cu_f5c4c79e4cuda3std6ranges3__45__cpo8distanceE,@object
	.size		_ZN34_INTERNAL_6a10f8bd_4_k_cu_f5c4c79e4cuda3std6ranges3__45__cpo8distanceE,(_ZN34_INTERNAL_6a10f8bd_4_k_cu_f5c4c79e6thrust24THRUST_300001_SM_1000_NS12placeholders2_4E - _ZN34_INTERNAL_6a10f8bd_4_k_cu_f5c4c79e4cuda3std6ranges3__45__cpo8distanceE)
_ZN34_INTERNAL_6a10f8bd_4_k_cu_f5c4c79e4cuda3std6ranges3__45__cpo8distanceE:
	.zero		1
	.type		_ZN34_INTERNAL_6a10f8bd_4_k_cu_f5c4c79e6thrust24THRUST_300001_SM_1000_NS12placeholders2_4E,@object
	.size		_ZN34_INTERNAL_6a10f8bd_4_k_cu_f5c4c79e6thrust24THRUST_300001_SM_1000_NS12placeholders2_4E,(_ZN34_INTERNAL_6a10f8bd_4_k_cu_f5c4c79e4cuda3std3__45__cpo6rbeginE - _ZN34_INTERNAL_6a10f8bd_4_k_cu_f5c4c79e6thrust24THRUST_300001_SM_1000_NS12placeholders2_4E)
_ZN34_INTERNAL_6a10f8bd_4_k_cu_f5c4c79e6thrust24THRUST_300001_SM_1000_NS12placeholders2_4E:
	.zero		1
	.type		_ZN34_INTERNAL_6a10f8bd_4_k_cu_f5c4c79e4cuda3std3__45__cpo6rbeginE,@object
	.size		_ZN34_INTERNAL_6a10f8bd_4_k_cu_f5c4c79e4cuda3std3__45__cpo6rbeginE,(_ZN34_INTERNAL_6a10f8bd_4_k_cu_f5c4c79e4cuda3std6ranges3__45__cpo7advanceE - _ZN34_INTERNAL_6a10f8bd_4_k_cu_f5c4c79e4cuda3std3__45__cpo6rbeginE)
_ZN34_INTERNAL_6a10f8bd_4_k_cu_f5c4c79e4cuda3std3__45__cpo6rbeginE:
	.zero		1
	.type		_ZN34_INTERNAL_6a10f8bd_4_k_cu_f5c4c79e4cuda3std6ranges3__45__cpo7advanceE,@object
	.size		_ZN34_INTERNAL_6a10f8bd_4_k_cu_f5c4c79e4cuda3std6ranges3__45__cpo7advanceE,(_ZN34_INTERNAL_6a10f8bd_4_k_cu_f5c4c79e6thrust24THRUST_300001_SM_1000_NS12placeholders3_10E - _ZN34_INTERNAL_6a10f8bd_4_k_cu_f5c4c79e4cuda3std6ranges3__45__cpo7advanceE)
_ZN34_INTERNAL_6a10f8bd_4_k_cu_f5c4c79e4cuda3std6ranges3__45__cpo7advanceE:
	.zero		1
	.type		_ZN34_INTERNAL_6a10f8bd_4_k_cu_f5c4c79e6thrust24THRUST_300001_SM_1000_NS12placeholders3_10E,@object
	.size		_ZN34_INTERNAL_6a10f8bd_4_k_cu_f5c4c79e6thrust24THRUST_300001_SM_1000_NS12placeholders3_10E,(_ZN34_INTERNAL_6a10f8bd_4_k_cu_f5c4c79e4cuda3std3__48in_placeE - _ZN34_INTERNAL_6a10f8bd_4_k_cu_f5c4c79e6thrust24THRUST_300001_SM_1000_NS12placeholders3_10E)
_ZN34_INTERNAL_6a10f8bd_4_k_cu_f5c4c79e6thrust24THRUST_300001_SM_1000_NS12placeholders3_10E:
	.zero		1
	.type		_ZN34_INTERNAL_6a10f8bd_4_k_cu_f5c4c79e4cuda3std3__48in_placeE,@object
	.size		_ZN34_INTERNAL_6a10f8bd_4_k_cu_f5c4c79e4cuda3std3__48in_placeE,(_ZN34_INTERNAL_6a10f8bd_4_k_cu_f5c4c79e4cuda3std6ranges3__45__cpo4sizeE - _ZN34_INTERNAL_6a10f8bd_4_k_cu_f5c4c79e4cuda3std3__48in_placeE)
_ZN34_INTERNAL_6a10f8bd_4_k_cu_f5c4c79e4cuda3std3__48in_placeE:
	.zero		1
	.type		_ZN34_INTERNAL_6a10f8bd_4_k_cu_f5c4c79e4cuda3std6ranges3__45__cpo4sizeE,@object
	.size		_ZN34_INTERNAL_6a10f8bd_4_k_cu_f5c4c79e4cuda3std6ranges3__45__cpo4sizeE,(_ZN34_INTERNAL_6a10f8bd_4_k_cu_f5c4c79e6thrust24THRUST_300001_SM_1000_NS12placeholders2_2E - _ZN34_INTERNAL_6a10f8bd_4_k_cu_f5c4c79e4cuda3std6ranges3__45__cpo4sizeE)
_ZN34_INTERNAL_6a10f8bd_4_k_cu_f5c4c79e4cuda3std6ranges3__45__cpo4sizeE:
	.zero		1
	.type		_ZN34_INTERNAL_6a10f8bd_4_k_cu_f5c4c79e6thrust24THRUST_300001_SM_1000_NS12placeholders2_2E,@object
	.size		_ZN34_INTERNAL_6a10f8bd_4_k_cu_f5c4c79e6thrust24THRUST_300001_SM_1000_NS12placeholders2_2E,(_ZN34_INTERNAL_6a10f8bd_4_k_cu_f5c4c79e4cuda3std3__45__cpo6cbeginE - _ZN34_INTERNAL_6a10f8bd_4_k_cu_f5c4c79e6thrust24THRUST_300001_SM_1000_NS12placeholders2_2E)
_ZN34_INTERNAL_6a10f8bd_4_k_cu_f5c4c79e6thrust24THRUST_300001_SM_1000_NS12placeholders2_2E:
	.zero		1
	.type		_ZN34_INTERNAL_6a10f8bd_4_k_cu_f5c4c79e4cuda3std3__45__cpo6cbeginE,@object
	.size		_ZN34_INTERNAL_6a10f8bd_4_k_cu_f5c4c79e4cuda3std3__45__cpo6cbeginE,(_ZN34_INTERNAL_6a10f8bd_4_k_cu_f5c4c79e4cuda3std6ranges3__45__cpo6cbeginE - _ZN34_INTERNAL_6a10f8bd_4_k_cu_f5c4c79e4cuda3std3__45__cpo6cbeginE)
_ZN34_INTERNAL_6a10f8bd_4_k_cu_f5c4c79e4cuda3std3__45__cpo6cbeginE:
	.zero		1
	.type		_ZN34_INTERNAL_6a10f8bd_4_k_cu_f5c4c79e4cuda3std6ranges3__45__cpo6cbeginE,@object
	.size		_ZN34_INTERNAL_6a10f8bd_4_k_cu_f5c4c79e4cuda3std6ranges3__45__cpo6cbeginE,(_ZN34_INTERNAL_6a10f8bd_4_k_cu_f5c4c79e6thrust24THRUST_300001_SM_1000_NS12placeholders2_6E - _ZN34_INTERNAL_6a10f8bd_4_k_cu_f5c4c79e4cuda3std6ranges3__45__cpo6cbeginE)
_ZN34_INTERNAL_6a10f8bd_4_k_cu_f5c4c79e4cuda3std6ranges3__45__cpo6cbeginE:
	.zero		1
	.type		_ZN34_INTERNAL_6a10f8bd_4_k_cu_f5c4c79e6thrust24THRUST_300001_SM_1000_NS12placeholders2_6E,@object
	.size		_ZN34_INTERNAL_6a10f8bd_4_k_cu_f5c4c79e6thrust24THRUST_300001_SM_1000_NS12placeholders2_6E,(_ZN34_INTERNAL_6a10f8bd_4_k_cu_f5c4c79e4cuda3std3__45__cpo7crbeginE - _ZN34_INTERNAL_6a10f8bd_4_k_cu_f5c4c79e6thrust24THRUST_300001_SM_1000_NS12placeholders2_6E)
_ZN34_INTERNAL_6a10f8bd_4_k_cu_f5c4c79e6thrust24THRUST_300001_SM_1000_NS12placeholders2_6E:
	.zero		1
	.type		_ZN34_INTERNAL_6a10f8bd_4_k_cu_f5c4c79e4cuda3std3__45__cpo7crbeginE,@object
	.size		_ZN34_INTERNAL_6a10f8bd_4_k_cu_f5c4c79e4cuda3std3__45__cpo7crbeginE,(_ZN34_INTERNAL_6a10f8bd_4_k_cu_f5c4c79e4cuda3std6ranges3__45__cpo4nextE - _ZN34_INTERNAL_6a10f8bd_4_k_cu_f5c4c79e4cuda3std3__45__cpo7crbeginE)
_ZN34_INTERNAL_6a10f8bd_4_k_cu_f5c4c79e4cuda3std3__45__cpo7crbeginE:
	.zero		1
	.type		_ZN34_INTERNAL_6a10f8bd_4_k_cu_f5c4c79e4cuda3std6ranges3__45__cpo4nextE,@object
	.size		_ZN34_INTERNAL_6a10f8bd_4_k_cu_f5c4c79e4cuda3std6ranges3__45__cpo4nextE,(_ZN34_INTERNAL_6a10f8bd_4_k_cu_f5c4c79e4cuda3std6ranges3__45__cpo4swapE - _ZN34_INTERNAL_6a10f8bd_4_k_cu_f5c4c79e4cuda3std6ranges3__45__cpo4nextE)
_ZN34_INTERNAL_6a10f8bd_4_k_cu_f5c4c79e4cuda3std6ranges3__45__cpo4nextE:
	.zero		1
	.type		_ZN34_INTERNAL_6a10f8bd_4_k_cu_f5c4c79e4cuda3std6ranges3__45__cpo4swapE,@object
	.size		_ZN34_INTERNAL_6a10f8bd_4_k_cu_f5c4c79e4cuda3std6ranges3__45__cpo4swapE,(_ZN34_INTERNAL_6a10f8bd_4_k_cu_f5c4c79e6thrust24THRUST_300001_SM_1000_NS8cuda_cub10par_nosyncE - _ZN34_INTERNAL_6a10f8bd_4_k_cu_f5c4c79e4cuda3std6ranges3__45__cpo4swapE)
_ZN34_INTERNAL_6a10f8bd_4_k_cu_f5c4c79e4cuda3std6ranges3__45__cpo4swapE:
	.zero		1
	.type		_ZN34_INTERNAL_6a10f8bd_4_k_cu_f5c4c79e6thrust24THRUST_300001_SM_1000_NS8cuda_cub10par_nosyncE,@object
	.size		_ZN34_INTERNAL_6a10f8bd_4_k_cu_f5c4c79e6thrust24THRUST_300001_SM_1000_NS8cuda_cub10par_nosyncE,(_ZN34_INTERNAL_6a10f8bd_4_k_cu_f5c4c79e6thrust24THRUST_300001_SM_1000_NS3seqE - _ZN34_INTERNAL_6a10f8bd_4_k_cu_f5c4c79e6thrust24THRUST_300001_SM_1000_NS8cuda_cub10par_nosyncE)
_ZN34_INTERNAL_6a10f8bd_4_k_cu_f5c4c79e6thrust24THRUST_300001_SM_1000_NS8cuda_cub10par_nosyncE:
	.zero		1
	.type		_ZN34_INTERNAL_6a10f8bd_4_k_cu_f5c4c79e6thrust24THRUST_300001_SM_1000_NS3seqE,@object
	.size		_ZN34_INTERNAL_6a10f8bd_4_k_cu_f5c4c79e6thrust24THRUST_300001_SM_1000_NS3seqE,(_ZN34_INTERNAL_6a10f8bd_4_k_cu_f5c4c79e4cuda3std3__420unreachable_sentinelE - _ZN34_INTERNAL_6a10f8bd_4_k_cu_f5c4c79e6thrust24THRUST_300001_SM_1000_NS3seqE)
_ZN34_INTERNAL_6a10f8bd_4_k_cu_f5c4c79e6thrust24THRUST_300001_SM_1000_NS3seqE:
	.zero		1
	.type		_ZN34_INTERNAL_6a10f8bd_4_k_cu_f5c4c79e4cuda3std3__420unreachable_sentinelE,@object
	.size		_ZN34_INTERNAL_6a10f8bd_4_k_cu_f5c4c79e4cuda3std3__420unreachable_sentinelE,(_ZN34_INTERNAL_6a10f8bd_4_k_cu_f5c4c79e4cuda3std6ranges3__45__cpo5ssizeE - _ZN34_INTERNAL_6a10f8bd_4_k_cu_f5c4c79e4cuda3std3__420unreachable_sentinelE)
_ZN34_INTERNAL_6a10f8bd_4_k_cu_f5c4c79e4cuda3std3__420unreachable_sentinelE:
	.zero		1
	.type		_ZN34_INTERNAL_6a10f8bd_4_k_cu_f5c4c79e4cuda3std6ranges3__45__cpo5ssizeE,@object
	.size		_ZN34_INTERNAL_6a10f8bd_4_k_cu_f5c4c79e4cuda3std6ranges3__45__cpo5ssizeE,(_ZN34_INTERNAL_6a10f8bd_4_k_cu_f5c4c79e6thrust24THRUST_300001_SM_1000_NS12placeholders2_3E - _ZN34_INTERNAL_6a10f8bd_4_k_cu_f5c4c79e4cuda3std6ranges3__45__cpo5ssizeE)
_ZN34_INTERNAL_6a10f8bd_4_k_cu_f5c4c79e4cuda3std6ranges3__45__cpo5ssizeE:
	.zero		1
	.type		_ZN34_INTERNAL_6a10f8bd_4_k_cu_f5c4c79e6thrust24THRUST_300001_SM_1000_NS12placeholders2_3E,@object
	.size		_ZN34_INTERNAL_6a10f8bd_4_k_cu_f5c4c79e6thrust24THRUST_300001_SM_1000_NS12placeholders2_3E,(_ZN34_INTERNAL_6a10f8bd_4_k_cu_f5c4c79e4cuda3std3__45__cpo4cendE - _ZN34_INTERNAL_6a10f8bd_4_k_cu_f5c4c79e6thrust24THRUST_300001_SM_1000_NS12placeholders2_3E)
_ZN34_INTERNAL_6a10f8bd_4_k_cu_f5c4c79e6thrust24THRUST_300001_SM_1000_NS12placeholders2_3E:
	.zero		1
	.type		_ZN34_INTERNAL_6a10f8bd_4_k_cu_f5c4c79e4cuda3std3__45__cpo4cendE,@object
	.size		_ZN34_INTERNAL_6a10f8bd_4_k_cu_f5c4c79e4cuda3std3__45__cpo4cendE,(_ZN34_INTERNAL_6a10f8bd_4_k_cu_f5c4c79e4cuda3std6ranges3__45__cpo4cendE - _ZN34_INTERNAL_6a10f8bd_4_k_cu_f5c4c79e4cuda3std3__45__cpo4cendE)
_ZN34_INTERNAL_6a10f8bd_4_k_cu_f5c4c79e4cuda3std3__45__cpo4cendE:
	.zero		1
	.type		_ZN34_INTERNAL_6a10f8bd_4_k_cu_f5c4c79e4cuda3std6ranges3__45__cpo4cendE,@object
	.size		_ZN34_INTERNAL_6a10f8bd_4_k_cu_f5c4c79e4cuda3std6ranges3__45__cpo4cendE,(_ZN34_INTERNAL_6a10f8bd_4_k_cu_f5c4c79e6thrust24THRUST_300001_SM_1000_NS12placeholders2_7E - _ZN34_INTERNAL_6a10f8bd_4_k_cu_f5c4c79e4cuda3std6ranges3__45__cpo4cendE)
_ZN34_INTERNAL_6a10f8bd_4_k_cu_f5c4c79e4cuda3std6ranges3__45__cpo4cendE:
	.zero		1
	.type		_ZN34_INTERNAL_6a10f8bd_4_k_cu_f5c4c79e6thrust24THRUST_300001_SM_1000_NS12placeholders2_7E,@object
	.size		_ZN34_INTERNAL_6a10f8bd_4_k_cu_f5c4c79e6thrust24THRUST_300001_SM_1000_NS12placeholders2_7E,(_ZN34_INTERNAL_6a10f8bd_4_k_cu_f5c4c79e4cuda3std3__45__cpo5crendE - _ZN34_INTERNAL_6a10f8bd_4_k_cu_f5c4c79e6thrust24THRUST_300001_SM_1000_NS12placeholders2_7E)
_ZN34_INTERNAL_6a10f8bd_4_k_cu_f5c4c79e6thrust24THRUST_300001_SM_1000_NS12placeholders2_7E:
	.zero		1
	.type		_ZN34_INTERNAL_6a10f8bd_4_k_cu_f5c4c79e4cuda3std3__45__cpo5crendE,@object
	.size		_ZN34_INTERNAL_6a10f8bd_4_k_cu_f5c4c79e4cuda3std3__45__cpo5crendE,(_ZN34_INTERNAL_6a10f8bd_4_k_cu_f5c4c79e4cuda3std6ranges3__45__cpo4prevE - _ZN34_INTERNAL_6a10f8bd_4_k_cu_f5c4c79e4cuda3std3__45__cpo5crendE)
_ZN34_INTERNAL_6a10f8bd_4_k_cu_f5c4c79e4cuda3std3__45__cpo5crendE:
	.zero		1
	.type		_ZN34_INTERNAL_6a10f8bd_4_k_cu_f5c4c79e4cuda3std6ranges3__45__cpo4prevE,@object
	.size		_ZN34_INTERNAL_6a10f8bd_4_k_cu_f5c4c79e4cuda3std6ranges3__45__cpo4prevE,(_ZN34_INTERNAL_6a10f8bd_4_k_cu_f5c4c79e4cuda3std6ranges3__45__cpo9iter_moveE - _ZN34_INTERNAL_6a10f8bd_4_k_cu_f5c4c79e4cuda3std6ranges3__45__cpo4prevE)
_ZN34_INTERNAL_6a10f8bd_4_k_cu_f5c4c79e4cuda3std6ranges3__45__cpo4prevE:
	.zero		1
	.type		_ZN34_INTERNAL_6a10f8bd_4_k_cu_f5c4c79e4cuda3std6ranges3__45__cpo9iter_moveE,@object
	.size		_ZN34_INTERNAL_6a10f8bd_4_k_cu_f5c4c79e4cuda3std6ranges3__45__cpo9iter_moveE,(_ZN34_INTERNAL_6a10f8bd_4_k_cu_f5c4c79e6thrust24THRUST_300001_SM_1000_NS6system6detail10sequential3seqE - _ZN34_INTERNAL_6a10f8bd_4_k_cu_f5c4c79e4cuda3std6ranges3__45__cpo9iter_moveE)
_ZN34_INTERNAL_6a10f8bd_4_k_cu_f5c4c79e4cuda3std6ranges3__45__cpo9iter_moveE:
	.zero		1
	.type		_ZN34_INTERNAL_6a10f8bd_4_k_cu_f5c4c79e6thrust24THRUST_300001_SM_1000_NS6system6detail10sequential3seqE,@object
	.size		_ZN34_INTERNAL_6a10f8bd_4_k_cu_f5c4c79e6thrust24THRUST_300001_SM_1000_NS6system6detail10sequential3seqE,(_ZN34_INTERNAL_6a10f8bd_4_k_cu_f5c4c79e6thrust24THRUST_300001_SM_1000_NS12placeholders2_9E - _ZN34_INTERNAL_6a10f8bd_4_k_cu_f5c4c79e6thrust24THRUST_300001_SM_1000_NS6system6detail10sequential3seqE)
_ZN34_INTERNAL_6a10f8bd_4_k_cu_f5c4c79e6thrust24THRUST_300001_SM_1000_NS6system6detail10sequential3seqE:
	.zero		1
	.type		_ZN34_INTERNAL_6a10f8bd_4_k_cu_f5c4c79e6thrust24THRUST_300001_SM_1000_NS12placeholders2_9E,@object
	.size		_ZN34_INTERNAL_6a10f8bd_4_k_cu_f5c4c79e6thrust24THRUST_300001_SM_1000_NS12placeholders2_9E,(_ZN34_INTERNAL_6a10f8bd_4_k_cu_f5c4c79e4cuda3std3__419piecewise_constructE - _ZN34_INTERNAL_6a10f8bd_4_k_cu_f5c4c79e6thrust24THRUST_300001_SM_1000_NS12placeholders2_9E)
_ZN34_INTERNAL_6a10f8bd_4_k_cu_f5c4c79e6thrust24THRUST_300001_SM_1000_NS12placeholders2_9E:
	.zero		1
	.type		_ZN34_INTERNAL_6a10f8bd_4_k_cu_f5c4c79e4cuda3std3__419piecewise_constructE,@object
	.size		_ZN34_INTERNAL_6a10f8bd_4_k_cu_f5c4c79e4cuda3std3__419piecewise_constructE,(_ZN34_INTERNAL_6a10f8bd_4_k_cu_f5c4c79e4cuda3std6ranges3__45__cpo5cdataE - _ZN34_INTERNAL_6a10f8bd_4_k_cu_f5c4c79e4cuda3std3__419piecewise_constructE)
_ZN34_INTERNAL_6a10f8bd_4_k_cu_f5c4c79e4cuda3std3__419piecewise_constructE:
	.zero		1
	.type		_ZN34_INTERNAL_6a10f8bd_4_k_cu_f5c4c79e4cuda3std6ranges3__45__cpo5cdataE,@object
	.size		_ZN34_INTERNAL_6a10f8bd_4_k_cu_f5c4c79e4cuda3std6ranges3__45__cpo5cdataE,(_ZN34_INTERNAL_6a10f8bd_4_k_cu_f5c4c79e6thrust24THRUST_300001_SM_1000_NS12placeholders2_1E - _ZN34_INTERNAL_6a10f8bd_4_k_cu_f5c4c79e4cuda3std6ranges3__45__cpo5cdataE)
_ZN34_INTERNAL_6a10f8bd_4_k_cu_f5c4c79e4cuda3std6ranges3__45__cpo5cdataE:
	.zero		1
	.type		_ZN34_INTERNAL_6a10f8bd_4_k_cu_f5c4c79e6thrust24THRUST_300001_SM_1000_NS12placeholders2_1E,@object
	.size		_ZN34_INTERNAL_6a10f8bd_4_k_cu_f5c4c79e6thrust24THRUST_300001_SM_1000_NS12placeholders2_1E,(_ZN34_INTERNAL_6a10f8bd_4_k_cu_f5c4c79e4cuda3std3__45__cpo3endE - _ZN34_INTERNAL_6a10f8bd_4_k_cu_f5c4c79e6thrust24THRUST_300001_SM_1000_NS12placeholders2_1E)
_ZN34_INTERNAL_6a10f8bd_4_k_cu_f5c4c79e6thrust24THRUST_300001_SM_1000_NS12placeholders2_1E:
	.zero		1
	.type		_ZN34_INTERNAL_6a10f8bd_4_k_cu_f5c4c79e4cuda3std3__45__cpo3endE,@object
	.size		_ZN34_INTERNAL_6a10f8bd_4_k_cu_f5c4c79e4cuda3std3__45__cpo3endE,(_ZN34_INTERNAL_6a10f8bd_4_k_cu_f5c4c79e4cuda3std6ranges3__45__cpo3endE - _ZN34_INTERNAL_6a10f8bd_4_k_cu_f5c4c79e4cuda3std3__45__cpo3endE)
_ZN34_INTERNAL_6a10f8bd_4_k_cu_f5c4c79e4cuda3std3__45__cpo3endE:
	.zero		1
	.type		_ZN34_INTERNAL_6a10f8bd_4_k_cu_f5c4c79e4cuda3std6ranges3__45__cpo3endE,@object
	.size		_ZN34_INTERNAL_6a10f8bd_4_k_cu_f5c4c79e4cuda3std6ranges3__45__cpo3endE,(_ZN34_INTERNAL_6a10f8bd_4_k_cu_f5c4c79e6thrust24THRUST_300001_SM_1000_NS12placeholders2_5E - _ZN34_INTERNAL_6a10f8bd_4_k_cu_f5c4c79e4cuda3std6ranges3__45__cpo3endE)
_ZN34_INTERNAL_6a10f8bd_4_k_cu_f5c4c79e4cuda3std6ranges3__45__cpo3endE:
	.zero		1
	.type		_ZN34_INTERNAL_6a10f8bd_4_k_cu_f5c4c79e6thrust24THRUST_300001_SM_1000_NS12placeholders2_5E,@object
	.size		_ZN34_INTERNAL_6a10f8bd_4_k_cu_f5c4c79e6thrust24THRUST_300001_SM_1000_NS12placeholders2_5E,(_ZN34_INTERNAL_6a10f8bd_4_k_cu_f5c4c79e4cuda3std3__45__cpo4rendE - _ZN34_INTERNAL_6a10f8bd_4_k_cu_f5c4c79e6thrust24THRUST_300001_SM_1000_NS12placeholders2_5E)
_ZN34_INTERNAL_6a10f8bd_4_k_cu_f5c4c79e6thrust24THRUST_300001_SM_1000_NS12placeholders2_5E:
	.zero		1
	.type		_ZN34_INTERNAL_6a10f8bd_4_k_cu_f5c4c79e4cuda3std3__45__cpo4rendE,@object
	.size		_ZN34_INTERNAL_6a10f8bd_4_k_cu_f5c4c79e4cuda3std3__45__cpo4rendE,(_ZN34_INTERNAL_6a10f8bd_4_k_cu_f5c4c79e4cuda3std6ranges3__45__cpo9iter_swapE - _ZN34_INTERNAL_6a10f8bd_4_k_cu_f5c4c79e4cuda3std3__45__cpo4rendE)
_ZN34_INTERNAL_6a10f8bd_4_k_cu_f5c4c79e4cuda3std3__45__cpo4rendE:
	.zero		1
	.type		_ZN34_INTERNAL_6a10f8bd_4_k_cu_f5c4c79e4cuda3std6ranges3__45__cpo9iter_swapE,@object
	.size		_ZN34_INTERNAL_6a10f8bd_4_k_cu_f5c4c79e4cuda3std6ranges3__45__cpo9iter_swapE,(_ZN34_INTERNAL_6a10f8bd_4_k_cu_f5c4c79e4cuda3std3__48unexpectE - _ZN34_INTERNAL_6a10f8bd_4_k_cu_f5c4c79e4cuda3std6ranges3__45__cpo9iter_swapE)
_ZN34_INTERNAL_6a10f8bd_4_k_cu_f5c4c79e4cuda3std6ranges3__45__cpo9iter_swapE:
	.zero		1
	.type		_ZN34_INTERNAL_6a10f8bd_4_k_cu_f5c4c79e4cuda3std3__48unexpectE,@object
	.size		_ZN34_INTERNAL_6a10f8bd_4_k_cu_f5c4c79e4cuda3std3__48unexpectE,(_ZN34_INTERNAL_6a10f8bd_4_k_cu_f5c4c79e6thrust24THRUST_300001_SM_1000_NS8cuda_cub3parE - _ZN34_INTERNAL_6a10f8bd_4_k_cu_f5c4c79e4cuda3std3__48unexpectE)
_ZN34_INTERNAL_6a10f8bd_4_k_cu_f5c4c79e4cuda3std3__48unexpectE:
	.zero		1
	.type		_ZN34_INTERNAL_6a10f8bd_4_k_cu_f5c4c79e6thrust24THRUST_300001_SM_1000_NS8cuda_cub3parE,@object
	.size		_ZN34_INTERNAL_6a10f8bd_4_k_cu_f5c4c79e6thrust24THRUST_300001_SM_1000_NS8cuda_cub3parE,(.L_29 - _ZN34_INTERNAL_6a10f8bd_4_k_cu_f5c4c79e6thrust24THRUST_300001_SM_1000_NS8cuda_cub3parE)
_ZN34_INTERNAL_6a10f8bd_4_k_cu_f5c4c79e6thrust24THRUST_300001_SM_1000_NS8cuda_cub3parE:
	.zero		1
.L_29:


//--------------------- .nv.shared._ZN3cub18CUB_300001_SM_10006detail6reduce18DeviceReduceKernelINS2_10policy_hubIlyN4cuda3std3__44plusIlEEE10Policy1000EN6thrust24THRUST_300001_SM_1000_NS18transform_iteratorINSD_6detail14equal_to_valueIbEENSF_15normal_iteratorINSD_10device_ptrIbEEEEllEEyS9_lNS7_10__identityEEEvT0_PT3_T1_NS0_13GridEvenShareISR_EET2_T4_ --------------------------
	.section	.nv.shared._ZN3cub18CUB_300001_SM_10006detail6reduce18DeviceReduceKernelINS2_10policy_hubIlyN4cuda3std3__44plusIlEEE10Policy1000EN6thrust24THRUST_300001_SM_1000_NS18transform_iteratorINSD_6detail14equal_to_valueIbEENSF_15normal_iteratorINSD_10device_ptrIbEEEEllEEyS9_lNS7_10__identityEEEvT0_PT3_T1_NS0_13GridEvenShareISR_EET2_T4_,"aw",@nobits
	.sectionflags	@""
	.align	16
.nv.shared._ZN3cub18CUB_300001_SM_10006detail6reduce18DeviceReduceKernelINS2_10policy_hubIlyN4cuda3std3__44plusIlEEE10Policy1000EN6thrust24THRUST_300001_SM_1000_NS18transform_iteratorINSD_6detail14equal_to_valueIbEENSF_15normal_iteratorINSD_10device_ptrIbEEEEllEEyS9_lNS7_10__identityEEEvT0_PT3_T1_NS0_13GridEvenShareISR_EET2_T4_:
	.zero		1184


//--------------------- .nv.shared._ZN3cub18CUB_300001_SM_10006detail6reduce28DeviceReduceSingleTileKernelINS2_10policy_hubIlyN4cuda3std3__44plusIlEEE10Policy1000EN6thrust24THRUST_300001_SM_1000_NS18transform_iteratorINSD_6detail14equal_to_valueIbEENSF_15normal_iteratorINSD_10device_ptrIbEEEEllEEPlyS9_llNS7_10__identityEEEvT0_T1_T2_T3_T4_T6_ --------------------------
	.section	.nv.shared._ZN3cub18CUB_300001_SM_10006detail6reduce28DeviceReduceSingleTileKernelINS2_10policy_hubIlyN4cuda3std3__44plusIlEEE10Policy1000EN6thrust24THRUST_300001_SM_1000_NS18transform_iteratorINSD_6detail14equal_to_valueIbEENSF_15normal_iteratorINSD_10device_ptrIbEEEEllEEPlyS9_llNS7_10__identityEEEvT0_T1_T2_T3_T4_T6_,"aw",@nobits
	.sectionflags	@""
	.align	16
.nv.shared._ZN3cub18CUB_300001_SM_10006detail6reduce28DeviceReduceSingleTileKernelINS2_10policy_hubIlyN4cuda3std3__44plusIlEEE10Policy1000EN6thrust24THRUST_300001_SM_1000_NS18transform_iteratorINSD_6detail14equal_to_valueIbEENSF_15normal_iteratorINSD_10device_ptrIbEEEEllEEPlyS9_llNS7_10__identityEEEvT0_T1_T2_T3_T4_T6_:
	.zero		1184


//--------------------- .nv.shared._ZN3cub18CUB_300001_SM_10006detail6reduce28DeviceReduceSingleTileKernelINS2_10policy_hubIljN4cuda3std3__44plusIlEEE10Policy1000EPlSC_iS9_llNS7_10__identityEEEvT0_T1_T2_T3_T4_T6_ --------------------------
	.section	.nv.shared._ZN3cub18CUB_300001_SM_10006detail6reduce28DeviceReduceSingleTileKernelINS2_10policy_hubIljN4cuda3std3__44plusIlEEE10Policy1000EPlSC_iS9_llNS7_10__identityEEEvT0_T1_T2_T3_T4_T6_,"aw",@nobits
	.sectionflags	@""
	.align	16
.nv.shared._ZN3cub18CUB_300001_SM_10006detail6reduce28DeviceReduceSingleTileKernelINS2_10policy_hubIljN4cuda3std3__44plusIlEEE10Policy1000EPlSC_iS9_llNS7_10__identityEEEvT0_T1_T2_T3_T4_T6_:
	.zero		1184


//--------------------- .nv.shared._ZN3cub18CUB_300001_SM_10006detail6reduce18DeviceReduceKernelINS2_10policy_hubIljN4cuda3std3__44plusIlEEE10Policy1000EN6thrust24THRUST_300001_SM_1000_NS18transform_iteratorINSD_6detail14equal_to_valueIbEENSF_15normal_iteratorINSD_10device_ptrIbEEEEllEEjS9_lNS7_10__identityEEEvT0_PT3_T1_NS0_13GridEvenShareISR_EET2_T4_ --------------------------
	.section	.nv.shared._ZN3cub18CUB_300001_SM_10006detail6reduce18DeviceReduceKernelINS2_10policy_hubIljN4cuda3std3__44plusIlEEE10Policy1000EN6thrust24THRUST_300001_SM_1000_NS18transform_iteratorINSD_6detail14equal_to_valueIbEENSF_15normal_iteratorINSD_10device_ptrIbEEEEllEEjS9_lNS7_10__identityEEEvT0_PT3_T1_NS0_13GridEvenShareISR_EET2_T4_,"aw",@nobits
	.sectionflags	@""
	.align	16
.nv.shared._ZN3cub18CUB_300001_SM_10006detail6reduce18DeviceReduceKernelINS2_10policy_hubIljN4cuda3std3__44plusIlEEE10Policy1000EN6thrust24THRUST_300001_SM_1000_NS18transform_iteratorINSD_6detail14equal_to_valueIbEENSF_15normal_iteratorINSD_10device_ptrIbEEEEllEEjS9_lNS7_10__identityEEEvT0_PT3_T1_NS0_13GridEvenShareISR_EET2_T4_:
	.zero		1184


//--------------------- .nv.shared._ZN3cub18CUB_300001_SM_10006detail6reduce28DeviceReduceSingleTileKernelINS2_10policy_hubIljN4cuda3std3__44plusIlEEE10Policy1000EN6thrust24THRUST_300001_SM_1000_NS18transform_iteratorINSD_6detail14equal_to_valueIbEENSF_15normal_iteratorINSD_10device_ptrIbEEEEllEEPljS9_llNS7_10__identityEEEvT0_T1_T2_T3_T4_T6_ --------------------------
	.section	.nv.shared._ZN3cub18CUB_300001_SM_10006detail6reduce28DeviceReduceSingleTileKernelINS2_10policy_hubIljN4cuda3std3__44plusIlEEE10Policy1000EN6thrust24THRUST_300001_SM_1000_NS18transform_iteratorINSD_6detail14equal_to_valueIbEENSF_15normal_iteratorINSD_10device_ptrIbEEEEllEEPljS9_llNS7_10__identityEEEvT0_T1_T2_T3_T4_T6_,"aw",@nobits
	.sectionflags	@""
	.align	16
.nv.shared._ZN3cub18CUB_300001_SM_10006detail6reduce28DeviceReduceSingleTileKernelINS2_10policy_hubIljN4cuda3std3__44plusIlEEE10Policy1000EN6thrust24THRUST_300001_SM_1000_NS18transform_iteratorINSD_6detail14equal_to_valueIbEENSF_15normal_iteratorINSD_10device_ptrIbEEEEllEEPljS9_llNS7_10__identityEEEvT0_T1_T2_T3_T4_T6_:
	.zero		1184


//--------------------- .nv.shared._ZN3cub18CUB_300001_SM_10006detail6select23DeviceSelectSweepKernelINS2_10policy_hubIN4cuda3std3__45tupleIJ6float46float2bEEENS0_8NullTypeEiLb0ELNS0_10SelectImplE1EE10Policy1000EN6thrust24THRUST_300001_SM_1000_NS12zip_iteratorINS8_IJNSH_6detail15normal_iteratorINSH_10device_ptrIS9_EEEENSK_INSL_ISA_EEEENSK_INSL_IbEEEEEEEEEPSC_ST_PlNS0_13ScanTileStateIiLb1EEENS7_10__not_fn_tI10isLessTestEESC_iNS2_19streaming_context_tIlLb1EEELSD_1EEEvT0_T1_T2_T3_T4_T5_T6_T7_iT8_NS1_7vsmem_tE --------------------------
	.section	.nv.shared._ZN3cub18CUB_300001_SM_10006detail6select23DeviceSelectSweepKernelINS2_10policy_hubIN4cuda3std3__45tupleIJ6float46float2bEEENS0_8NullTypeEiLb0ELNS0_10SelectImplE1EE10Policy1000EN6thrust24THRUST_300001_SM_1000_NS12zip_iteratorINS8_IJNSH_6detail15normal_iteratorINSH_10device_ptrIS9_EEEENSK_INSL_ISA_EEEENSK_INSL_IbEEEEEEEEEPSC_ST_PlNS0_13ScanTileStateIiLb1EEENS7_10__not_fn_tI10isLessTestEESC_iNS2_19streaming_context_tIlLb1EEELSD_1EEEvT0_T1_T2_T3_T4_T5_T6_T7_iT8_NS1_7vsmem_tE,"aw",@nobits
	.sectionflags	@""
	.align	16
.nv.shared._ZN3cub18CUB_300001_SM_10006detail6select23DeviceSelectSweepKernelINS2_10policy_hubIN4cuda3std3__45tupleIJ6float46float2bEEENS0_8NullTypeEiLb0ELNS0_10SelectImplE1EE10Policy1000EN6thrust24THRUST_300001_SM_1000_NS12zip_iteratorINS8_IJNSH_6detail15normal_iteratorINSH_10device_ptrIS9_EEEENSK_INSL_ISA_EEEENSK_INSL_IbEEEEEEEEEPSC_ST_PlNS0_13ScanTileStateIiLb1EEENS7_10__not_fn_tI10isLessTestEESC_iNS2_19streaming_context_tIlLb1EEELSD_1EEEvT0_T1_T2_T3_T4_T5_T6_T7_iT8_NS1_7vsmem_tE:
	.zero		9264


//--------------------- .nv.shared._ZN3cub18CUB_300001_SM_10006detail4scan23DeviceCompactInitKernelINS0_13ScanTileStateIiLb1EEEPlEEvT_iT0_ --------------------------
	.section	.nv.shared._ZN3cub18CUB_300001_SM_10006detail4scan23DeviceCompactInitKernelINS0_13ScanTileStateIiLb1EEEPlEEvT_iT0_,"aw",@nobits
	.sectionflags	@""
	.align	16
	.zero		1024


//--------------------- .nv.shared._ZN3cub18CUB_300001_SM_10006detail8for_each13static_kernelINS2_12policy_hub_t12policy_500_tEmN6thrust24THRUST_300001_SM_1000_NS8cuda_cub20__uninitialized_fill7functorINS7_10device_ptrI6float2EESC_EEEEvT0_T1_ --------------------------
	.section	.nv.shared._ZN3cub18CUB_300001_SM_10006detail8for_each13static_kernelINS2_12policy_hub_t12policy_500_tEmN6thrust24THRUST_300001_SM_1000_NS8cuda_cub20__uninitialized_fill7functorINS7_10device_ptrI6float2EESC_EEEEvT0_T1_,"aw",@nobits
	.sectionflags	@""
	.align	16
	.zero		1024


//--------------------- .nv.shared._ZN3cub18CUB_300001_SM_10006detail8for_each13static_kernelINS2_12policy_hub_t12policy_500_tEmN6thrust24THRUST_300001_SM_1000_NS8cuda_cub20__uninitialized_fill7functorINS7_10device_ptrI6float4EESC_EEEEvT0_T1_ --------------------------
	.section	.nv.shared._ZN3cub18CUB_300001_SM_10006detail8for_each13static_kernelINS2_12policy_hub_t12policy_500_tEmN6thrust24THRUST_300001_SM_1000_NS8cuda_cub20__uninitialized_fill7functorINS7_10device_ptrI6float4EESC_EEEEvT0_T1_,"aw",@nobits
	.sectionflags	@""
	.align	16
	.zero		1024


//--------------------- .nv.shared._ZN3cub18CUB_300001_SM_10006detail8for_each13static_kernelINS2_12policy_hub_t12policy_500_tEmN6thrust24THRUST_300001_SM_1000_NS8cuda_cub20__uninitialized_fill7functorINS7_10device_ptrIbEEbEEEEvT0_T1_ --------------------------
	.section	.nv.shared._ZN3cub18CUB_300001_SM_10006detail8for_each13static_kernelINS2_12policy_hub_t12policy_500_tEmN6thrust24THRUST_300001_SM_1000_NS8cuda_cub20__uninitialized_fill7functorINS7_10device_ptrIbEEbEEEEvT0_T1_,"aw",@nobits
	.sectionflags	@""
	.align	16
	.zero		1024


//--------------------- .nv.shared._ZN3cub18CUB_300001_SM_10006detail11EmptyKernelIvEEvv --------------------------
	.section	.nv.shared._ZN3cub18CUB_300001_SM_10006detail11EmptyKernelIvEEvv,"aw",@nobits
	.sectionflags	@""
	.align	16
	.zero		1024


//--------------------- .nv.shared._ZN6thrust24THRUST_300001_SM_1000_NS8cuda_cub4core6detail13_kernel_agentINS1_8__reduce11ReduceAgentIPN4cuda3std3__45tupleIJflEEESC_SB_lNS1_9__extrema9arg_min_fIflNS9_4lessIfEEEEEEJSC_SC_iSH_EEEvDpT0_ --------------------------
	.section	.nv.shared._ZN6thrust24THRUST_300001_SM_1000_NS8cuda_cub4core6detail13_kernel_agentINS1_8__reduce11ReduceAgentIPN4cuda3std3__45tupleIJflEEESC_SB_lNS1_9__extrema9arg_min_fIflNS9_4lessIfEEEEEEJSC_SC_iSH_EEEvDpT0_,"aw",@nobits
	.sectionflags	@""
	.align	16
	.zero		1024


//--------------------- .nv.shared._ZN6thrust24THRUST_300001_SM_1000_NS8cuda_cub4core6detail13_kernel_agentINS1_8__reduce10DrainAgentIlEEJN3cub18CUB_300001_SM_10009GridQueueIyEElEEEvDpT0_ --------------------------
	.section	.nv.shared._ZN6thrust24THRUST_300001_SM_1000_NS8cuda_cub4core6detail13_kernel_agentINS1_8__reduce10DrainAgentIlEEJN3cub18CUB_300001_SM_10009GridQueueIyEElEEEvDpT0_,"aw",@nobits
	.sectionflags	@""
	.align	16
	.zero		1024


//--------------------- .nv.shared._ZN6thrust24THRUST_300001_SM_1000_NS8cuda_cub4core6detail13_kernel_agentINS1_8__reduce11ReduceAgentINS0_12zip_iteratorIN4cuda3std3__45tupleIJNS0_6detail15normal_iteratorINS0_10device_ptrIfEEEENS0_17counting_iteratorIlNS0_11use_defaultESI_SI_EEEEEEEPNSB_IJflEEESM_lNS1_9__extrema9arg_min_fIflNSA_4lessIfEEEEEEJSL_SN_lN3cub18CUB_300001_SM_100013GridEvenShareIlEENSV_9GridQueueIyEESS_EEEvDpT0_ --------------------------
	.section	.nv.shared._ZN6thrust24THRUST_300001_SM_1000_NS8cuda_cub4core6detail13_kernel_agentINS1_8__reduce11ReduceAgentINS0_12zip_iteratorIN4cuda3std3__45tupleIJNS0_6detail15normal_iteratorINS0_10device_ptrIfEEEENS0_17counting_iteratorIlNS0_11use_defaultESI_SI_EEEEEEEPNSB_IJflEEESM_lNS1_9__extrema9arg_min_fIflNSA_4lessIfEEEEEEJSL_SN_lN3cub18CUB_300001_SM_100013GridEvenShareIlEENSV_9GridQueueIyEESS_EEEvDpT0_,"aw",@nobits
	.sectionflags	@""
	.align	16
	.zero		1024


//--------------------- .nv.shared._ZN6thrust24THRUST_300001_SM_1000_NS8cuda_cub4core6detail13_kernel_agentINS1_8__reduce11ReduceAgentINS0_12zip_iteratorIN4cuda3std3__45tupleIJNS0_6detail15normal_iteratorINS0_10device_ptrIfEEEENS0_17counting_iteratorIlNS0_11use_defaultESI_SI_EEEEEEEPNSB_IJflEEESM_lNS1_9__extrema9arg_min_fIflNSA_4lessIfEEEEEEJSL_SN_lSS_EEEvDpT0_ --------------------------
	.section	.nv.shared._ZN6thrust24THRUST_300001_SM_1000_NS8cuda_cub4core6detail13_kernel_agentINS1_8__reduce11ReduceAgentINS0_12zip_iteratorIN4cuda3std3__45tupleIJNS0_6detail15normal_iteratorINS0_10device_ptrIfEEEENS0_17counting_iteratorIlNS0_11use_defaultESI_SI_EEEEEEEPNSB_IJflEEESM_lNS1_9__extrema9arg_min_fIflNSA_4lessIfEEEEEEJSL_SN_lSS_EEEvDpT0_,"aw",@nobits
	.sectionflags	@""
	.align	16
	.zero		1024


//--------------------- .nv.shared._ZN6thrust24THRUST_300001_SM_1000_NS8cuda_cub4core6detail13_kernel_agentINS1_8__reduce11ReduceAgentIPN4cuda3std3__45tupleIJflEEESC_SB_iNS1_9__extrema9arg_min_fIflNS9_4lessIfEEEEEEJSC_SC_iSH_EEEvDpT0_ --------------------------
	.section	.nv.shared._ZN6thrust24THRUST_300001_SM_1000_NS8cuda_cub4core6detail13_kernel_agentINS1_8__reduce11ReduceAgentIPN4cuda3std3__45tupleIJflEEESC_SB_iNS1_9__extrema9arg_min_fIflNS9_4lessIfEEEEEEJSC_SC_iSH_EEEvDpT0_,"aw",@nobits
	.sectionflags	@""
	.align	16
	.zero		1024


//--------------------- .nv.shared._ZN6thrust24THRUST_300001_SM_1000_NS8cuda_cub4core6detail13_kernel_agentINS1_8__reduce10DrainAgentIiEEJN3cub18CUB_300001_SM_10009GridQueueIjEEiEEEvDpT0_ --------------------------
	.section	.nv.shared._ZN6thrust24THRUST_300001_SM_1000_NS8cuda_cub4core6detail13_kernel_agentINS1_8__reduce10DrainAgentIiEEJN3cub18CUB_300001_SM_10009GridQueueIjEEiEEEvDpT0_,"aw",@nobits
	.sectionflags	@""
	.align	16
	.zero		1024


//--------------------- .nv.shared._ZN6thrust24THRUST_300001_SM_1000_NS8cuda_cub4core6detail13_kernel_agentINS1_8__reduce11ReduceAgentINS0_12zip_iteratorIN4cuda3std3__45tupleIJNS0_6detail15normal_iteratorINS0_10device_ptrIfEEEENS0_17counting_iteratorIlNS0_11use_defaultESI_SI_EEEEEEEPNSB_IJflEEESM_iNS1_9__extrema9arg_min_fIflNSA_4lessIfEEEEEEJSL_SN_iN3cub18CUB_300001_SM_100013GridEvenShareIiEENSV_9GridQueueIjEESS_EEEvDpT0_ --------------------------
	.section	.nv.shared._ZN6thrust24THRUST_300001_SM_1000_NS8cuda_cub4core6detail13_kernel_agentINS1_8__reduce11ReduceAgentINS0_12zip_iteratorIN4cuda3std3__45tupleIJNS0_6detail15normal_iteratorINS0_10device_ptrIfEEEENS0_17counting_iteratorIlNS0_11use_defaultESI_SI_EEEEEEEPNSB_IJflEEESM_iNS1_9__extrema9arg_min_fIflNSA_4lessIfEEEEEEJSL_SN_iN3cub18CUB_300001_SM_100013GridEvenShareIiEENSV_9GridQueueIjEESS_EEEvDpT0_,"aw",@nobits
	.sectionflags	@""
	.align	16
	.zero		1024


//--------------------- .nv.shared._ZN6thrust24THRUST_300001_SM_1000_NS8cuda_cub4core6detail13_kernel_agentINS1_8__reduce11ReduceAgentINS0_12zip_iteratorIN4cuda3std3__45tupleIJNS0_6detail15normal_iteratorINS0_10device_ptrIfEEEENS0_17counting_iteratorIlNS0_11use_defaultESI_SI_EEEEEEEPNSB_IJflEEESM_iNS1_9__extrema9arg_min_fIflNSA_4lessIfEEEEEEJSL_SN_iSS_EEEvDpT0_ --------------------------
	.section	.nv.shared._ZN6thrust24THRUST_300001_SM_1000_NS8cuda_cub4core6detail13_kernel_agentINS1_8__reduce11ReduceAgentINS0_12zip_iteratorIN4cuda3std3__45tupleIJNS0_6detail15normal_iteratorINS0_10device_ptrIfEEEENS0_17counting_iteratorIlNS0_11use_defaultESI_SI_EEEEEEEPNSB_IJflEEESM_iNS1_9__extrema9arg_min_fIflNSA_4lessIfEEEEEEJSL_SN_iSS_EEEvDpT0_,"aw",@nobits
	.sectionflags	@""
	.align	16
	.zero		1024


//--------------------- .nv.shared._Z13isLess_kernelPbPffi --------------------------
	.section	.nv.shared._Z13isLess_kernelPbPffi,"aw",@nobits
	.sectionflags	@""
	.align	16
	.zero		1024


//--------------------- .nv.constant0._ZN3cub18CUB_300001_SM_10006detail6reduce28DeviceReduceSingleTileKernelINS2_10policy_hubIlyN4cuda3std3__44plusIlEEE10Policy1000EPlSC_iS9_llNS7_10__identityEEEvT0_T1_T2_T3_T4_T6_ --------------------------
	.section	.nv.constant0._ZN3cub18CUB_300001_SM_10006detail6reduce28DeviceReduceSingleTileKernelINS2_10policy_hubIlyN4cuda3std3__44plusIlEEE10Policy1000EPlSC_iS9_llNS7_10__identityEEEvT0_T1_T2_T3_T4_T6_,"a",@progbits
	.sectionflags	@""
	.align	4
.nv.constant0._ZN3cub18CUB_300001_SM_10006detail6reduce28DeviceReduceSingleTileKernelINS2_10policy_hubIlyN4cuda3std3__44plusIlEEE10Policy1000EPlSC_iS9_llNS7_10__identityEEEvT0_T1_T2_T3_T4_T6_:
	.zero		929


//--------------------- .nv.constant0._ZN3cub18CUB_300001_SM_10006detail6reduce18DeviceReduceKernelINS2_10policy_hubIlyN4cuda3std3__44plusIlEEE10Policy1000EN6thrust24THRUST_300001_SM_1000_NS18transform_iteratorINSD_6detail14equal_to_valueIbEENSF_15normal_iteratorINSD_10device_ptrIbEEEEllEEyS9_lNS7_10__identityEEEvT0_PT3_T1_NS0_13GridEvenShareISR_EET2_T4_ --------------------------
	.section	.nv.constant0._ZN3cub18CUB_300001_SM_10006detail6reduce18DeviceReduceKernelINS2_10policy_hubIlyN4cuda3std3__44plusIlEEE10Policy1000EN6thrust24THRUST_300001_SM_1000_NS18transform_iteratorINSD_6detail14equal_to_valueIbEENSF_15normal_iteratorINSD_10device_ptrIbEEEEllEEyS9_lNS7_10__identityEEEvT0_PT3_T1_NS0_13GridEvenShareISR_EET2_T4_,"a",@progbits
	.sectionflags	@""
	.align	4
.nv.constant0._ZN3cub18CUB_300001_SM_10006detail6reduce18DeviceReduceKernelINS2_10policy_hubIlyN4cuda3std3__44plusIlEEE10Policy1000EN6thrust24THRUST_300001_SM_1000_NS18transform_iteratorINSD_6detail14equal_to_valueIbEENSF_15normal_iteratorINSD_10device_ptrIbEEEEllEEyS9_lNS7_10__identityEEEvT0_PT3_T1_NS0_13GridEvenShareISR_EET2_T4_:
	.zero		1002


//--------------------- .nv.constant0._ZN3cub18CUB_300001_SM_10006detail6reduce28DeviceReduceSingleTileKernelINS2_10policy_hubIlyN4cuda3std3__44plusIlEEE10Policy1000EN6thrust24THRUST_300001_SM_1000_NS18transform_iteratorINSD_6detail14equal_to_valueIbEENSF_15normal_iteratorINSD_10device_ptrIbEEEEllEEPlyS9_llNS7_10__identityEEEvT0_T1_T2_T3_T4_T6_ --------------------------
	.section	.nv.constant0._ZN3cub18CUB_300001_SM_10006detail6reduce28DeviceReduceSingleTileKernelINS2_10policy_hubIlyN4cuda3std3__44plusIlEEE10Policy1000EN6thrust24THRUST_300001_SM_1000_NS18transform_iteratorINSD_6detail14equal_to_valueIbEENSF_15normal_iteratorINSD_10device_ptrIbEEEEllEEPlyS9_llNS7_10__identityEEEvT0_T1_T2_T3_T4_T6_,"a",@progbits
	.sectionflags	@""
	.align	4
.nv.constant0._ZN3cub18CUB_300001_SM_10006detail6reduce28DeviceReduceSingleTileKernelINS2_10policy_hubIlyN4cuda3std3__44plusIlEEE10Policy1000EN6thrust24THRUST_300001_SM_1000_NS18transform_iteratorINSD_6detail14equal_to_valueIbEENSF_15normal_iteratorINSD_10device_ptrIbEEEEllEEPlyS9_llNS7_10__identityEEEvT0_T1_T2_T3_T4_T6_:
	.zero		945


//--------------------- .nv.constant0._ZN3cub18CUB_300001_SM_10006detail6reduce28DeviceReduceSingleTileKernelINS2_10policy_hubIljN4cuda3std3__44plusIlEEE10Policy1000EPlSC_iS9_llNS7_10__identityEEEvT0_T1_T2_T3_T4_T6_ --------------------------
	.section	.nv.constant0._ZN3cub18CUB_300001_SM_10006detail6reduce28DeviceReduceSingleTileKernelINS2_10policy_hubIljN4cuda3std3__44plusIlEEE10Policy1000EPlSC_iS9_llNS7_10__identityEEEvT0_T1_T2_T3_T4_T6_,"a",@progbits
	.sectionflags	@""
	.align	4
.nv.constant0._ZN3cub18CUB_300001_SM_10006detail6reduce28DeviceReduceSingleTileKernelINS2_10policy_hubIljN4cuda3std3__44plusIlEEE10Policy1000EPlSC_iS9_llNS7_10__identityEEEvT0_T1_T2_T3_T4_T6_:
	.zero		929


//--------------------- .nv.constant0._ZN3cub18CUB_300001_SM_10006detail6reduce18DeviceReduceKernelINS2_10policy_hubIljN4cuda3std3__44plusIlEEE10Policy1000EN6thrust24THRUST_300001_SM_1000_NS18transform_iteratorINSD_6detail14equal_to_valueIbEENSF_15normal_iteratorINSD_10device_ptrIbEEEEllEEjS9_lNS7_10__identityEEEvT0_PT3_T1_NS0_13GridEvenShareISR_EET2_T4_ --------------------------
	.section	.nv.constant0._ZN3cub18CUB_300001_SM_10006detail6reduce18DeviceReduceKernelINS2_10policy_hubIljN4cuda3std3__44plusIlEEE10Policy1000EN6thrust24THRUST_300001_SM_1000_NS18transform_iteratorINSD_6detail14equal_to_valueIbEENSF_15normal_iteratorINSD_10device_ptrIbEEEEllEEjS9_lNS7_10__identityEEEvT0_PT3_T1_NS0_13GridEvenShareISR_EET2_T4_,"a",@progbits
	.sectionflags	@""
	.align	4
.nv.constant0._ZN3cub18CUB_300001_SM_10006detail6reduce18DeviceReduceKernelINS2_10policy_hubIljN4cuda3std3__44plusIlEEE10Policy1000EN6thrust24THRUST_300001_SM_1000_NS18transform_iteratorINSD_6detail14equal_to_valueIbEENSF_15normal_iteratorINSD_10device_ptrIbEEEEllEEjS9_lNS7_10__identityEEEvT0_PT3_T1_NS0_13GridEvenShareISR_EET2_T4_:
	.zero		966


//--------------------- .nv.constant0._ZN3cub18CUB_300001_SM_10006detail6reduce28DeviceReduceSingleTileKernelINS2_10policy_hubIljN4cuda3std3__44plusIlEEE10Policy1000EN6thrust24THRUST_300001_SM_1000_NS18transform_iteratorINSD_6detail14equal_to_valueIbEENSF_15normal_iteratorINSD_10device_ptrIbEEEEllEEPljS9_llNS7_10__identityEEEvT0_T1_T2_T3_T4_T6_ --------------------------
	.section	.nv.constant0._ZN3cub18CUB_300001_SM_10006detail6reduce28DeviceReduceSingleTileKernelINS2_10policy_hubIljN4cuda3std3__44plusIlEEE10Policy1000EN6thrust24THRUST_300001_SM_1000_NS18transform_iteratorINSD_6detail14equal_to_valueIbEENSF_15normal_iteratorINSD_10device_ptrIbEEEEllEEPljS9_llNS7_10__identityEEEvT0_T1_T2_T3_T4_T6_,"a",@progbits
	.sectionflags	@""
	.align	4
.nv.constant0._ZN3cub18CUB_300001_SM_10006detail6reduce28DeviceReduceSingleTileKernelINS2_10policy_hubIljN4cuda3std3__44plusIlEEE10Policy1000EN6thrust24THRUST_300001_SM_1000_NS18transform_iteratorINSD_6detail14equal_to_valueIbEENSF_15normal_iteratorINSD_10device_ptrIbEEEEllEEPljS9_llNS7_10__identityEEEvT0_T1_T2_T3_T4_T6_:
	.zero		937


//--------------------- .nv.constant0._ZN3cub18CUB_300001_SM_10006detail6select23DeviceSelectSweepKernelINS2_10policy_hubIN4cuda3std3__45tupleIJ6float46float2bEEENS0_8NullTypeEiLb0ELNS0_10SelectImplE1EE10Policy1000EN6thrust24THRUST_300001_SM_1000_NS12zip_iteratorINS8_IJNSH_6detail15normal_iteratorINSH_10device_ptrIS9_EEEENSK_INSL_ISA_EEEENSK_INSL_IbEEEEEEEEEPSC_ST_PlNS0_13ScanTileStateIiLb1EEENS7_10__not_fn_tI10isLessTestEESC_iNS2_19streaming_context_tIlLb1EEELSD_1EEEvT0_T1_T2_T3_T4_T5_T6_T7_iT8_NS1_7vsmem_tE --------------------------
	.section	.nv.constant0._ZN3cub18CUB_300001_SM_10006detail6select23DeviceSelectSweepKernelINS2_10policy_hubIN4cuda3std3__45tupleIJ6float46float2bEEENS0_8NullTypeEiLb0ELNS0_10SelectImplE1EE10Policy1000EN6thrust24THRUST_300001_SM_1000_NS12zip_iteratorINS8_IJNSH_6detail15normal_iteratorINSH_10device_ptrIS9_EEEENSK_INSL_ISA_EEEENSK_INSL_IbEEEEEEEEEPSC_ST_PlNS0_13ScanTileStateIiLb1EEENS7_10__not_fn_tI10isLessTestEESC_iNS2_19streaming_context_tIlLb1EEELSD_1EEEvT0_T1_T2_T3_T4_T5_T6_T7_iT8_NS1_7vsmem_tE,"a",@progbits
	.sectionflags	@""
	.align	4
.nv.constant0._ZN3cub18CUB_300001_SM_10006detail6select23DeviceSelectSweepKernelINS2_10policy_hubIN4cuda3std3__45tupleIJ6float46float2bEEENS0_8NullTypeEiLb0ELNS0_10SelectImplE1EE10Policy1000EN6thrust24THRUST_300001_SM_1000_NS12zip_iteratorINS8_IJNSH_6detail15normal_iteratorINSH_10device_ptrIS9_EEEENSK_INSL_ISA_EEEENSK_INSL_IbEEEEEEEEEPSC_ST_PlNS0_13ScanTileStateIiLb1EEENS7_10__not_fn_tI10isLessTestEESC_iNS2_19streaming_context_tIlLb1EEELSD_1EEEvT0_T1_T2_T3_T4_T5_T6_T7_iT8_NS1_7vsmem_tE:
	.zero		1032


//--------------------- .nv.constant0._ZN3cub18CUB_300001_SM_10006detail4scan23DeviceCompactInitKernelINS0_13ScanTileStateIiLb1EEEPlEEvT_iT0_ --------------------------
	.section	.nv.constant0._ZN3cub18CUB_300001_SM_10006detail4scan23DeviceCompactInitKernelINS0_13ScanTileStateIiLb1EEEPlEEvT_iT0_,"a",@progbits
	.sectionflags	@""
	.align	4
.nv.constant0._ZN3cub18CUB_300001_SM_10006detail4scan23DeviceCompactInitKernelINS0_13ScanTileStateIiLb1EEEPlEEvT_iT0_:
	.zero		920


//--------------------- .nv.constant0._ZN3cub18CUB_300001_SM_10006detail8for_each13static_kernelINS2_12policy_hub_t12policy_500_tEmN6thrust24THRUST_300001_SM_1000_NS8cuda_cub20__uninitialized_fill7functorINS7_10device_ptrI6float2EESC_EEEEvT0_T1_ --------------------------
	.section	.nv.constant0._ZN3cub18CUB_300001_SM_10006detail8for_each13static_kernelINS2_12policy_hub_t12policy_500_tEmN6thrust24THRUST_300001_SM_1000_NS8cuda_cub20__uninitialized_fill7functorINS7_10device_ptrI6float2EESC_EEEEvT0_T1_,"a",@progbits
	.sectionflags	@""
	.align	4
.nv.constant0._ZN3cub18CUB_300001_SM_10006detail8for_each13static_kernelINS2_12policy_hub_t12policy_500_tEmN6thrust24THRUST_300001_SM_1000_NS8cuda_cub20__uninitialized_fill7functorINS7_10device_ptrI6float2EESC_EEEEvT0_T1_:
	.zero		920


//--------------------- .nv.constant0._ZN3cub18CUB_300001_SM_10006detail8for_each13static_kernelINS2_12policy_hub_t12policy_500_tEmN6thrust24THRUST_300001_SM_1000_NS8cuda_cub20__uninitialized_fill7functorINS7_10device_ptrI6float4EESC_EEEEvT0_T1_ --------------------------
	.section	.nv.constant0._ZN3cub18CUB_300001_SM_10006detail8for_each13static_kernelINS2_12policy_hub_t12policy_500_tEmN6thrust24THRUST_300001_SM_1000_NS8cuda_cub20__uninitialized_fill7functorINS7_10device_ptrI6float4EESC_EEEEvT0_T1_,"a",@progbits
	.sectionflags	@""
	.align	4
.nv.constant0._ZN3cub18CUB_300001_SM_10006detail8for_each13static_kernelINS2_12policy_hub_t12policy_500_tEmN6thrust24THRUST_300001_SM_1000_NS8cuda_cub20__uninitialized_fill7functorINS7_10device_ptrI6float4EESC_EEEEvT0_T1_:
	.zero		944


//--------------------- .nv.constant0._ZN3cub18CUB_300001_SM_10006detail8for_each13static_kernelINS2_12policy_hub_t12policy_500_tEmN6thrust24THRUST_300001_SM_1000_NS8cuda_cub20__uninitialized_fill7functorINS7_10device_ptrIbEEbEEEEvT0_T1_ --------------------------
	.section	.nv.constant0._ZN3cub18CUB_300001_SM_10006detail8for_each13static_kernelINS2_12policy_hub_t12policy_500_tEmN6thrust24THRUST_300001_SM_1000_NS8cuda_cub20__uninitialized_fill7functorINS7_10device_ptrIbEEbEEEEvT0_T1_,"a",@progbits
	.sectionflags	@""
	.align	4
.nv.constant0._ZN3cub18CUB_300001_SM_10006detail8for_each13static_kernelINS2_12policy_hub_t12policy_500_tEmN6thrust24THRUST_300001_SM_1000_NS8cuda_cub20__uninitialized_fill7functorINS7_10device_ptrIbEEbEEEEvT0_T1_:
	.zero		920


//--------------------- .nv.constant0._ZN3cub18CUB_300001_SM_10006detail11EmptyKernelIvEEvv --------------------------
	.section	.nv.constant0._ZN3cub18CUB_300001_SM_10006detail11EmptyKernelIvEEvv,"a",@progbits
	.sectionflags	@""
	.align	4
.nv.constant0._ZN3cub18CUB_300001_SM_10006detail11EmptyKernelIvEEvv:
	.zero		896


//--------------------- .nv.constant0._ZN6thrust24THRUST_300001_SM_1000_NS8cuda_cub4core6detail13_kernel_agentINS1_8__reduce11ReduceAgentIPN4cuda3std3__45tupleIJflEEESC_SB_lNS1_9__extrema9arg_min_fIflNS9_4lessIfEEEEEEJSC_SC_iSH_EEEvDpT0_ --------------------------
	.section	.nv.constant0._ZN6thrust24THRUST_300001_SM_1000_NS8cuda_cub4core6detail13_kernel_agentINS1_8__reduce11ReduceAgentIPN4cuda3std3__45tupleIJflEEESC_SB_lNS1_9__extrema9arg_min_fIflNS9_4lessIfEEEEEEJSC_SC_iSH_EEEvDpT0_,"a",@progbits
	.sectionflags	@""
	.align	4
.nv.constant0._ZN6thrust24THRUST_300001_SM_1000_NS8cuda_cub4core6detail13_kernel_agentINS1_8__reduce11ReduceAgentIPN4cuda3std3__45tupleIJflEEESC_SB_lNS1_9__extrema9arg_min_fIflNS9_4lessIfEEEEEEJSC_SC_iSH_EEEvDpT0_:
	.zero		917


//--------------------- .nv.constant0._ZN6thrust24THRUST_300001_SM_1000_NS8cuda_cub4core6detail13_kernel_agentINS1_8__reduce10DrainAgentIlEEJN3cub18CUB_300001_SM_10009GridQueueIyEElEEEvDpT0_ --------------------------
	.section	.nv.constant0._ZN6thrust24THRUST_300001_SM_1000_NS8cuda_cub4core6detail13_kernel_agentINS1_8__reduce10DrainAgentIlEEJN3cub18CUB_300001_SM_10009GridQueueIyEElEEEvDpT0_,"a",@progbits
	.sectionflags	@""
	.align	4
.nv.constant0._ZN6thrust24THRUST_300001_SM_1000_NS8cuda_cub4core6detail13_kernel_agentINS1_8__reduce10DrainAgentIlEEJN3cub18CUB_300001_SM_10009GridQueueIyEElEEEvDpT0_:
	.zero		912


//--------------------- .nv.constant0._ZN6thrust24THRUST_300001_SM_1000_NS8cuda_cub4core6detail13_kernel_agentINS1_8__reduce11ReduceAgentINS0_12zip_iteratorIN4cuda3std3__45tupleIJNS0_6detail15normal_iteratorINS0_10device_ptrIfEEEENS0_17counting_iteratorIlNS0_11use_defaultESI_SI_EEEEEEEPNSB_IJflEEESM_lNS1_9__extrema9arg_min_fIflNSA_4lessIfEEEEEEJSL_SN_lN3cub18CUB_300001_SM_100013GridEvenShareIlEENSV_9GridQueueIyEESS_EEEvDpT0_ --------------------------
	.section	.nv.constant0._ZN6thrust24THRUST_300001_SM_1000_NS8cuda_cub4core6detail13_kernel_agentINS1_8__reduce11ReduceAgentINS0_12zip_iteratorIN4cuda3std3__45tupleIJNS0_6detail15normal_iteratorINS0_10device_ptrIfEEEENS0_17counting_iteratorIlNS0_11use_defaultESI_SI_EEEEEEEPNSB_IJflEEESM_lNS1_9__extrema9arg_min_fIflNSA_4lessIfEEEEEEJSL_SN_lN3cub18CUB_300001_SM_100013GridEvenShareIlEENSV_9GridQueueIyEESS_EEEvDpT0_,"a",@progbits
	.sectionflags	@""
	.align	4
.nv.constant0._ZN6thrust24THRUST_300001_SM_1000_NS8cuda_cub4core6detail13_kernel_agentINS1_8__reduce11ReduceAgentINS0_12zip_iteratorIN4cuda3std3__45tupleIJNS0_6detail15normal_iteratorINS0_10device_ptrIfEEEENS0_17counting_iteratorIlNS0_11use_defaultESI_SI_EEEEEEEPNSB_IJflEEESM_lNS1_9__extrema9arg_min_fIflNSA_4lessIfEEEEEEJSL_SN_lN3cub18CUB_300001_SM_100013GridEvenShareIlEENSV_9GridQueueIyEESS_EEEvDpT0_:
	.zero		1009


//--------------------- .nv.constant0._ZN6thrust24THRUST_300001_SM_1000_NS8cuda_cub4core6detail13_kernel_agentINS1_8__reduce11ReduceAgentINS0_12zip_iteratorIN4cuda3std3__45tupleIJNS0_6detail15normal_iteratorINS0_10device_ptrIfEEEENS0_17counting_iteratorIlNS0_11use_defaultESI_SI_EEEEEEEPNSB_IJflEEESM_lNS1_9__extrema9arg_min_fIflNSA_4lessIfEEEEEEJSL_SN_lSS_EEEvDpT0_ --------------------------
	.section	.nv.constant0._ZN6thrust24THRUST_300001_SM_1000_NS8cuda_cub4core6detail13_kernel_agentINS1_8__reduce11ReduceAgentINS0_12zip_iteratorIN4cuda3std3__45tupleIJNS0_6detail15normal_iteratorINS0_10device_ptrIfEEEENS0_17counting_iteratorIlNS0_11use_defaultESI_SI_EEEEEEEPNSB_IJflEEESM_lNS1_9__extrema9arg_min_fIflNSA_4lessIfEEEEEEJSL_SN_lSS_EEEvDpT0_,"a",@progbits
	.sectionflags	@""
	.align	4
.nv.constant0._ZN6thrust24THRUST_300001_SM_1000_NS8cuda_cub4core6detail13_kernel_agentINS1_8__reduce11ReduceAgentINS0_12zip_iteratorIN4cuda3std3__45tupleIJNS0_6detail15normal_iteratorINS0_10device_ptrIfEEEENS0_17counting_iteratorIlNS0_11use_defaultESI_SI_EEEEEEEPNSB_IJflEEESM_lNS1_9__extrema9arg_min_fIflNSA_4lessIfEEEEEEJSL_SN_lSS_EEEvDpT0_:
	.zero		929


//--------------------- .nv.constant0._ZN6thrust24THRUST_300001_SM_1000_NS8cuda_cub4core6detail13_kernel_agentINS1_8__reduce11ReduceAgentIPN4cuda3std3__45tupleIJflEEESC_SB_iNS1_9__extrema9arg_min_fIflNS9_4lessIfEEEEEEJSC_SC_iSH_EEEvDpT0_ --------------------------
	.section	.nv.constant0._ZN6thrust24THRUST_300001_SM_1000_NS8cuda_cub4core6detail13_kernel_agentINS1_8__reduce11ReduceAgentIPN4cuda3std3__45tupleIJflEEESC_SB_iNS1_9__extrema9arg_min_fIflNS9_4lessIfEEEEEEJSC_SC_iSH_EEEvDpT0_,"a",@progbits
	.sectionflags	@""
	.align	4
.nv.constant0._ZN6thrust24THRUST_300001_SM_1000_NS8cuda_cub4core6detail13_kernel_agentINS1_8__reduce11ReduceAgentIPN4cuda3std3__45tupleIJflEEESC_SB_iNS1_9__extrema9arg_min_fIflNS9_4lessIfEEEEEEJSC_SC_iSH_EEEvDpT0_:
	.zero		917


//--------------------- .nv.constant0._ZN6thrust24THRUST_300001_SM_1000_NS8cuda_cub4core6detail13_kernel_agentINS1_8__reduce10DrainAgentIiEEJN3cub18CUB_300001_SM_10009GridQueueIjEEiEEEvDpT0_ --------------------------
	.section	.nv.constant0._ZN6thrust24THRUST_300001_SM_1000_NS8cuda_cub4core6detail13_kernel_agentINS1_8__reduce10DrainAgentIiEEJN3cub18CUB_300001_SM_10009GridQueueIjEEiEEEvDpT0_,"a",@progbits
	.sectionflags	@""
	.align	4
.nv.constant0._ZN6thrust24THRUST_300001_SM_1000_NS8cuda_cub4core6detail13_kernel_agentINS1_8__reduce10DrainAgentIiEEJN3cub18CUB_300001_SM_10009GridQueueIjEEiEEEvDpT0_:
	.zero		908


//--------------------- .nv.constant0._ZN6thrust24THRUST_300001_SM_1000_NS8cuda_cub4core6detail13_kernel_agentINS1_8__reduce11ReduceAgentINS0_12zip_iteratorIN4cuda3std3__45tupleIJNS0_6detail15normal_iteratorINS0_10device_ptrIfEEEENS0_17counting_iteratorIlNS0_11use_defaultESI_SI_EEEEEEEPNSB_IJflEEESM_iNS1_9__extrema9arg_min_fIflNSA_4lessIfEEEEEEJSL_SN_iN3cub18CUB_300001_SM_100013GridEvenShareIiEENSV_9GridQueueIjEESS_EEEvDpT0_ --------------------------
	.section	.nv.constant0._ZN6thrust24THRUST_300001_SM_1000_NS8cuda_cub4core6detail13_kernel_agentINS1_8__reduce11ReduceAgentINS0_12zip_iteratorIN4cuda3std3__45tupleIJNS0_6detail15normal_iteratorINS0_10device_ptrIfEEEENS0_17counting_iteratorIlNS0_11use_defaultESI_SI_EEEEEEEPNSB_IJflEEESM_iNS1_9__extrema9arg_min_fIflNSA_4lessIfEEEEEEJSL_SN_iN3cub18CUB_300001_SM_100013GridEvenShareIiEENSV_9GridQueueIjEESS_EEEvDpT0_,"a",@progbits
	.sectionflags	@""
	.align	4
.nv.constant0._ZN6thrust24THRUST_300001_SM_1000_NS8cuda_cub4core6detail13_kernel_agentINS1_8__reduce11ReduceAgentINS0_12zip_iteratorIN4cuda3std3__45tupleIJNS0_6detail15normal_iteratorINS0_10device_ptrIfEEEENS0_17counting_iteratorIlNS0_11use_defaultESI_SI_EEEEEEEPNSB_IJflEEESM_iNS1_9__extrema9arg_min_fIflNSA_4lessIfEEEEEEJSL_SN_iN3cub18CUB_300001_SM_100013GridEvenShareIiEENSV_9GridQueueIjEESS_EEEvDpT0_:
	.zero		977


//--------------------- .nv.constant0._ZN6thrust24THRUST_300001_SM_1000_NS8cuda_cub4core6detail13_kernel_agentINS1_8__reduce11ReduceAgentINS0_12zip_iteratorIN4cuda3std3__45tupleIJNS0_6detail15normal_iteratorINS0_10device_ptrIfEEEENS0_17counting_iteratorIlNS0_11use_defaultESI_SI_EEEEEEEPNSB_IJflEEESM_iNS1_9__extrema9arg_min_fIflNSA_4lessIfEEEEEEJSL_SN_iSS_EEEvDpT0_ --------------------------
	.section	.nv.constant0._ZN6thrust24THRUST_300001_SM_1000_NS8cuda_cub4core6detail13_kernel_agentINS1_8__reduce11ReduceAgentINS0_12zip_iteratorIN4cuda3std3__45tupleIJNS0_6detail15normal_iteratorINS0_10device_ptrIfEEEENS0_17counting_iteratorIlNS0_11use_defaultESI_SI_EEEEEEEPNSB_IJflEEESM_iNS1_9__extrema9arg_min_fIflNSA_4lessIfEEEEEEJSL_SN_iSS_EEEvDpT0_,"a",@progbits
	.sectionflags	@""
	.align	4
.nv.constant0._ZN6thrust24THRUST_300001_SM_1000_NS8cuda_cub4core6detail13_kernel_agentINS1_8__reduce11ReduceAgentINS0_12zip_iteratorIN4cuda3std3__45tupleIJNS0_6detail15normal_iteratorINS0_10device_ptrIfEEEENS0_17counting_iteratorIlNS0_11use_defaultESI_SI_EEEEEEEPNSB_IJflEEESM_iNS1_9__extrema9arg_min_fIflNSA_4lessIfEEEEEEJSL_SN_iSS_EEEvDpT0_:
	.zero		925


//--------------------- .nv.constant0._Z13isLess_kernelPbPffi --------------------------
	.section	.nv.constant0._Z13isLess_kernelPbPffi,"a",@progbits
	.sectionflags	@""
	.align	4
.nv.constant0._Z13isLess_kernelPbPffi:
	.zero		920


//--------------------- SYMBOLS --------------------------

	.type		.nv.reservedSmem.offset0,@object
	.size		.nv.reservedSmem.offset0,0x4
	.type		.nv.reservedSmem.cap,@object
	.size		.nv.reservedSmem.cap,0x4
